def matmul_kernel(
    a_ptr,
    b_ptr,
    c_ptr,
    M,
    N,
    K,
    stride_am,
    stride_ak,
    stride_bk,
    stride_bn,
    stride_cm,
    stride_cn,
    BLOCK_M: tl.constexpr,
    BLOCK_N: tl.constexpr,
    BLOCK_K: tl.constexpr,
    GROUP_M: tl.constexpr,
):
    pid = tl.program_id(axis=0)
    num_pid_m = tl.cdiv(M, BLOCK_M)
    num_pid_n = tl.cdiv(N, BLOCK_N)
    num_pid_in_group = GROUP_M * num_pid_n
    group_id = pid // num_pid_in_group
    first_pid_m = group_id * GROUP_M
    group_size_m = min(num_pid_m - first_pid_m, GROUP_M)
    pid_m = first_pid_m + ((pid % num_pid_in_group) % group_size_m)
    pid_n = (pid % num_pid_in_group) // group_size_m

    offs_am = (pid_m * BLOCK_M + tl.arange(0, BLOCK_M)) % M
    offs_bn = (pid_n * BLOCK_N + tl.arange(0, BLOCK_N)) % N
    offs_k = tl.arange(0, BLOCK_K)
    a_ptrs = a_ptr + offs_am[:, None] * stride_am + offs_k[None, :] * stride_ak
    b_ptrs = b_ptr + offs_k[:, None] * stride_bk + offs_bn[None, :] * stride_bn

    acc = tl.zeros((BLOCK_M, BLOCK_N), dtype=tl.float32)
    for kk in range(0, tl.cdiv(K, BLOCK_K)):
        a = tl.load(a_ptrs, mask=offs_k[None, :] < K - kk * BLOCK_K, other=0.0)
        b = tl.load(b_ptrs, mask=offs_k[:, None] < K - kk * BLOCK_K, other=0.0)
        acc = tl.dot(a, b, acc)
        a_ptrs += BLOCK_K * stride_ak
        b_ptrs += BLOCK_K * stride_bk

    c = acc.to(c_ptr.dtype.element_ty)
    offs_cm = pid_m * BLOCK_M + tl.arange(0, BLOCK_M)
    offs_cn = pid_n * BLOCK_N + tl.arange(0, BLOCK_N)
    c_ptrs = c_ptr + offs_cm[:, None] * stride_cm + offs_cn[None, :] * stride_cn
    mask = (offs_cm[:, None] < M) & (offs_cn[None, :] < N)
    tl.store(c_ptrs, c, mask=mask)

# config = {"BLOCK_K": 128, "BLOCK_M": 256, "BLOCK_N": 64, "GROUP_M": 4, "arch": "sm_100", "dtype": "fp8e5m2", "num_ctas": 1, "num_stages": 3, "num_warps": 4}
# arch = sm_100


// ===== COMPILED SASS (sm_100a) =====

	.target	sm_100a

	.elftype	@"ET_EXEC"


//--------------------- .note.nv.tkinfo           --------------------------
	.section	.note.nv.tkinfo,"",@"SHT_NOTE"
	.sectionflags	@"SHF_NOTE_NV_TKINFO"
	.tkinfo
        /*0018*/ 	.word	0x00000081
        /*0030*/ 	.string	""
        /*0030*/ 	.string	"ptxas-blackwell"
        /*0030*/ 	.string	"Cuda compilation tools, release 12.9, V12.9.86"
        /*0030*/ 	.string	"Build cuda_12.9.r12.9/compiler.36037853_0"
        /*0030*/ 	.string	"-v  -suppress-debug-info  -lineinfo  -arch sm_100a "



//--------------------- .note.nv.cuver            --------------------------
	.section	.note.nv.cuver,"",@"SHT_NOTE"
	.sectionflags	@"SHF_NOTE_NV_CUVER"
        /*0018*/ 	.short	0x0001
        /*001a*/ 	.short	0x0064
        /*001c*/ 	.short	0x0001
        /*001e*/ 	.short	0x0000
        /*0020*/ 	.short	0x0001
        /*0022*/ 	.short	0x0000


//--------------------- .nv.info                  --------------------------
	.section	.nv.info,"",@"SHT_CUDA_INFO"
	.align	4


	//----- nvinfo : EIATTR_REGCOUNT
	.align		4
        /*0000*/ 	.byte	0x04, 0x2f
        /*0002*/ 	.short	(.L_4 - .L_3)
	.align		4
.L_3:
        /*0004*/ 	.word	index@(matmul_kernel)
        /*0008*/ 	.word	0x000000a8


	//----- nvinfo : EIATTR_FRAME_SIZE
	.align		4
.L_4:
        /*000c*/ 	.byte	0x04, 0x11
        /*000e*/ 	.short	(.L_6 - .L_5)
	.align		4
.L_5:
        /*0010*/ 	.word	index@($__internal_2_$__cuda_sm10x_tcgen05_guardrail_trap_unallocated_columns_being_dealloced)
        /*0014*/ 	.word	0x00000cf8


	//----- nvinfo : EIATTR_FRAME_SIZE
	.align		4
.L_6:
        /*0018*/ 	.byte	0x04, 0x11
        /*001a*/ 	.short	(.L_8 - .L_7)
	.align		4
.L_7:
        /*001c*/ 	.word	index@($__internal_1_$__cuda_sm10x_tcgen05_guardrail_trap_phase_invalid_during_alloc)
        /*0020*/ 	.word	0x00000cf8


	//----- nvinfo : EIATTR_FRAME_SIZE
	.align		4
.L_8:
        /*0024*/ 	.byte	0x04, 0x11
        /*0026*/ 	.short	(.L_10 - .L_9)
	.align		4
.L_9:
        /*0028*/ 	.word	index@($__internal_0_$__cuda_sm10x_tcgen05_guardrail_trap_col_being_dealloced_not_returned_by_alloc)
        /*002c*/ 	.word	0x00000cf8


	//----- nvinfo : EIATTR_FRAME_SIZE
	.align		4
.L_10:
        /*0030*/ 	.byte	0x04, 0x11
        /*0032*/ 	.short	(.L_12 - .L_11)
	.align		4
.L_11:
        /*0034*/ 	.word	index@(matmul_kernel)
        /*0038*/ 	.word	0x00000cf8


	//----- nvinfo : EIATTR_MIN_STACK_SIZE
	.align		4
.L_12:
        /*003c*/ 	.byte	0x04, 0x12
        /*003e*/ 	.short	(.L_14 - .L_13)
	.align		4
.L_13:
        /*0040*/ 	.word	index@(matmul_kernel)
        /*0044*/ 	.word	0x00000cf8
.L_14:


//--------------------- .nv.info.matmul_kernel    --------------------------
	.section	.nv.info.matmul_kernel,"",@"SHT_CUDA_INFO"
	.sectionflags	@""
	.align	4


	//----- nvinfo : EIATTR_CUDA_API_VERSION
	.align		4
        /*0000*/ 	.byte	0x04, 0x37
        /*0002*/ 	.short	(.L_16 - .L_15)
.L_15:
        /*0004*/ 	.word	0x00000081


	//----- nvinfo : EIATTR_KPARAM_INFO
	.align		4
.L_16:
        /*0008*/ 	.byte	0x04, 0x17
        /*000a*/ 	.short	(.L_18 - .L_17)
.L_17:
        /*000c*/ 	.word	0x00000000
        /*0010*/ 	.short	0x000d
        /*0012*/ 	.short	0x0048
        /*0014*/ 	.byte	0x00, 0xf4, 0x21, 0x00


	//----- nvinfo : EIATTR_KPARAM_INFO
	.align		4
.L_18:
        /*0018*/ 	.byte	0x04, 0x17
        /*001a*/ 	.short	(.L_20 - .L_19)
.L_19:
        /*001c*/ 	.word	0x00000000
        /*0020*/ 	.short	0x000c
        /*0022*/ 	.short	0x0040
        /*0024*/ 	.byte	0x00, 0xf4, 0x21, 0x00


	//----- nvinfo : EIATTR_KPARAM_INFO
	.align		4
.L_20:
        /*0028*/ 	.byte	0x04, 0x17
        /*002a*/ 	.short	(.L_22 - .L_21)
.L_21:
        /*002c*/ 	.word	0x00000000
        /*0030*/ 	.short	0x000b
        /*0032*/ 	.short	0x0038
        /*0034*/ 	.byte	0x00, 0xf0, 0x11, 0x00


	//----- nvinfo : EIATTR_KPARAM_INFO
	.align		4
.L_22:
        /*0038*/ 	.byte	0x04, 0x17
        /*003a*/ 	.short	(.L_24 - .L_23)
.L_23:
        /*003c*/ 	.word	0x00000000
        /*0040*/ 	.short	0x000a
        /*0042*/ 	.short	0x0034
        /*0044*/ 	.byte	0x00, 0xf0, 0x11, 0x00


	//----- nvinfo : EIATTR_KPARAM_INFO
	.align		4
.L_24:
        /*0048*/ 	.byte	0x04, 0x17
        /*004a*/ 	.short	(.L_26 - .L_25)
.L_25:
        /*004c*/ 	.word	0x00000000
        /*0050*/ 	.short	0x0009
        /*0052*/ 	.short	0x0030
        /*0054*/ 	.byte	0x00, 0xf0, 0x11, 0x00


	//----- nvinfo : EIATTR_KPARAM_INFO
	.align		4
.L_26:
        /*0058*/ 	.byte	0x04, 0x17
        /*005a*/ 	.short	(.L_28 - .L_27)
.L_27:
        /*005c*/ 	.word	0x00000000
        /*0060*/ 	.short	0x0008
        /*0062*/ 	.short	0x002c
        /*0064*/ 	.byte	0x00, 0xf0, 0x11, 0x00


	//----- nvinfo : EIATTR_KPARAM_INFO
	.align		4
.L_28:
        /*0068*/ 	.byte	0x04, 0x17
        /*006a*/ 	.short	(.L_30 - .L_29)
.L_29:
        /*006c*/ 	.word	0x00000000
        /*0070*/ 	.short	0x0007
        /*0072*/ 	.short	0x0028
        /*0074*/ 	.byte	0x00, 0xf0, 0x11, 0x00


	//----- nvinfo : EIATTR_KPARAM_INFO
	.align		4
.L_30:
        /*0078*/ 	.byte	0x04, 0x17
        /*007a*/ 	.short	(.L_32 - .L_31)
.L_31:
        /*007c*/ 	.word	0x00000000
        /*0080*/ 	.short	0x0006
        /*0082*/ 	.short	0x0024
        /*0084*/ 	.byte	0x00, 0xf0, 0x11, 0x00


	//----- nvinfo : EIATTR_KPARAM_INFO
	.align		4
.L_32:
        /*0088*/ 	.byte	0x04, 0x17
        /*008a*/ 	.short	(.L_34 - .L_33)
.L_33:
        /*008c*/ 	.word	0x00000000
        /*0090*/ 	.short	0x0005
        /*0092*/ 	.short	0x0020
        /*0094*/ 	.byte	0x00, 0xf0, 0x11, 0x00


	//----- nvinfo : EIATTR_KPARAM_INFO
	.align		4
.L_34:
        /*0098*/ 	.byte	0x04, 0x17
        /*009a*/ 	.short	(.L_36 - .L_35)
.L_35:
        /*009c*/ 	.word	0x00000000
        /*00a0*/ 	.short	0x0004
        /*00a2*/ 	.short	0x001c
        /*00a4*/ 	.byte	0x00, 0xf0, 0x11, 0x00


	//----- nvinfo : EIATTR_KPARAM_INFO
	.align		4
.L_36:
        /*00a8*/ 	.byte	0x04, 0x17
        /*00aa*/ 	.short	(.L_38 - .L_37)
.L_37:
        /*00ac*/ 	.word	0x00000000
        /*00b0*/ 	.short	0x0003
        /*00b2*/ 	.short	0x0018
        /*00b4*/ 	.byte	0x00, 0xf0, 0x11, 0x00


	//----- nvinfo : EIATTR_KPARAM_INFO
	.align		4
.L_38:
        /*00b8*/ 	.byte	0x04, 0x17
        /*00ba*/ 	.short	(.L_40 - .L_39)
.L_39:
        /*00bc*/ 	.word	0x00000000
        /*00c0*/ 	.short	0x0002
        /*00c2*/ 	.short	0x0010
        /*00c4*/ 	.byte	0x00, 0xf4, 0x21, 0x00


	//----- nvinfo : EIATTR_KPARAM_INFO
	.align		4
.L_40:
        /*00c8*/ 	.byte	0x04, 0x17
        /*00ca*/ 	.short	(.L_42 - .L_41)
.L_41:
        /*00cc*/ 	.word	0x00000000
        /*00d0*/ 	.short	0x0001
        /*00d2*/ 	.short	0x0008
        /*00d4*/ 	.byte	0x00, 0xf4, 0x21, 0x00


	//----- nvinfo : EIATTR_KPARAM_INFO
	.align		4
.L_42:
        /*00d8*/ 	.byte	0x04, 0x17
        /*00da*/ 	.short	(.L_44 - .L_43)
.L_43:
        /*00dc*/ 	.word	0x00000000
        /*00e0*/ 	.short	0x0000
        /*00e2*/ 	.short	0x0000
        /*00e4*/ 	.byte	0x00, 0xf4, 0x21, 0x00


	//----- nvinfo : EIATTR_AT_ENTRY_FRAGMENTS
	.align		4
.L_44:
        /*00e8*/ 	.byte	0x04, 0x4f
        /*00ea*/ 	.short	(.L_46 - .L_45)


	//   ....[0]....
.L_45:
        /*00ec*/ 	.word	0x00000004


	//----- nvinfo : EIATTR_RESERVED_SMEM_USED
	.align		4
.L_46:
        /*00f0*/ 	.byte	0x01, 0x41
	.zero		2


	//----- nvinfo : EIATTR_SPARSE_MMA_MASK
	.align		4
        /*00f4*/ 	.byte	0x03, 0x50
        /*00f6*/ 	.short	0x0000


	//----- nvinfo : EIATTR_TCGEN05_1CTA_USED
	.align		4
        /*00f8*/ 	.byte	0x01, 0x51
	.zero		2


	//----- nvinfo : EIATTR_MAXREG_COUNT
	.align		4
        /*00fc*/ 	.byte	0x03, 0x1b
        /*00fe*/ 	.short	0x00ff


	//----- nvinfo : EIATTR_NUM_BARRIERS
	.align		4
        /*0100*/ 	.byte	0x02, 0x4c
        /*0102*/ 	.byte	0x01
	.zero		1


	//----- nvinfo : EIATTR_ANNOTATIONS
	.align		4
        /*0104*/ 	.byte	0x04, 0x55
        /*0106*/ 	.short	(.L_48 - .L_47)


	//   ....[0]....
.L_47:
        /*0108*/ 	.word	0x00000001
        /*010c*/ 	.byte	0x70, 0x09, 0x00, 0x00, 0x01, 0x00, 0x00, 0x00, 0xb0, 0x09, 0x00, 0x00, 0x01, 0x00, 0x00, 0x00
        /* <DEDUP_REMOVED lines=1593> */
        /*64ac*/ 	.byte	0x30, 0x6f, 0x02, 0x00, 0x01, 0x00, 0x00, 0x00, 0x80, 0x6f, 0x02, 0x00


	//----- nvinfo : EIATTR_INT_WARP_WIDE_INSTR_OFFSETS
	.align		4
.L_48:
        /*64b8*/ 	.byte	0x04, 0x31
        /*64ba*/ 	.short	(.L_50 - .L_49)


	//   ....[0]....
.L_49:
        /*64bc*/ 	.word	0x000013e0


	//   ....[1]....
        /*64c0*/ 	.word	0x000013f0


	//   ....[2]....
        /*64c4*/ 	.word	0x0000a940


	//   ....[3]....
        /*64c8*/ 	.word	0x0002abf0


	//   ....[4]....
        /*64cc*/ 	.word	0x0002ac40


	//----- nvinfo : EIATTR_COOP_GROUP_MASK_REGIDS
	.align		4
.L_50:
        /*64d0*/ 	.byte	0x04, 0x29
        /*64d2*/ 	.short	(.L_52 - .L_51)


	//   ....[0]....
.L_51:
        /*64d4*/ 	.word	0xffffffff


	//   ....[1]....
        /*64d8*/ 	.word	0xffffffff


	//   ....[2]....
        /*64dc*/ 	.word	0xffffffff


	//   ....[3]....
        /*64e0*/ 	.word	0xffffffff


	//----- nvinfo : EIATTR_COOP_GROUP_INSTR_OFFSETS
	.align		4
.L_52:
        /*64e4*/ 	.byte	0x04, 0x28
        /*64e6*/ 	.short	(.L_54 - .L_53)


	//   ....[0]....
.L_53:
        /*64e8*/ 	.word	0x00000070


	//   ....[1]....
        /*64ec*/ 	.word	0x00000330


	//   ....[2]....
        /*64f0*/ 	.word	0x0002aa80


	//   ....[3]....
        /*64f4*/ 	.word	0x0002acf0


	//----- nvinfo : EIATTR_VRC_CTA_INIT_COUNT
	.align		4
.L_54:
        /*64f8*/ 	.byte	0x02, 0x4a
        /*64fa*/ 	.byte	0x80
	.zero		1


	//----- nvinfo : EIATTR_MBARRIER_INSTR_OFFSETS
	.align		4
        /*64fc*/ 	.byte	0x04, 0x39
        /*64fe*/ 	.short	(.L_56 - .L_55)


	//   ....[0]....
.L_55:
        /*6500*/ 	.word	0x00001fd0
        /*6504*/ 	.word	0x000000ff
        /*6508*/ 	.word	0x00000000
        /*650c*/ 	.short	0x0100
        /*650e*/ 	.byte	0x0b
	.zero		1


	//   ....[1]....
        /*6510*/ 	.word	0x0000a950
        /*6514*/ 	.word	0x000000ff
        /*6518*/ 	.word	0x00014008
        /*651c*/ 	.short	0x0100
        /*651e*/ 	.byte	0x09
	.zero		1


	//   ....[2]....
        /*6520*/ 	.word	0x0001b580
        /*6524*/ 	.word	0x000000ff
        /*6528*/ 	.word	0x00000000
        /*652c*/ 	.short	0x010a
        /*652e*/ 	.byte	0x0b
	.zero		1


	//   ....[3]....
        /*6530*/ 	.word	0x000261b0
        /*6534*/ 	.word	0x000000ff
        /*6538*/ 	.word	0x00000000
        /*653c*/ 	.short	0x010a
        /*653e*/ 	.byte	0x0b
	.zero		1


	//   ....[4]....
        /*6540*/ 	.word	0x00026290
        /*6544*/ 	.word	0x000000ff
        /*6548*/ 	.word	0x00014000
        /*654c*/ 	.short	0x0108
        /*654e*/ 	.byte	0x09
	.zero		1


	//   ....[5]....
        /*6550*/ 	.word	0x000263b0
        /*6554*/ 	.word	0x000000ff
        /*6558*/ 	.word	0x00014008
        /*655c*/ 	.short	0x0108
        /*655e*/ 	.byte	0x09
	.zero		1


	//   ....[6]....
        /*6560*/ 	.word	0x0002ad10
        /*6564*/ 	.word	0x000000ff
        /*6568*/ 	.word	0x00000000
        /*656c*/ 	.short	0x010a
        /*656e*/ 	.byte	0x0b
	.zero		1


	//   ....[7]....
        /*6570*/ 	.word	0x0002ad40
        /*6574*/ 	.word	0x000000ff
        /*6578*/ 	.word	0x00000000
        /*657c*/ 	.short	0x010a
        /*657e*/ 	.byte	0x0b
	.zero		1


	//----- nvinfo : EIATTR_NUM_MBARRIERS
	.align		4
.L_56:
        /*6580*/ 	.byte	0x03, 0x38
        /*6582*/ 	.short	0x0002


	//----- nvinfo : EIATTR_EXIT_INSTR_OFFSETS
	.align		4
        /*6584*/ 	.byte	0x04, 0x1c
        /*6586*/ 	.short	(.L_58 - .L_57)


	//   ....[0]....
.L_57:
        /*6588*/ 	.word	0x0002ad00


	//----- nvinfo : EIATTR_REQNTID
	.align		4
.L_58:
        /*658c*/ 	.byte	0x04, 0x10
        /*658e*/ 	.short	(.L_60 - .L_59)
.L_59:
        /*6590*/ 	.word	0x00000080
        /*6594*/ 	.word	0x00000001
        /*6598*/ 	.word	0x00000001


	//----- nvinfo : EIATTR_CRS_STACK_SIZE
	.align		4
.L_60:
        /*659c*/ 	.byte	0x04, 0x1e
        /*659e*/ 	.short	(.L_62 - .L_61)
.L_61:
        /*65a0*/ 	.word	0x00000000


	//----- nvinfo : EIATTR_CBANK_PARAM_SIZE
	.align		4
.L_62:
        /*65a4*/ 	.byte	0x03, 0x19
        /*65a6*/ 	.short	0x0050


	//----- nvinfo : EIATTR_PARAM_CBANK
	.align		4
        /*65a8*/ 	.byte	0x04, 0x0a
        /*65aa*/ 	.short	(.L_64 - .L_63)
	.align		4
.L_63:
        /*65ac*/ 	.word	index@(.nv.constant0.matmul_kernel)
        /*65b0*/ 	.short	0x0380
        /*65b2*/ 	.short	0x0050


	//----- nvinfo : EIATTR_SW_WAR
	.align		4
.L_64:
        /*65b4*/ 	.byte	0x04, 0x36
        /*65b6*/ 	.short	(.L_66 - .L_65)
.L_65:
        /*65b8*/ 	.word	0x00000008
.L_66:


//--------------------- .nv.compat                --------------------------
	.section	.nv.compat,"",@"SHT_CUDA_COMPAT_INFO"
	.align	4
        /*0000*/ 	.byte	0x02, 0x02, 0x02, 0x00, 0x02, 0x05, 0x05, 0x00, 0x02, 0x03, 0x00, 0x00, 0x02, 0x06, 0x01, 0x00


//--------------------- .nv.callgraph             --------------------------
	.section	.nv.callgraph,"",@"SHT_CUDA_CALLGRAPH"
	.align	4
	.sectionentsize	8
	.align		4
        /*0000*/ 	.word	0x00000000
	.align		4
        /*0004*/ 	.word	0xffffffff
	.align		4
        /*0008*/ 	.word	0x00000000
	.align		4
        /*000c*/ 	.word	0xfffffffe
	.align		4
        /*0010*/ 	.word	0x00000000
	.align		4
        /*0014*/ 	.word	0xfffffffd
	.align		4
        /*0018*/ 	.word	0x00000000
	.align		4
        /*001c*/ 	.word	0xfffffffc


//--------------------- .text.matmul_kernel       --------------------------
	.section	.text.matmul_kernel,"ax",@progbits
	.align	128
        .global         matmul_kernel
        .type           matmul_kernel,@function
        .size           matmul_kernel,(.L_x_20 - matmul_kernel)
        .other          matmul_kernel,@"STO_CUDA_ENTRY STV_DEFAULT"
matmul_kernel:
.text.matmul_kernel:
[----:B------:R-:W0:Y:S01]  /*0000*/  LDC R1, c[0x0][0x37c] ;  /* 0x0000df00ff017b82 */ /* 0x000e220000000800 */
[----:B------:R-:W1:Y:S01]  /*0010*/  S2R R3, SR_TID.X ;  /* 0x0000000000037919 */ /* 0x000e620000002100 */
[----:B0-----:R-:W-:Y:S01]  /*0020*/  VIADD R1, R1, 0xfffff308 ;  /* 0xfffff30801017836 */ /* 0x001fe20000000000 */
[----:B-1----:R-:W-:-:S13]  /*0030*/  ISETP.GE.U32.AND P0, PT, R3, 0x20, PT ;  /* 0x000000200300780c */ /* 0x002fda0003f06070 */
[----:B------:R-:W-:Y:S02]  /*0040*/  VOTEU.ANY UP0, P0 ;  /* 0x0000000000ff7886 */ /* 0x000fe40000000100 */
[----:B------:R-:W-:Y:S05]  /*0050*/  BRA.U UP0, `(.L_x_0) ;  /* 0x0000000100b87547 */ /* 0x000fea000b800000 */
[----:B------:R-:W0:Y:S01]  /*0060*/  S2UR UR6, SR_CgaCtaId ;  /* 0x00000000000679c3 */ /* 0x000e220000008800 */
[----:B------:R-:W-:Y:S01]  /*0070*/  NOP ;  /* 0x0000000000007918 */ /* 0x000fe20000000000 */
[----:B------:R-:W-:Y:S02]  /*0080*/  UMOV UR4, 0x40 ;  /* 0x0000004000047882 */ /* 0x000fe40000000000 */
[----:B0-----:R-:W-:-:S09]  /*0090*/  ULEA UR4, UR6, UR4, 0x18 ;  /* 0x0000000406047291 */ /* 0x001fd2000f8ec0ff */
[----:B------:R-:W0:Y:S01]  /*00a0*/  LDS.U8 R0, [UR4] ;  /* 0x00000004ff007984 */ /* 0x000e220008000000 */
[----:B------:R-:W-:Y:S02]  /*00b0*/  UMOV UR4, 0x400 ;  /* 0x0000040000047882 */ /* 0x000fe40000000000 */
[----:B------:R-:W-:Y:S01]  /*00c0*/  ULEA UR4, UR6, UR4, 0x18 ;  /* 0x0000000406047291 */ /* 0x000fe2000f8ec0ff */
[----:B0-----:R-:W-:-:S13]  /*00d0*/  ISETP.NE.AND P0, PT, R0, RZ, PT ;  /* 0x000000ff0000720c */ /* 0x001fda0003f05270 */
[----:B------:R-:W-:Y:S05]  /*00e0*/  @P0 BRA `(.L_x_1) ;  /* 0x00000000007c0947 */ /* 0x000fea0003800000 */
[----:B------:R-:W-:-:S13]  /*00f0*/  ELECT P0, URZ, PT ;  /* 0x0000000000ff782f */ /* 0x000fda0003800000 */
[----:B------:R-:W-:Y:S05]  /*0100*/  @!P0 BRA `(.L_x_2) ;  /* 0x0000000000848947 */ /* 0x000fea0003800000 */
[----:B------:R-:W-:Y:S01]  /*0110*/  UMOV UR5, 0x4 ;  /* 0x0000000400057882 */ /* 0x000fe20000000000 */
[----:B------:R-:W-:Y:S02]  /*0120*/  IMAD.MOV.U32 R7, RZ, RZ, 0x1 ;  /* 0x00000001ff077424 */ /* 0x000fe400078e00ff */
[----:B------:R-:W-:Y:S02]  /*0130*/  IMAD.MOV.U32 R5, RZ, RZ, 0xf ;  /* 0x0000000fff057424 */ /* 0x000fe400078e00ff */
[----:B------:R-:W-:Y:S04]  /*0140*/  DEPBAR.LE SB0, 0x36 ;  /* 0x00008d800000791a */ /* 0x000fe80000000000 */
[----:B------:R-:W0:Y:S02]  /*0150*/  UTCATOMSWS.FIND_AND_SET.ALIGN UP1, UR5, UR5 ;  /* 0x00000005000575e3 */ /* 0x000e240008020800 */
[----:B0-----:R-:W-:-:S04]  /*0160*/  PLOP3.LUT P0, PT, PT, PT, UP1, 0x80, 0x8 ;  /* 0x000000000008781c */ /* 0x001fc80003f0f018 */
[----:B------:R-:W-:-:S04]  /*0170*/  SEL R0, RZ, 0xffffffff, !P0 ;  /* 0xffffffffff007807 */ /* 0x000fc80004000000 */
[----:B------:R-:W-:Y:S01]  /*0180*/  ISETP.NE.AND P0, PT, R0, RZ, PT ;  /* 0x000000ff0000720c */ /* 0x000fe20003f05270 */
[----:B------:R-:W-:-:S12]  /*0190*/  IMAD.U32 R0, RZ, RZ, UR5 ;  /* 0x00000005ff007e24 */ /* 0x000fd8000f8e00ff */
[----:B------:R-:W-:Y:S05]  /*01a0*/  @P0 BRA `(.L_x_3) ;  /* 0x0000000000240947 */ /* 0x000fea0003800000 */
.L_x_4:
[----:B------:R-:W-:Y:S05]  /*01b0*/  NANOSLEEP 0x64 ;  /* 0x000000640000795d */ /* 0x000fea0003800000 */
[----:B------:R-:W-:-:S05]  /*01c0*/  UMOV UR5, 0x4 ;  /* 0x0000000400057882 */ /* 0x000fca0000000000 */
[----:B------:R-:W-:Y:S04]  /*01d0*/  DEPBAR.LE SB0, 0x36 ;  /* 0x00008d800000791a */ /* 0x000fe80000000000 */
[----:B------:R-:W0:Y:S02]  /*01e0*/  UTCATOMSWS.FIND_AND_SET.ALIGN UP1, UR5, UR5 ;  /* 0x00000005000575e3 */ /* 0x000e240008020800 */
[----:B0-----:R-:W-:-:S04]  /*01f0*/  PLOP3.LUT P0, PT, PT, PT, UP1, 0x80, 0x8 ;  /* 0x000000000008781c */ /* 0x001fc80003f0f018 */
[----:B------:R-:W-:-:S04]  /*0200*/  SEL R0, RZ, 0xffffffff, !P0 ;  /* 0xffffffffff007807 */ /* 0x000fc80004000000 */
[----:B------:R-:W-:Y:S01]  /*0210*/  ISETP.NE.AND P0, PT, R0, RZ, PT ;  /* 0x000000ff0000720c */ /* 0x000fe20003f05270 */
[----:B------:R-:W-:-:S12]  /*0220*/  IMAD.U32 R0, RZ, RZ, UR5 ;  /* 0x00000005ff007e24 */ /* 0x000fd8000f8e00ff */
[----:B------:R-:W-:Y:S05]  /*0230*/  @!P0 BRA `(.L_x_4) ;  /* 0xfffffffc00dc8947 */ /* 0x000fea000383ffff */
.L_x_3:
[C---:B------:R-:W-:Y:S01]  /*0240*/  VIADD R4, R0.reuse, 0x10 ;  /* 0x0000001000047836 */ /* 0x040fe20000000000 */
[----:B------:R-:W-:Y:S01]  /*0250*/  UMOV UR5, 0x50 ;  /* 0x0000005000057882 */ /* 0x000fe20000000000 */
[----:B------:R-:W-:Y:S01]  /*0260*/  SHF.L.U32 R2, R5, R0, RZ ;  /* 0x0000000005027219 */ /* 0x000fe200000006ff */
[----:B------:R-:W-:Y:S01]  /*0270*/  ULEA UR5, UR6, UR5, 0x18 ;  /* 0x0000000506057291 */ /* 0x000fe2000f8ec0ff */
[----:B------:R-:W-:Y:S01]  /*0280*/  IMAD.SHL.U32 R0, R0, 0x20, RZ ;  /* 0x0000002000007824 */ /* 0x000fe200078e00ff */
[----:B------:R-:W-:-:S04]  /*0290*/  SHF.L.U32 R5, R7, R4, RZ ;  /* 0x0000000407057219 */ /* 0x000fc800000006ff */
[----:B------:R-:W-:-:S05]  /*02a0*/  LOP3.LUT R2, R5, R2, RZ, 0xfc, !PT ;  /* 0x0000000205027212 */ /* 0x000fca00078efcff */
[----:B------:R0:W-:Y:S04]  /*02b0*/  ATOMS.OR RZ, [UR5], R2 ;  /* 0x00000002ffff798c */ /* 0x0001e8000b000005 */
[----:B------:R0:W-:Y:S01]  /*02c0*/  STS [UR4], R0 ;  /* 0x00000000ff007988 */ /* 0x0001e20008000804 */
[----:B------:R-:W-:Y:S05]  /*02d0*/  BRA `(.L_x_2) ;  /* 0x0000000000107947 */ /* 0x000fea0003800000 */
.L_x_1:
[----:B------:R-:W-:Y:S01]  /*02e0*/  IMAD.MOV.U32 R0, RZ, RZ, -0x1 ;  /* 0xffffffffff007424 */ /* 0x000fe200078e00ff */
[----:B------:R-:W-:-:S04]  /*02f0*/  MOV R4, 0x320 ;  /* 0x0000032000047802 */ /* 0x000fc80000000f00 */
[----:B------:R0:W-:Y:S03]  /*0300*/  STS [UR4], R0 ;  /* 0x00000000ff007988 */ /* 0x0001e60008000804 */
[----:B0-----:R-:W-:Y:S05]  /*0310*/  CALL.REL.NOINC `($__internal_1_$__cuda_sm10x_tcgen05_guardrail_trap_phase_invalid_during_alloc) ;  /* 0x000002a800a07944 */ /* 0x001fea0003c00000 */
.L_x_2:
[----:B------:R-:W-:Y:S05]  /*0320*/  WARPSYNC.ALL ;  /* 0x0000000000007948 */ /* 0x000fea0003800000 */
[----:B------:R-:W-:Y:S01]  /*0330*/  NOP ;  /* 0x0000000000007918 */ /* 0x000fe20000000000 */
.L_x_0:
[----:B------:R-:W1:Y:S01]  /*0340*/  LDC.64 R16, c[0x0][0x398] ;  /* 0x0000e600ff107b82 */ /* 0x000e620000000a00 */
[----:B------:R-:W2:Y:S01]  /*0350*/  S2R R7, SR_CTAID.X ;  /* 0x0000000000077919 */ /* 0x000ea20000002500 */
[----:B------:R-:W-:Y:S01]  /*0360*/  UMOV UR9, 0x400 ;  /* 0x0000040000097882 */ /* 0x000fe20000000000 */
[----:B------:R-:W3:Y:S01]  /*0370*/  LDCU UR16, c[0x0][0x3a4] ;  /* 0x00007480ff1077ac */ /* 0x000ee20008000800 */
[----:B------:R-:W4:Y:S04]  /*0380*/  LDCU.128 UR12, c[0x0][0x380] ;  /* 0x00007000ff0c77ac */ /* 0x000f280008000c00 */
[----:B------:R-:W5:Y:S01]  /*0390*/  S2UR UR5, SR_CgaCtaId ;  /* 0x00000000000579c3 */ /* 0x000f620000008800 */
[----:B------:R-:W-:Y:S01]  /*03a0*/  UMOV UR6, 0x1 ;  /* 0x0000000100067882 */ /* 0x000fe20000000000 */
[----:B01----:R-:W-:Y:S01]  /*03b0*/  VIADD R0, R17, 0x3f ;  /* 0x0000003f11007836 */ /* 0x003fe20000000000 */
[----:B------:R-:W-:-:S04]  /*03c0*/  IABS R12, R17 ;  /* 0x00000011000c7213 */ /* 0x000fc80000000000 */
[----:B------:R-:W-:Y:S01]  /*03d0*/  SHF.R.S32.HI R5, RZ, 0x1f, R0 ;  /* 0x0000001fff057819 */ /* 0x000fe20000011400 */
[----:B-----5:R-:W-:-:S03]  /*03e0*/  ULEA UR9, UR5, UR9, 0x18 ;  /* 0x0000000905097291 */ /* 0x020fc6000f8ec0ff */
[----:B------:R-:W-:Y:S02]  /*03f0*/  LEA.HI R5, R5, R0, RZ, 0x6 ;  /* 0x0000000005057211 */ /* 0x000fe400078f30ff */
[----:B--2---:R-:W-:Y:S01]  /*0400*/  IABS R8, R7 ;  /* 0x0000000700087213 */ /* 0x004fe20000000000 */
[----:B------:R-:W-:Y:S01]  /*0410*/  UIADD3 UR11, UPT, UPT, UR9, 0x14000, URZ ;  /* 0x00014000090b7890 */ /* 0x000fe2000fffe0ff */
[----:B------:R-:W-:-:S05]  /*0420*/  SHF.R.S32.HI R5, RZ, 0x6, R5 ;  /* 0x00000006ff057819 */ /* 0x000fca0000011405 */
[----:B------:R-:W-:-:S05]  /*0430*/  IMAD.SHL.U32 R2, R5, 0x4, RZ ;  /* 0x0000000405027824 */ /* 0x000fca00078e00ff */
[-C--:B------:R-:W-:Y:S02]  /*0440*/  IABS R9, R2.reuse ;  /* 0x0000000200097213 */ /* 0x080fe40000000000 */
[----:B------:R-:W-:Y:S02]  /*0450*/  IABS R10, R2 ;  /* 0x00000002000a7213 */ /* 0x000fe40000000000 */
[----:B------:R-:W0:Y:S08]  /*0460*/  I2F.RP R0, R9 ;  /* 0x0000000900007306 */ /* 0x000e300000209400 */
[----:B0-----:R-:W0:Y:S02]  /*0470*/  MUFU.RCP R0, R0 ;  /* 0x0000000000007308 */ /* 0x001e240000001000 */
[----:B0-----:R-:W-:-:S02]  /*0480*/  VIADD R4, R0, 0xffffffe ;  /* 0x0ffffffe00047836 */ /* 0x001fc40000000000 */
[----:B------:R-:W-:-:S04]  /*0490*/  IMAD.MOV R0, RZ, RZ, -R10 ;  /* 0x000000ffff007224 */ /* 0x000fc800078e0a0a */
[----:B------:R0:W1:Y:S02]  /*04a0*/  F2I.FTZ.U32.TRUNC.NTZ R5, R4 ;  /* 0x0000000400057305 */ /* 0x000064000021f000 */
[----:B0-----:R-:W-:Y:S02]  /*04b0*/  IMAD.MOV.U32 R4, RZ, RZ, RZ ;  /* 0x000000ffff047224 */ /* 0x001fe400078e00ff */
[----:B-1----:R-:W-:-:S04]  /*04c0*/  IMAD.MOV R6, RZ, RZ, -R5 ;  /* 0x000000ffff067224 */ /* 0x002fc800078e0a05 */
[----:B------:R-:W-:Y:S02]  /*04d0*/  IMAD R11, R6, R9, RZ ;  /* 0x00000009060b7224 */ /* 0x000fe400078e02ff */
[----:B------:R-:W-:Y:S02]  /*04e0*/  IMAD.MOV.U32 R6, RZ, RZ, R8 ;  /* 0x000000ffff067224 */ /* 0x000fe400078e0008 */
[----:B------:R-:W-:Y:S01]  /*04f0*/  IMAD.HI.U32 R5, R5, R11, R4 ;  /* 0x0000000b05057227 */ /* 0x000fe200078e0004 */
[----:B------:R-:W0:Y:S05]  /*0500*/  I2F.RP R8, R12 ;  /* 0x0000000c00087306 */ /* 0x000e2a0000209400 */
[----:B------:R-:W-:-:S04]  /*0510*/  IMAD.HI.U32 R5, R5, R6, RZ ;  /* 0x0000000605057227 */ /* 0x000fc800078e00ff */
[----:B------:R-:W-:Y:S01]  /*0520*/  IMAD R0, R5, R0, R6 ;  /* 0x0000000005007224 */ /* 0x000fe200078e0206 */
[----:B------:R-:W-:Y:S04]  /*0530*/  BAR.SYNC.DEFER_BLOCKING 0x0 ;  /* 0x0000000000007b1d */ /* 0x000fe80000010000 */
[----:B------:R-:W-:Y:S02]  /*0540*/  ISETP.GT.U32.AND P1, PT, R9, R0, PT ;  /* 0x000000000900720c */ /* 0x000fe40003f24070 */
[----:B0-----:R-:W-:Y:S11]  /*0550*/  MUFU.RCP R8, R8 ;  /* 0x0000000800087308 */ /* 0x001ff60000001000 */
[----:B------:R-:W-:-:S02]  /*0560*/  @!P1 IMAD.IADD R0, R0, 0x1, -R9 ;  /* 0x0000000100009824 */ /* 0x000fc400078e0a09 */
[----:B------:R-:W-:Y:S01]  /*0570*/  @!P1 VIADD R5, R5, 0x1 ;  /* 0x0000000105059836 */ /* 0x000fe20000000000 */
[----:B------:R-:W-:Y:S02]  /*0580*/  ISETP.NE.AND P1, PT, R2, RZ, PT ;  /* 0x000000ff0200720c */ /* 0x000fe40003f25270 */
[----:B------:R-:W-:Y:S02]  /*0590*/  ISETP.GE.U32.AND P0, PT, R0, R9, PT ;  /* 0x000000090000720c */ /* 0x000fe40003f06070 */
[----:B------:R-:W-:-:S04]  /*05a0*/  LOP3.LUT R0, R7, R2, RZ, 0x3c, !PT ;  /* 0x0000000207007212 */ /* 0x000fc800078e3cff */
[----:B------:R-:W-:Y:S01]  /*05b0*/  ISETP.GE.AND P2, PT, R0, RZ, PT ;  /* 0x000000ff0000720c */ /* 0x000fe20003f46270 */
[----:B------:R-:W-:-:S06]  /*05c0*/  VIADD R0, R16, 0xff ;  /* 0x000000ff10007836 */ /* 0x000fcc0000000000 */
[----:B------:R-:W-:-:S04]  /*05d0*/  @P0 VIADD R5, R5, 0x1 ;  /* 0x0000000105050836 */ /* 0x000fc80000000000 */
[----:B------:R-:W-:Y:S01]  /*05e0*/  IMAD.MOV.U32 R4, RZ, RZ, R5 ;  /* 0x000000ffff047224 */ /* 0x000fe200078e0005 */
[----:B------:R-:W-:-:S03]  /*05f0*/  SHF.R.S32.HI R5, RZ, 0x1f, R0 ;  /* 0x0000001fff057819 */ /* 0x000fc60000011400 */
[----:B------:R-:W-:Y:S01]  /*0600*/  @!P2 IMAD.MOV R4, RZ, RZ, -R4 ;  /* 0x000000ffff04a224 */ /* 0x000fe200078e0a04 */
[----:B------:R-:W-:Y:S02]  /*0610*/  @!P1 LOP3.LUT R4, RZ, R2, RZ, 0x33, !PT ;  /* 0x00000002ff049212 */ /* 0x000fe400078e33ff */
[----:B------:R-:W-:-:S03]  /*0620*/  LEA.HI R5, R5, R0, RZ, 0x8 ;  /* 0x0000000005057211 */ /* 0x000fc600078f40ff */
[----:B------:R-:W-:Y:S02]  /*0630*/  IMAD.SHL.U32 R10, R4, 0x4, RZ ;  /* 0x00000004040a7824 */ /* 0x000fe400078e00ff */
[----:B------:R-:W-:-:S03]  /*0640*/  IMAD.MOV R4, RZ, RZ, -R4 ;  /* 0x000000ffff047224 */ /* 0x000fc600078e0a04 */
[----:B------:R-:W-:Y:S01]  /*0650*/  LEA.HI.SX32 R5, R5, -R10, 0x18 ;  /* 0x8000000a05057211 */ /* 0x000fe200078fc2ff */
[----:B------:R-:W-:Y:S02]  /*0660*/  IMAD R14, R2, R4, R7 ;  /* 0x00000004020e7224 */ /* 0x000fe400078e0207 */
[----:B------:R-:W-:Y:S01]  /*0670*/  IMAD.MOV.U32 R4, RZ, RZ, RZ ;  /* 0x000000ffff047224 */ /* 0x000fe200078e00ff */
[----:B------:R-:W-:Y:S02]  /*0680*/  VIMNMX R11, PT, PT, R5, 0x4, PT ;  /* 0x00000004050b7848 */ /* 0x000fe40003fe0100 */
[----:B------:R-:W-:Y:S02]  /*0690*/  IABS R2, R14 ;  /* 0x0000000e00027213 */ /* 0x000fe40000000000 */
[----:B------:R-:W-:-:S04]  /*06a0*/  IABS R9, R11 ;  /* 0x0000000b00097213 */ /* 0x000fc80000000000 */
[----:B------:R-:W0:Y:S08]  /*06b0*/  I2F.RP R0, R9 ;  /* 0x0000000900007306 */ /* 0x000e300000209400 */
[----:B0-----:R-:W0:Y:S02]  /*06c0*/  MUFU.RCP R0, R0 ;  /* 0x0000000000007308 */ /* 0x001e240000001000 */
[----:B0-----:R-:W-:-:S06]  /*06d0*/  VIADD R5, R0, 0xffffffe ;  /* 0x0ffffffe00057836 */ /* 0x001fcc0000000000 */
[----:B------:R-:W0:Y:S02]  /*06e0*/  F2I.FTZ.U32.TRUNC.NTZ R5, R5 ;  /* 0x0000000500057305 */ /* 0x000e24000021f000 */
[----:B0-----:R-:W-:-:S04]  /*06f0*/  IMAD.MOV R6, RZ, RZ, -R5 ;  /* 0x000000ffff067224 */ /* 0x001fc800078e0a05 */
[----:B------:R-:W-:Y:S01]  /*0700*/  IMAD R7, R6, R9, RZ ;  /* 0x0000000906077224 */ /* 0x000fe200078e02ff */
[----:B------:R-:W-:-:S03]  /*0710*/  IABS R6, R11 ;  /* 0x0000000b00067213 */ /* 0x000fc60000000000 */
[----:B------:R-:W-:-:S04]  /*0720*/  IMAD.HI.U32 R4, R5, R7, R4 ;  /* 0x0000000705047227 */ /* 0x000fc800078e0004 */
[----:B------:R-:W-:Y:S01]  /*0730*/  IMAD.MOV.U32 R5, RZ, RZ, R2 ;  /* 0x000000ffff057224 */ /* 0x000fe200078e0002 */
[----:B------:R-:W-:Y:S01]  /*0740*/  IABS R2, R16 ;  /* 0x0000001000027213 */ /* 0x000fe20000000000 */
[----:B------:R-:W-:Y:S02]  /*0750*/  IMAD.MOV R0, RZ, RZ, -R6 ;  /* 0x000000ffff007224 */ /* 0x000fe400078e0a06 */
[----:B------:R-:W-:-:S04]  /*0760*/  IMAD.HI.U32 R4, R4, R5, RZ ;  /* 0x0000000504047227 */ /* 0x000fc800078e00ff */
[----:B------:R-:W-:Y:S02]  /*0770*/  IMAD R0, R4, R0, R5 ;  /* 0x0000000004007224 */ /* 0x000fe400078e0205 */
[----:B------:R-:W0:Y:S01]  /*0780*/  I2F.RP R5, R2 ;  /* 0x0000000200057306 */ /* 0x000e220000209400 */
[----:B------:R-:W-:Y:S02]  /*0790*/  VIADD R6, R8, 0xffffffe ;  /* 0x0ffffffe08067836 */ /* 0x000fe40000000000 */
[----:B------:R-:W-:-:S05]  /*07a0*/  ISETP.GT.U32.AND P1, PT, R9, R0, PT ;  /* 0x000000000900720c */ /* 0x000fca0003f24070 */
[----:B------:R1:W2:Y:S08]  /*07b0*/  F2I.FTZ.U32.TRUNC.NTZ R7, R6 ;  /* 0x0000000600077305 */ /* 0x0002b0000021f000 */
[----:B------:R-:W-:Y:S01]  /*07c0*/  @!P1 IMAD.IADD R0, R0, 0x1, -R9 ;  /* 0x0000000100009824 */ /* 0x000fe200078e0a09 */
[----:B0-----:R-:W0:Y:S01]  /*07d0*/  MUFU.RCP R5, R5 ;  /* 0x0000000500057308 */ /* 0x001e220000001000 */
[----:B------:R-:W-:Y:S01]  /*07e0*/  @!P1 VIADD R4, R4, 0x1 ;  /* 0x0000000104049836 */ /* 0x000fe20000000000 */
[----:B------:R-:W-:Y:S01]  /*07f0*/  ISETP.NE.AND P1, PT, R11, RZ, PT ;  /* 0x000000ff0b00720c */ /* 0x000fe20003f25270 */
[----:B-1----:R-:W-:Y:S01]  /*0800*/  IMAD.MOV.U32 R6, RZ, RZ, RZ ;  /* 0x000000ffff067224 */ /* 0x002fe200078e00ff */
[----:B------:R-:W-:-:S02]  /*0810*/  ISETP.GE.U32.AND P0, PT, R0, R9, PT ;  /* 0x000000090000720c */ /* 0x000fc40003f06070 */
[----:B------:R-:W1:Y:S01]  /*0820*/  LDS R9, [UR9] ;  /* 0x00000009ff097984 */ /* 0x000e620008000800 */
[----:B------:R-:W-:Y:S01]  /*0830*/  LOP3.LUT R0, R14, R11, RZ, 0x3c, !PT ;  /* 0x0000000b0e007212 */ /* 0x000fe200078e3cff */
[----:B--2---:R-:W-:Y:S01]  /*0840*/  IMAD.MOV R13, RZ, RZ, -R7 ;  /* 0x000000ffff0d7224 */ /* 0x004fe200078e0a07 */
[----:B------:R-:W-:Y:S02]  /*0850*/  BAR.SYNC.DEFER_BLOCKING 0x0 ;  /* 0x0000000000007b1d */ /* 0x000fe40000010000 */
[----:B------:R-:W-:Y:S01]  /*0860*/  ISETP.GE.AND P2, PT, R0, RZ, PT ;  /* 0x000000ff0000720c */ /* 0x000fe20003f46270 */
[----:B------:R-:W-:-:S04]  /*0870*/  IMAD R13, R13, R12, RZ ;  /* 0x0000000c0d0d7224 */ /* 0x000fc800078e02ff */
[----:B------:R-:W-:Y:S01]  /*0880*/  IMAD.HI.U32 R13, R7, R13, R6 ;  /* 0x0000000d070d7227 */ /* 0x000fe200078e0006 */
[----:B------:R-:W-:-:S03]  /*0890*/  SHF.R.U32.HI R6, RZ, 0x5, R3 ;  /* 0x00000005ff067819 */ /* 0x000fc60000011603 */
[----:B------:R-:W-:Y:S01]  /*08a0*/  @P0 VIADD R4, R4, 0x1 ;  /* 0x0000000104040836 */ /* 0x000fe20000000000 */
[----:B------:R-:W-:Y:S01]  /*08b0*/  R2UR UR7, R6 ;  /* 0x00000000060772ca */ /* 0x000fe200000e0000 */
[----:B0-----:R-:W-:Y:S02]  /*08c0*/  VIADD R5, R5, 0xffffffe ;  /* 0x0ffffffe05057836 */ /* 0x001fe40000000000 */
[----:B------:R-:W-:Y:S01]  /*08d0*/  @!P2 IMAD.MOV R4, RZ, RZ, -R4 ;  /* 0x000000ffff04a224 */ /* 0x000fe200078e0a04 */
[----:B------:R-:W-:-:S03]  /*08e0*/  @!P1 LOP3.LUT R4, RZ, R11, RZ, 0x33, !PT ;  /* 0x0000000bff049212 */ /* 0x000fc600078e33ff */
[----:B------:R-:W0:Y:S02]  /*08f0*/  F2I.FTZ.U32.TRUNC.NTZ R5, R5 ;  /* 0x0000000500057305 */ /* 0x000e24000021f000 */
[----:B------:R-:W-:Y:S02]  /*0900*/  IMAD.SHL.U32 R0, R4, 0x40, RZ ;  /* 0x0000004004007824 */ /* 0x000fe400078e00ff */
[----:B------:R-:W-:Y:S02]  /*0910*/  IMAD.MOV R6, RZ, RZ, -R4 ;  /* 0x000000ffff067224 */ /* 0x000fe400078e0a04 */
[C---:B------:R-:W-:Y:S01]  /*0920*/  VIADD R15, R0.reuse, 0x1 ;  /* 0x00000001000f7836 */ /* 0x040fe20000000000 */
[----:B------:R-:W-:Y:S01]  /*0930*/  IABS R63, R0 ;  /* 0x00000000003f7213 */ /* 0x000fe20000000000 */
[C---:B------:R-:W-:Y:S01]  /*0940*/  VIADD R22, R0.reuse, 0x2 ;  /* 0x0000000200167836 */ /* 0x040fe20000000000 */
[----:B------:R-:W-:Y:S01]  /*0950*/  USHF.L.U32 UR4, UR7, 0x15, URZ ;  /* 0x0000001507047899 */ /* 0x000fe200080006ff */
[C---:B------:R-:W-:Y:S01]  /*0960*/  VIADD R21, R0.reuse, 0x3 ;  /* 0x0000000300157836 */ /* 0x040fe20000000000 */
[----:B------:R0:W-:Y:S01]  /*0970*/  STL [R1+0x1a4], R15 ;  /* 0x0001a40f01007387 */ /* 0x0001e20000100800 */
[----:B------:R-:W-:Y:S01]  /*0980*/  IABS R62, R15 ;  /* 0x0000000f003e7213 */ /* 0x000fe20000000000 */
[----:B------:R-:W-:Y:S01]  /*0990*/  IMAD.HI.U32 R4, R13, R63, RZ ;  /* 0x0000003f0d047227 */ /* 0x000fe200078e00ff */
[----:B------:R-:W-:Y:S01]  /*09a0*/  IABS R61, R22 ;  /* 0x00000016003d7213 */ /* 0x000fe20000000000 */
[----:B------:R-:W-:Y:S01]  /*09b0*/  STL [R1+0x1a0], R22 ;  /* 0x0001a01601007387 */ /* 0x000fe20000100800 */
[----:B------:R-:W-:Y:S01]  /*09c0*/  IABS R60, R21 ;  /* 0x00000015003c7213 */ /* 0x000fe20000000000 */
[C---:B------:R-:W-:Y:S01]  /*09d0*/  VIADD R19, R0.reuse, 0x5 ;  /* 0x0000000500137836 */ /* 0x040fe20000000000 */
[----:B-1----:R-:W-:Y:S01]  /*09e0*/  R2UR UR8, R9 ;  /* 0x00000000090872ca */ /* 0x002fe200000e0000 */
[C---:B------:R-:W-:Y:S01]  /*09f0*/  VIADD R20, R0.reuse, 0x4 ;  /* 0x0000000400147836 */ /* 0x040fe20000000000 */
[----:B------:R-:W-:Y:S01]  /*0a00*/  STL [R1+0x1a8], R21 ;  /* 0x0001a81501007387 */ /* 0x000fe20000100800 */
[--C-:B0-----:R-:W-:Y:S01]  /*0a10*/  IMAD.MOV R15, RZ, RZ, -R5.reuse ;  /* 0x000000ffff0f7224 */ /* 0x101fe200078e0a05 */
[----:B------:R-:W-:Y:S01]  /*0a20*/  IABS R68, R19 ;  /* 0x0000001300447213 */ /* 0x000fe20000000000 */
[----:B------:R-:W-:Y:S01]  /*0a30*/  VIADD R18, R0, 0x6 ;  /* 0x0000000600127836 */ /* 0x000fe20000000000 */
[----:B------:R-:W-:Y:S01]  /*0a40*/  STL [R1+0x1c0], R20 ;  /* 0x0001c01401007387 */ /* 0x000fe20000100800 */
[----:B------:R-:W-:Y:S01]  /*0a50*/  IMAD.MOV R8, RZ, RZ, -R4 ;  /* 0x000000ffff087224 */ /* 0x000fe200078e0a04 */
[----:B------:R-:W-:Y:S01]  /*0a60*/  IABS R69, R20 ;  /* 0x0000001400457213 */ /* 0x000fe20000000000 */
[----:B------:R-:W-:Y:S01]  /*0a70*/  IMAD R9, R15, R2, RZ ;  /* 0x000000020f097224 */ /* 0x000fe200078e02ff */
[----:B------:R0:W-:Y:S01]  /*0a80*/  STL [R1+0x1ac], R19 ;  /* 0x0001ac1301007387 */ /* 0x0001e20000100800 */
[----:B------:R-:W-:Y:S01]  /*0a90*/  IMAD.MOV.U32 R4, RZ, RZ, RZ ;  /* 0x000000ffff047224 */ /* 0x000fe200078e00ff */
[----:B------:R-:W-:Y:S01]  /*0aa0*/  IABS R67, R18 ;  /* 0x0000001200437213 */ /* 0x000fe20000000000 */
[----:B------:R-:W-:Y:S01]  /*0ab0*/  IMAD R6, R11, R6, R14 ;  /* 0x000000060b067224 */ /* 0x000fe200078e020e */
[----:B------:R1:W-:Y:S01]  /*0ac0*/  STL [R1+0x208], R18 ;  /* 0x0002081201007387 */ /* 0x0003e20000100800 */
[----:B------:R-:W-:Y:S01]  /*0ad0*/  IMAD.HI.U32 R4, R5, R9, R4 ;  /* 0x0000000905047227 */ /* 0x000fe200078e0004 */
[----:B------:R-:W-:-:S03]  /*0ae0*/  ULOP3.LUT UR4, UR4, 0x600000, URZ, 0xc0, !UPT ;  /* 0x0060000004047892 */ /* 0x000fc6000f8ec0ff */
[C---:B------:R-:W-:Y:S01]  /*0af0*/  VIADD R14, R0.reuse, 0xa ;  /* 0x0000000a000e7836 */ /* 0x040fe20000000000 */
[----:B------:R-:W-:Y:S01]  /*0b00*/  UIADD3 UR10, UPT, UPT, UR8, UR4, URZ ;  /* 0x00000004080a7290 */ /* 0x000fe2000fffe0ff */
[C---:B0-----:R-:W-:Y:S02]  /*0b10*/  VIADD R19, R0.reuse, 0x7 ;  /* 0x0000000700137836 */ /* 0x041fe40000000000 */
[C---:B------:R-:W-:Y:S01]  /*0b20*/  IMAD.HI.U32 R5, R13.reuse, R61, RZ ;  /* 0x0000003d0d057227 */ /* 0x040fe200078e00ff */
[----:B------:R-:W-:Y:S02]  /*0b30*/  IABS R75, R14 ;  /* 0x0000000e004b7213 */ /* 0x000fe40000000000 */
[----:B------:R-:W-:Y:S01]  /*0b40*/  STL [R1+0x1c8], R19 ;  /* 0x0001c81301007387 */ /* 0x000fe20000100800 */
[----:B-1----:R-:W-:Y:S01]  /*0b50*/  VIADD R18, R0, 0x8 ;  /* 0x0000000800127836 */ /* 0x002fe20000000000 */
[----:B------:R-:W-:Y:S01]  /*0b60*/  IABS R66, R19 ;  /* 0x0000001300427213 */ /* 0x000fe20000000000 */
[----:B------:R-:W-:-:S03]  /*0b70*/  IMAD.HI.U32 R9, R13, R68, RZ ;  /* 0x000000440d097227 */ /* 0x000fc600078e00ff */
[----:B------:R0:W-:Y:S01]  /*0b80*/  STL [R1+0x22c], R18 ;  /* 0x00022c1201007387 */ /* 0x0001e20000100800 */
[----:B------:R-:W-:Y:S01]  /*0b90*/  IMAD.MOV R5, RZ, RZ, -R5 ;  /* 0x000000ffff057224 */ /* 0x000fe200078e0a05 */
[----:B------:R-:W-:Y:S01]  /*0ba0*/  IABS R65, R18 ;  /* 0x0000001200417213 */ /* 0x000fe20000000000 */
[----:B------:R-:W-:Y:S02]  /*0bb0*/  IMAD.MOV R9, RZ, RZ, -R9 ;  /* 0x000000ffff097224 */ /* 0x000fe400078e0a09 */
[C---:B------:R-:W-:Y:S02]  /*0bc0*/  VIADD R11, R0.reuse, 0xb ;  /* 0x0000000b000b7836 */ /* 0x040fe40000000000 */
[----:B------:R-:W-:Y:S02]  /*0bd0*/  VIADD R15, R0, 0x9 ;  /* 0x00000009000f7836 */ /* 0x000fe40000000000 */
[----:B------:R-:W-:Y:S01]  /*0be0*/  IMAD.IADD R6, R10, 0x1, R6 ;  /* 0x000000010a067824 */ /* 0x000fe200078e0206 */
[----:B0-----:R-:W-:Y:S01]  /*0bf0*/  LOP3.LUT R18, R3, 0x7f, RZ, 0xc0, !PT ;  /* 0x0000007f03127812 */ /* 0x001fe200078ec0ff */
[C---:B------:R-:W-:Y:S01]  /*0c00*/  IMAD R61, R12.reuse, R5, R61 ;  /* 0x000000050c3d7224 */ /* 0x040fe200078e023d */
[----:B------:R-:W-:Y:S01]  /*0c10*/  IABS R74, R11 ;  /* 0x0000000b004a7213 */ /* 0x000fe20000000000 */
[----:B------:R-:W-:Y:S01]  /*0c20*/  IMAD R68, R12, R9, R68 ;  /* 0x000000090c447224 */ /* 0x000fe200078e0244 */
[----:B------:R-:W-:Y:S01]  /*0c30*/  STL [R1+0x230], R15 ;  /* 0x0002300f01007387 */ /* 0x000fe20000100800 */
[----:B------:R-:W-:Y:S01]  /*0c40*/  IMAD.HI.U32 R5, R13, R66, RZ ;  /* 0x000000420d057227 */ /* 0x000fe200078e00ff */
[----:B------:R-:W-:-:S02]  /*0c50*/  IABS R64, R15 ;  /* 0x0000000f00407213 */ /* 0x000fc40000000000 */
[----:B------:R-:W-:Y:S01]  /*0c60*/  STL [R1+0x238], R14 ;  /* 0x0002380e01007387 */ /* 0x000fe20000100800 */
[----:B------:R-:W-:Y:S01]  /*0c70*/  IMAD.HI.U32 R9, R13, R75, RZ ;  /* 0x0000004b0d097227 */ /* 0x000fe200078e00ff */
[----:B------:R-:W-:Y:S02]  /*0c80*/  ISETP.NE.U32.AND P5, PT, R18, RZ, PT ;  /* 0x000000ff1200720c */ /* 0x000fe40003fa5070 */
[----:B------:R0:W-:Y:S01]  /*0c90*/  STL [R1+0x234], R11 ;  /* 0x0002340b01007387 */ /* 0x0001e20000100800 */
[----:B------:R-:W-:Y:S02]  /*0ca0*/  IMAD R144, R6, 0x100, R18 ;  /* 0x0000010006907824 */ /* 0x000fe400078e0212 */
[----:B------:R-:W-:Y:S02]  /*0cb0*/  IMAD.MOV R9, RZ, RZ, -R9 ;  /* 0x000000ffff097224 */ /* 0x000fe400078e0a09 */
[----:B------:R-:W-:Y:S02]  /*0cc0*/  VIADD R19, R0, 0xc ;  /* 0x0000000c00137836 */ /* 0x000fe40000000000 */
[----:B------:R-:W-:-:S02]  /*0cd0*/  VIADD R160, R144, 0x80 ;  /* 0x0000008090a07836 */ /* 0x000fc40000000000 */
[----:B------:R-:W-:Y:S01]  /*0ce0*/  IMAD R75, R12, R9, R75 ;  /* 0x000000090c4b7224 */ /* 0x000fe200078e024b */
[----:B------:R-:W-:Y:S01]  /*0cf0*/  IABS R73, R19 ;  /* 0x0000001300497213 */ /* 0x000fe20000000000 */
[----:B0-----:R-:W-:Y:S01]  /*0d00*/  IMAD.MOV R11, RZ, RZ, -R5 ;  /* 0x000000ffff0b7224 */ /* 0x001fe200078e0a05 */
[----:B------:R-:W-:Y:S01]  /*0d10*/  IABS R9, R144 ;  /* 0x0000009000097213 */ /* 0x000fe20000000000 */
[----:B------:R-:W-:Y:S01]  /*0d20*/  IMAD.HI.U32 R5, R13, R74, RZ ;  /* 0x0000004a0d057227 */ /* 0x000fe200078e00ff */
[----:B------:R-:W-:Y:S01]  /*0d30*/  STL [R1+0x2b0], R19 ;  /* 0x0002b01301007387 */ /* 0x000fe20000100800 */
[----:B------:R-:W-:Y:S02]  /*0d40*/  ISETP.GE.AND P3, PT, R160, RZ, PT ;  /* 0x000000ffa000720c */ /* 0x000fe40003f66270 */
[----:B------:R-:W-:Y:S01]  /*0d50*/  IMAD R66, R12, R11, R66 ;  /* 0x0000000b0c427224 */ /* 0x000fe200078e0242 */
[----:B------:R-:W-:Y:S01]  /*0d60*/  IABS R11, R160 ;  /* 0x000000a0000b7213 */ /* 0x000fe20000000000 */
[----:B------:R-:W-:-:S02]  /*0d70*/  IMAD.MOV R5, RZ, RZ, -R5 ;  /* 0x000000ffff057224 */ /* 0x000fc400078e0a05 */
[----:B------:R-:W-:-:S04]  /*0d80*/  IMAD.HI.U32 R3, R4, R9, RZ ;  /* 0x0000000904037227 */ /* 0x000fc800078e00ff */
[----:B------:R-:W-:Y:S02]  /*0d90*/  IMAD R74, R12, R5, R74 ;  /* 0x000000050c4a7224 */ /* 0x000fe400078e024a */
[----:B------:R-:W-:-:S04]  /*0da0*/  IMAD.HI.U32 R5, R13, R73, RZ ;  /* 0x000000490d057227 */ /* 0x000fc800078e00ff */
[----:B------:R-:W-:-:S04]  /*0db0*/  IMAD.HI.U32 R4, R4, R11, RZ ;  /* 0x0000000b04047227 */ /* 0x000fc800078e00ff */
[----:B------:R-:W-:Y:S02]  /*0dc0*/  IMAD.MOV R5, RZ, RZ, -R5 ;  /* 0x000000ffff057224 */ /* 0x000fe400078e0a05 */
[----:B------:R-:W-:Y:S02]  /*0dd0*/  IMAD.MOV R4, RZ, RZ, -R4 ;  /* 0x000000ffff047224 */ /* 0x000fe400078e0a04 */
[----:B------:R-:W-:Y:S02]  /*0de0*/  IMAD R73, R12, R5, R73 ;  /* 0x000000050c497224 */ /* 0x000fe400078e0249 */
[----:B------:R-:W-:Y:S02]  /*0df0*/  IMAD R5, R2, R4, R11 ;  /* 0x0000000402057224 */ /* 0x000fe400078e020b */
[----:B------:R-:W-:Y:S02]  /*0e00*/  IMAD.MOV R3, RZ, RZ, -R3 ;  /* 0x000000ffff037224 */ /* 0x000fe400078e0a03 */
[----:B------:R-:W-:Y:S01]  /*0e10*/  IMAD R63, R12, R8, R63 ;  /* 0x000000080c3f7224 */ /* 0x000fe200078e023f */
[----:B------:R-:W-:Y:S01]  /*0e20*/  ISETP.GT.U32.AND P1, PT, R2, R5, PT ;  /* 0x000000050200720c */ /* 0x000fe20003f24070 */
[----:B------:R-:W-:-:S04]  /*0e30*/  IMAD.HI.U32 R10, R13, R67, RZ ;  /* 0x000000430d0a7227 */ /* 0x000fc800078e00ff */
[----:B------:R-:W-:Y:S02]  /*0e40*/  IMAD R3, R2, R3, R9 ;  /* 0x0000000302037224 */ /* 0x000fe400078e0209 */
[----:B------:R-:W-:-:S03]  /*0e50*/  IMAD.HI.U32 R7, R13, R62, RZ ;  /* 0x0000003e0d077227 */ /* 0x000fc600078e00ff */
[----:B------:R-:W-:Y:S01]  /*0e60*/  ISETP.GT.U32.AND P0, PT, R2, R3, PT ;  /* 0x000000030200720c */ /* 0x000fe20003f04070 */
[----:B------:R-:W-:-:S04]  /*0e70*/  IMAD.HI.U32 R8, R13, R69, RZ ;  /* 0x000000450d087227 */ /* 0x000fc800078e00ff */
[----:B------:R-:W-:Y:S02]  /*0e80*/  IMAD.MOV R10, RZ, RZ, -R10 ;  /* 0x000000ffff0a7224 */ /* 0x000fe400078e0a0a */
[----:B------:R-:W-:Y:S02]  /*0e90*/  IMAD.MOV R7, RZ, RZ, -R7 ;  /* 0x000000ffff077224 */ /* 0x000fe400078e0a07 */
[----:B------:R-:W-:Y:S02]  /*0ea0*/  IMAD.MOV R8, RZ, RZ, -R8 ;  /* 0x000000ffff087224 */ /* 0x000fe400078e0a08 */
[----:B------:R-:W-:Y:S02]  /*0eb0*/  VIADD R14, R0, 0xd ;  /* 0x0000000d000e7836 */ /* 0x000fe40000000000 */
[C---:B------:R-:W-:Y:S02]  /*0ec0*/  IMAD R67, R12.reuse, R10, R67 ;  /* 0x0000000a0c437224 */ /* 0x040fe400078e0243 */
[----:B------:R-:W-:Y:S01]  /*0ed0*/  @!P1 IMAD.IADD R5, R5, 0x1, -R2 ;  /* 0x0000000105059824 */ /* 0x000fe200078e0a02 */
[----:B------:R-:W-:Y:S01]  /*0ee0*/  IABS R72, R14 ;  /* 0x0000000e00487213 */ /* 0x000fe20000000000 */
[C---:B------:R-:W-:Y:S01]  /*0ef0*/  IMAD R62, R12.reuse, R7, R62 ;  /* 0x000000070c3e7224 */ /* 0x040fe200078e023e */
[----:B------:R-:W-:Y:S01]  /*0f00*/  STL [R1+0x2ac], R14 ;  /* 0x0002ac0e01007387 */ /* 0x000fe20000100800 */
[----:B------:R-:W-:Y:S01]  /*0f10*/  IMAD R69, R12, R8, R69 ;  /* 0x000000080c457224 */ /* 0x000fe200078e0245 */
[----:B------:R-:W-:Y:S01]  /*0f20*/  ISETP.GT.U32.AND P1, PT, R2, R5, PT ;  /* 0x000000050200720c */ /* 0x000fe20003f24070 */
[----:B------:R-:W-:-:S02]  /*0f30*/  VIADD R10, R0, 0xe ;  /* 0x0000000e000a7836 */ /* 0x000fc40000000000 */
[----:B------:R-:W-:-:S03]  /*0f40*/  IMAD.HI.U32 R7, R13, R60, RZ ;  /* 0x0000003c0d077227 */ /* 0x000fc600078e00ff */
[----:B------:R0:W-:Y:S01]  /*0f50*/  STL [R1+0x2b4], R10 ;  /* 0x0002b40a01007387 */ /* 0x0001e20000100800 */
[----:B------:R-:W-:Y:S01]  /*0f60*/  IMAD.HI.U32 R8, R13, R64, RZ ;  /* 0x000000400d087227 */ /* 0x000fe200078e00ff */
[----:B------:R-:W-:-:S03]  /*0f70*/  IABS R71, R10 ;  /* 0x0000000a00477213 */ /* 0x000fc60000000000 */
[----:B------:R-:W-:Y:S02]  /*0f80*/  IMAD.MOV R7, RZ, RZ, -R7 ;  /* 0x000000ffff077224 */ /* 0x000fe400078e0a07 */
[----:B------:R-:W-:Y:S02]  /*0f90*/  IMAD.MOV R15, RZ, RZ, -R8 ;  /* 0x000000ffff0f7224 */ /* 0x000fe400078e0a08 */
[----:B------:R-:W-:Y:S01]  /*0fa0*/  IMAD.HI.U32 R6, R13, R72, RZ ;  /* 0x000000480d067227 */ /* 0x000fe200078e00ff */
[----:B0-----:R-:W0:Y:S03]  /*0fb0*/  LDC R10, c[0x0][0x3a0] ;  /* 0x0000e800ff0a7b82 */ /* 0x001e260000000800 */
[C---:B------:R-:W-:Y:S02]  /*0fc0*/  VIADD R21, R0.reuse, 0xf ;  /* 0x0000000f00157836 */ /* 0x040fe40000000000 */
[----:B------:R-:W-:-:S02]  /*0fd0*/  VIADD R20, R0, 0x10 ;  /* 0x0000001000147836 */ /* 0x000fc40000000000 */
[C---:B------:R-:W-:Y:S01]  /*0fe0*/  IMAD R60, R12.reuse, R7, R60 ;  /* 0x000000070c3c7224 */ /* 0x040fe200078e023c */
[----:B------:R-:W-:Y:S01]  /*0ff0*/  STL [R1+0x2b8], R21 ;  /* 0x0002b81501007387 */ /* 0x000fe20000100800 */
[----:B------:R-:W-:Y:S01]  /*1000*/  IMAD R64, R12, R15, R64 ;  /* 0x0000000f0c407224 */ /* 0x000fe200078e0240 */
[----:B------:R-:W-:Y:S01]  /*1010*/  IABS R70, R21 ;  /* 0x0000001500467213 */ /* 0x000fe20000000000 */
[----:B------:R-:W-:Y:S01]  /*1020*/  VIADD R19, R0, 0x11 ;  /* 0x0000001100137836 */ /* 0x000fe20000000000 */
[----:B------:R-:W-:Y:S01]  /*1030*/  STL [R1+0x330], R20 ;  /* 0x0003301401007387 */ /* 0x000fe20000100800 */
[----:B------:R-:W-:Y:S01]  /*1040*/  @!P0 IMAD.IADD R3, R3, 0x1, -R2 ;  /* 0x0000000103038824 */ /* 0x000fe200078e0a02 */
[----:B------:R-:W-:Y:S01]  /*1050*/  IABS R79, R20 ;  /* 0x00000014004f7213 */ /* 0x000fe20000000000 */
[----:B------:R-:W-:Y:S01]  /*1060*/  IMAD.HI.U32 R7, R13, R65, RZ ;  /* 0x000000410d077227 */ /* 0x000fe200078e00ff */
[----:B------:R-:W-:Y:S01]  /*1070*/  STL [R1+0x32c], R19 ;  /* 0x00032c1301007387 */ /* 0x000fe20000100800 */
[----:B------:R-:W-:-:S02]  /*1080*/  IABS R78, R19 ;  /* 0x00000013004e7213 */ /* 0x000fc40000000000 */
[----:B------:R-:W-:Y:S01]  /*1090*/  IMAD.MOV R15, RZ, RZ, -R6 ;  /* 0x000000ffff0f7224 */ /* 0x000fe200078e0a06 */
[----:B------:R-:W-:Y:S01]  /*10a0*/  ISETP.GT.U32.AND P0, PT, R2, R3, PT ;  /* 0x000000030200720c */ /* 0x000fe20003f04070 */
[----:B------:R-:W-:Y:S02]  /*10b0*/  VIADD R14, R0, 0x12 ;  /* 0x00000012000e7836 */ /* 0x000fe40000000000 */
[----:B------:R-:W-:Y:S02]  /*10c0*/  IMAD.MOV R7, RZ, RZ, -R7 ;  /* 0x000000ffff077224 */ /* 0x000fe400078e0a07 */
[----:B------:R-:W-:Y:S01]  /*10d0*/  IMAD R72, R12, R15, R72 ;  /* 0x0000000f0c487224 */ /* 0x000fe200078e0248 */
[----:B------:R1:W-:Y:S01]  /*10e0*/  STL [R1+0x338], R14 ;  /* 0x0003380e01007387 */ /* 0x0003e20000100800 */
[----:B------:R-:W-:Y:S01]  /*10f0*/  IABS R77, R14 ;  /* 0x0000000e004d7213 */ /* 0x000fe20000000000 */
[----:B------:R-:W-:Y:S01]  /*1100*/  @!P1 IMAD.IADD R5, R5, 0x1, -R2 ;  /* 0x0000000105059824 */ /* 0x000fe200078e0a02 */
[----:B------:R-:W-:Y:S01]  /*1110*/  ISETP.GE.AND P1, PT, R144, RZ, PT ;  /* 0x000000ff9000720c */ /* 0x000fe20003f26270 */
[----:B------:R-:W-:-:S02]  /*1120*/  IMAD R65, R12, R7, R65 ;  /* 0x000000070c417224 */ /* 0x000fc400078e0241 */
[----:B------:R-:W-:Y:S02]  /*1130*/  VIADD R8, R0, 0x13 ;  /* 0x0000001300087836 */ /* 0x000fe40000000000 */
[C---:B------:R-:W-:Y:S01]  /*1140*/  IMAD.HI.U32 R7, R13.reuse, R71, RZ ;  /* 0x000000470d077227 */ /* 0x040fe200078e00ff */
[----:B-1----:R-:W1:Y:S02]  /*1150*/  LDC.64 R14, c[0x0][0x3a8] ;  /* 0x0000ea00ff0e7b82 */ /* 0x002e640000000a00 */
[----:B------:R-:W-:Y:S01]  /*1160*/  IABS R76, R8 ;  /* 0x00000008004c7213 */ /* 0x000fe20000000000 */
[----:B------:R-:W-:Y:S01]  /*1170*/  IMAD.MOV R7, RZ, RZ, -R7 ;  /* 0x000000ffff077224 */ /* 0x000fe200078e0a07 */
[----:B------:R2:W-:Y:S01]  /*1180*/  STL [R1+0x334], R8 ;  /* 0x0003340801007387 */ /* 0x0005e20000100800 */
[----:B------:R-:W-:-:S04]  /*1190*/  IMAD.HI.U32 R4, R13, R70, RZ ;  /* 0x000000460d047227 */ /* 0x000fc800078e00ff */
[----:B------:R-:W-:Y:S02]  /*11a0*/  IMAD R71, R12, R7, R71 ;  /* 0x000000070c477224 */ /* 0x000fe400078e0247 */
[----:B------:R-:W-:-:S04]  /*11b0*/  IMAD.HI.U32 R6, R13, R79, RZ ;  /* 0x0000004f0d067227 */ /* 0x000fc800078e00ff */
[----:B------:R-:W-:Y:S01]  /*11c0*/  @!P0 IMAD.IADD R3, R3, 0x1, -R2 ;  /* 0x0000000103038824 */ /* 0x000fe200078e0a02 */
[----:B------:R-:W-:Y:S01]  /*11d0*/  ISETP.NE.AND P0, PT, R16, RZ, PT ;  /* 0x000000ff1000720c */ /* 0x000fe20003f05270 */
[----:B------:R-:W-:Y:S01]  /*11e0*/  IMAD.HI.U32 R7, R13, R78, RZ ;  /* 0x0000004e0d077227 */ /* 0x000fe200078e00ff */
[----:B------:R-:W-:-:S03]  /*11f0*/  LOP3.LUT R16, RZ, R16, RZ, 0x33, !PT ;  /* 0x00000010ff107212 */ /* 0x000fc600078e33ff */
[----:B--2---:R-:W-:-:S04]  /*1200*/  IMAD.HI.U32 R8, R13, R77, RZ ;  /* 0x0000004d0d087227 */ /* 0x004fc800078e00ff */
[----:B------:R-:W-:-:S04]  /*1210*/  IMAD.HI.U32 R9, R13, R76, RZ ;  /* 0x0000004c0d097227 */ /* 0x000fc800078e00ff */
[----:B------:R-:W-:Y:S02]  /*1220*/  IMAD.MOV R11, RZ, RZ, -R4 ;  /* 0x000000ffff0b7224 */ /* 0x000fe400078e0a04 */
[C---:B0-----:R-:W-:Y:S02]  /*1230*/  VIADD R4, R10.reuse, 0xfffffff7 ;  /* 0xfffffff70a047836 */ /* 0x041fe40000000000 */
[----:B------:R-:W-:Y:S02]  /*1240*/  IMAD.MOV R6, RZ, RZ, -R6 ;  /* 0x000000ffff067224 */ /* 0x000fe400078e0a06 */
[----:B------:R-:W-:Y:S01]  /*1250*/  VIADD R2, R10, 0xffffffff ;  /* 0xffffffff0a027836 */ /* 0x000fe20000000000 */
[----:B------:R-:W-:Y:S01]  /*1260*/  ISETP.GE.U32.AND P2, PT, R4, 0x7fffff78, PT ;  /* 0x7fffff780400780c */ /* 0x000fe20003f46070 */
[----:B------:R-:W-:Y:S02]  /*1270*/  @!P1 IMAD.MOV R3, RZ, RZ, -R3 ;  /* 0x000000ffff039224 */ /* 0x000fe400078e0a03 */
[----:B------:R-:W-:Y:S01]  /*1280*/  @!P3 IMAD.MOV R5, RZ, RZ, -R5 ;  /* 0x000000ffff05b224 */ /* 0x000fe200078e0a05 */
[----:B------:R-:W-:Y:S01]  /*1290*/  ISETP.GE.U32.AND P4, PT, R2, 0x7fffff80, PT ;  /* 0x7fffff800200780c */ /* 0x000fe20003f86070 */
[----:B------:R-:W-:Y:S01]  /*12a0*/  IMAD.MOV R7, RZ, RZ, -R7 ;  /* 0x000000ffff077224 */ /* 0x000fe200078e0a07 */
[C---:B------:R-:W-:Y:S01]  /*12b0*/  SEL R3, R16.reuse, R3, !P0 ;  /* 0x0000000310037207 */ /* 0x040fe20004000000 */
[----:B------:R-:W-:Y:S01]  /*12c0*/  IMAD.MOV R8, RZ, RZ, -R8 ;  /* 0x000000ffff087224 */ /* 0x000fe200078e0a08 */
[----:B------:R-:W-:Y:S01]  /*12d0*/  SEL R5, R16, R5, !P0 ;  /* 0x0000000510057207 */ /* 0x000fe20004000000 */
[----:B------:R-:W-:-:S02]  /*12e0*/  IMAD.MOV R9, RZ, RZ, -R9 ;  /* 0x000000ffff097224 */ /* 0x000fc400078e0a09 */
[C---:B------:R-:W-:Y:S02]  /*12f0*/  IMAD R79, R12.reuse, R6, R79 ;  /* 0x000000060c4f7224 */ /* 0x040fe400078e024f */
[C---:B------:R-:W-:Y:S02]  /*1300*/  IMAD R70, R12.reuse, R11, R70 ;  /* 0x0000000b0c467224 */ /* 0x040fe400078e0246 */
[C---:B------:R-:W-:Y:S02]  /*1310*/  IMAD R78, R12.reuse, R7, R78 ;  /* 0x000000070c4e7224 */ /* 0x040fe400078e024e */
[C---:B------:R-:W-:Y:S02]  /*1320*/  IMAD R77, R12.reuse, R8, R77 ;  /* 0x000000080c4d7224 */ /* 0x040fe400078e024d */
[----:B------:R-:W-:Y:S02]  /*1330*/  IMAD R76, R12, R9, R76 ;  /* 0x000000090c4c7224 */ /* 0x000fe400078e024c */
[----:B------:R-:W-:-:S02]  /*1340*/  VIADD R4, R10, 0xffffffef ;  /* 0xffffffef0a047836 */ /* 0x000fc40000000000 */
[----:B------:R-:W-:Y:S01]  /*1350*/  VIADD R6, R10, 0xffffffe7 ;  /* 0xffffffe70a067836 */ /* 0x000fe20000000000 */
[----:B-1-34-:R-:W-:Y:S06]  /*1360*/  BRA.U UP0, `(.L_x_5) ;  /* 0x0000000100187547 */ /* 0x01afec000b800000 */
[----:B------:R-:W-:Y:S01]  /*1370*/  ELECT P0, URZ, PT ;  /* 0x0000000000ff782f */ /* 0x000fe20003800000 */
[----:B------:R-:W-:Y:S01]  /*1380*/  IMAD.MOV.U32 R2, RZ, RZ, 0x1 ;  /* 0x00000001ff027424 */ /* 0x000fe200078e00ff */
[----:B------:R-:W-:Y:S01]  /*1390*/  UMOV UR4, 0x40 ;  /* 0x0000004000047882 */ /* 0x000fe20000000000 */
[----:B------:R-:W-:Y:S01]  /*13a0*/  UVIRTCOUNT.DEALLOC.SMPOOL 0x80 ;  /* 0x000000800000784c */ /* 0x000fe20000000000 */
[----:B------:R-:W-:-:S09]  /*13b0*/  ULEA UR4, UR5, UR4, 0x18 ;  /* 0x0000000405047291 */ /* 0x000fd2000f8ec0ff */
[----:B------:R0:W-:Y:S03]  /*13c0*/  @P0 STS.U8 [UR4], R2 ;  /* 0x00000002ff000988 */ /* 0x0001e60008000004 */
.L_x_5:
[----:B------:R-:W-:Y:S01]  /*13d0*/  STL [R1+0xcf4], R98 ;  /* 0x000cf46201007387 */ /* 0x000fe20000100800 */
[----:B------:R-:W-:Y:S01]  /*13e0*/  VOTEU.ALL UP1, P5 ;  /* 0x0000000000ff7886 */ /* 0x000fe20002820000 */
[----:B------:R-:W-:Y:S01]  /*13f0*/  VOTEU.ALL UP2, P5 ;  /* 0x0000000000ff7886 */ /* 0x000fe20002840000 */
[----:B------:R-:W-:Y:S01]  /*1400*/  IMAD R3, R3, UR16, RZ ;  /* 0x0000001003037c24 */ /* 0x000fe2000f8e02ff */
[----:B------:R-:W-:Y:S01]  /*1410*/  STL [R1+0xcf0], R49 ;  /* 0x000cf03101007387 */ /* 0x000fe20000100800 */
[----:B------:R-:W1:Y:S01]  /*1420*/  LDCU.64 UR20, c[0x0][0x358] ;  /* 0x00006b00ff1477ac */ /* 0x000e620008000a00 */
[----:B------:R-:W-:-:S04]  /*1430*/  @!UP1 UIADD3 UR4, UPT, UPT, -UR6, 0x100000, URZ ;  /* 0x0010000006049890 */ /* 0x000fc8000fffe1ff */
[----:B------:R-:W-:Y:S02]  /*1440*/  @!UP1 USHF.L.U32 UR5, UR4, 0xb, URZ ;  /* 0x0000000b04059899 */ /* 0x000fe400080006ff */
[----:B------:R-:W-:Y:S01]  /*1450*/  @!UP1 USHF.L.U32 UR4, UR4, 0x1, URZ ;  /* 0x0000000104049899 */ /* 0x000fe200080006ff */
[----:B------:R-:W-:Y:S01]  /*1460*/  IMAD R5, R5, UR16, RZ ;  /* 0x0000001005057c24 */ /* 0x000fe2000f8e02ff */
[----:B------:R-:W-:Y:S01]  /*1470*/  STL [R1+0xcec], R48 ;  /* 0x000cec3001007387 */ /* 0x000fe20000100800 */
[----:B------:R-:W-:Y:S01]  /*1480*/  ISETP.GE.U32.AND P1, PT, R4, 0x7fffff70, PT ;  /* 0x7fffff700400780c */ /* 0x000fe20003f26070 */
[----:B------:R-:W-:Y:S01]  /*1490*/  IMAD.SHL.U32 R7, R14, 0x8, RZ ;  /* 0x000000080e077824 */ /* 0x000fe200078e00ff */
[----:B------:R-:W-:Y:S01]  /*14a0*/  PRMT R43, RZ, 0x7610, R43 ;  /* 0x00007610ff2b7816 */ /* 0x000fe2000000002b */
[----:B------:R-:W-:Y:S01]  /*14b0*/  STL [R1+0xce8], R97 ;  /* 0x000ce86101007387 */ /* 0x000fe20000100800 */
[----:B------:R-:W-:Y:S01]  /*14c0*/  ISETP.GE.U32.AND P0, PT, R6, 0x7fffff68, PT ;  /* 0x7fffff680600780c */ /* 0x000fe20003f06070 */
[----:B------:R-:W2:Y:S02]  /*14d0*/  LDCU UR16, c[0x0][0x3b0] ;  /* 0x00007600ff1077ac */ /* 0x000ea40008000800 */
[----:B------:R-:W-:Y:S01]  /*14e0*/  STL [R1+0xce4], R96 ;  /* 0x000ce46001007387 */ /* 0x000fe20000100800 */
[----:B------:R-:W-:Y:S03]  /*14f0*/  STTM.x128 tmem[UR10], RZ ;  /* 0x000000ff000079ed */ /* 0x000fe600083c000a */
[----:B------:R-:W-:Y:S01]  /*1500*/  STL [R1+0xce0], R95 ;  /* 0x000ce05f01007387 */ /* 0x000fe20000100800 */
[----:B------:R-:W-:Y:S01]  /*1510*/  PRMT R42, RZ, 0x7610, R42 ;  /* 0x00007610ff2a7816 */ /* 0x000fe2000000002a */
[----:B------:R-:W3:Y:S02]  /*1520*/  LDCU UR17, c[0x0][0x3b0] ;  /* 0x00007600ff1177ac */ /* 0x000ee40008000800 */
[----:B------:R-:W-:Y:S01]  /*1530*/  STL [R1+0xcdc], R94 ;  /* 0x000cdc5e01007387 */ /* 0x000fe20000100800 */
[----:B------:R-:W-:Y:S01]  /*1540*/  PRMT R41, RZ, 0x7610, R41 ;  /* 0x00007610ff297816 */ /* 0x000fe20000000029 */
[----:B------:R-:W4:Y:S02]  /*1550*/  LDCU UR19, c[0x0][0x3b0] ;  /* 0x00007600ff1377ac */ /* 0x000f240008000800 */
[----:B------:R-:W-:Y:S01]  /*1560*/  STL [R1+0xcd8], R93 ;  /* 0x000cd85d01007387 */ /* 0x000fe20000100800 */
[----:B------:R-:W-:Y:S01]  /*1570*/  PRMT R40, RZ, 0x7610, R40 ;  /* 0x00007610ff287816 */ /* 0x000fe20000000028 */
[----:B------:R-:W0:Y:S02]  /*1580*/  LDCU UR18, c[0x0][0x3b0] ;  /* 0x00007600ff1277ac */ /* 0x000e240008000800 */
        /* <DEDUP_REMOVED lines=149> */
[----:B------:R-:W0:Y:S01]  /*1ee0*/  LDCU UR74, c[0x0][0x3b0] ;  /* 0x00007600ff4a77ac */ /* 0x000e220008000800 */
[----:B------:R-:W0:Y:S01]  /*1ef0*/  FENCE.VIEW.ASYNC.T ;  /* 0x00000000000073c6 */ /* 0x000e220000000200 */
[----:B------:R-:W-:Y:S01]  /*1f00*/  STL [R1+0xb74], R160 ;  /* 0x000b74a001007387 */ /* 0x000fe20000100800 */
[----:B------:R-:W-:Y:S01]  /*1f10*/  PRMT R139, RZ, 0x7610, R139 ;  /* 0x00007610ff8b7816 */ /* 0x000fe2000000008b */
[----:B------:R-:W0:Y:S02]  /*1f20*/  LDCU UR71, c[0x0][0x3b0] ;  /* 0x00007600ff4777ac */ /* 0x000e240008000800 */
[----:B0-----:R-:W-:Y:S01]  /*1f30*/  BAR.SYNC.DEFER_BLOCKING 0x0 ;  /* 0x0000000000007b1d */ /* 0x001fe20000010000 */
[----:B------:R-:W-:-:S02]  /*1f40*/  PRMT R138, RZ, 0x7610, R138 ;  /* 0x00007610ff8a7816 */ /* 0x000fc4000000008a */
[----:B------:R-:W-:Y:S02]  /*1f50*/  PRMT R137, RZ, 0x7610, R137 ;  /* 0x00007610ff897816 */ /* 0x000fe40000000089 */
[----:B------:R-:W-:Y:S01]  /*1f60*/  PRMT R136, RZ, 0x7610, R136 ;  /* 0x00007610ff887816 */ /* 0x000fe20000000088 */
[----:B------:R-:W0:Y:S01]  /*1f70*/  LDCU UR72, c[0x0][0x3b0] ;  /* 0x00007600ff4877ac */ /* 0x000e220008000800 */
[----:B------:R1:W-:Y:S01]  /*1f80*/  STL [R1+0xb70], R144 ;  /* 0x000b709001007387 */ /* 0x0003e20000100800 */
[----:B------:R-:W-:Y:S01]  /*1f90*/  PRMT R135, RZ, 0x7610, R135 ;  /* 0x00007610ff877816 */ /* 0x000fe20000000087 */
[----:B------:R-:W0:Y:S01]  /*1fa0*/  LDCU UR73, c[0x0][0x3b0] ;  /* 0x00007600ff4977ac */ /* 0x000e220008000800 */
[----:B-1----:R-:W1:Y:S01]  /*1fb0*/  LDC R144, c[0x0][0x3a0] ;  /* 0x0000e800ff907b82 */ /* 0x002e620000000800 */
[----:B------:R-:W0:Y:S02]  /*1fc0*/  FENCE.VIEW.ASYNC.S ;  /* 0x00000000000073c6 */ /* 0x000e240000000000 */
[----:B0-----:R0:W0:Y:S01]  /*1fd0*/  @!UP2 SYNCS.EXCH.64 URZ, [UR11], UR4 ;  /* 0x000000040bffa5b2 */ /* 0x0010220008000100 */
[----:B-1----:R-:W-:-:S05]  /*1fe0*/  VIADD R2, R144, 0xffffffdf ;  /* 0xffffffdf90027836 */ /* 0x002fca0000000000 */
[----:B------:R-:W-:Y:S02]  /*1ff0*/  ISETP.GE.U32.AND P3, PT, R2, 0x7fffff60, PT ;  /* 0x7fffff600200780c */ /* 0x000fe40003f66070 */
[----:B------:R-:W-:-:S04]  /*2000*/  IADD3 R2, P6, PT, R3, UR12, RZ ;  /* 0x0000000c03027c10 */ /* 0x000fc8000ffde0ff */
[----:B------:R-:W-:Y:S01]  /*2010*/  LEA.HI.X.SX32 R3, R3, UR13, 0x1, P6 ;  /* 0x0000000d03037c11 */ /* 0x000fe2000b0f0eff */
[----:B0-----:R-:W-:Y:S01]  /*2020*/  BAR.SYNC.DEFER_BLOCKING 0x0 ;  /* 0x0000000000007b1d */ /* 0x001fe20000010000 */
[C---:B------:R-:W-:Y:S02]  /*2030*/  IADD3 R4, P6, PT, R5.reuse, UR12, RZ ;  /* 0x0000000c05047c10 */ /* 0x040fe4000ffde0ff */
[----:B------:R-:W-:Y:S02]  /*2040*/  SHF.R.S32.HI R8, RZ, 0x1f, R7 ;  /* 0x0000001fff087819 */ /* 0x000fe40000011407 */
[----:B------:R-:W-:Y:S01]  /*2050*/  LEA.HI.X.SX32 R5, R5, UR13, 0x1, P6 ;  /* 0x0000000d05057c11 */ /* 0x000fe2000b0f0eff */
[----:B------:R-:W-:Y:S01]  /*2060*/  VIADD R6, R144, 0xffffffd7 ;  /* 0xffffffd790067836 */ /* 0x000fe20000000000 */
[C---:B------:R-:W-:Y:S01]  /*2070*/  IADD3 R11, P6, PT, R7.reuse, R2, RZ ;  /* 0x00000002070b7210 */ /* 0x040fe20007fde0ff */
[----:B------:R-:W0:Y:S04]  /*2080*/  LDCU UR12, c[0x0][0x3b0] ;  /* 0x00007600ff0c77ac */ /* 0x000e280008000800 */
[----:B------:R-:W-:Y:S01]  /*2090*/  IMAD.X R9, R8, 0x1, R3, P6 ;  /* 0x0000000108097824 */ /* 0x000fe200030e0603 */
[----:B------:R-:W-:Y:S01]  /*20a0*/  IADD3 R10, P6, PT, R7, R4, RZ ;  /* 0x00000004070a7210 */ /* 0x000fe20007fde0ff */
[----:B------:R-:W1:Y:S01]  /*20b0*/  LDCU UR13, c[0x0][0x3b0] ;  /* 0x00007600ff0d77ac */ /* 0x000e620008000800 */
[----:B------:R-:W2:Y:S04]  /*20c0*/  @!P4 LDG.E.U8 R43, desc[UR20][R2.64] ;  /* 0x00000014022bc981 */ /* 0x000ea8000c1e1100 */
[----:B------:R-:W2:Y:S01]  /*20d0*/  @!P4 LDG.E.U8 R42, desc[UR20][R4.64] ;  /* 0x00000014042ac981 */ /* 0x000ea2000c1e1100 */
[----:B------:R-:W-:Y:S01]  /*20e0*/  ISETP.GE.U32.AND P4, PT, R6, 0x7fffff58, PT ;  /* 0x7fffff580600780c */ /* 0x000fe20003f86070 */
[----:B------:R-:W-:-:S02]  /*20f0*/  IMAD.MOV.U32 R6, RZ, RZ, R9 ;  /* 0x000000ffff067224 */ /* 0x000fc400078e0009 */
[----:B------:R-:W-:Y:S02]  /*2100*/  STL [R1+0x1b4], R11 ;  /* 0x0001b40b01007387 */ /* 0x000fe40000100800 */
[----:B------:R-:W-:Y:S02]  /*2110*/  @!P2 IMAD.MOV.U32 R7, RZ, RZ, R6 ;  /* 0x000000ffff07a224 */ /* 0x000fe400078e0006 */
[----:B------:R-:W-:Y:S01]  /*2120*/  @!P2 IMAD.MOV.U32 R6, RZ, RZ, R11 ;  /* 0x000000ffff06a224 */ /* 0x000fe200078e000b */
[----:B------:R0:W-:Y:S04]  /*2130*/  STL [R1+0x1b0], R9 ;  /* 0x0001b00901007387 */ /* 0x0001e80000100800 */
[----:B------:R1:W2:Y:S01]  /*2140*/  @!P2 LDG.E.U8 R41, desc[UR20][R6.64] ;  /* 0x000000140629a981 */ /* 0x0002a2000c1e1100 */
[----:B0-----:R-:W-:-:S02]  /*2150*/  IMAD.SHL.U32 R9, R14, 0x10, RZ ;  /* 0x000000100e097824 */ /* 0x001fc400078e00ff */
[----:B-1----:R-:W-:Y:S02]  /*2160*/  IMAD.MOV.U32 R7, RZ, RZ, R10 ;  /* 0x000000ffff077224 */ /* 0x002fe400078e000a */
[----:B------:R-:W-:Y:S01]  /*2170*/  IMAD.X R6, R8, 0x1, R5, P6 ;  /* 0x0000000108067824 */ /* 0x000fe200030e0605 */
[----:B------:R0:W-:Y:S04]  /*2180*/  STL [R1+0x1bc], R10 ;  /* 0x0001bc0a01007387 */ /* 0x0001e80000100800 */
[----:B------:R-:W-:Y:S01]  /*2190*/  @!P2 LOP3.LUT R7, R7, R6, RZ, 0x3c, !PT ;  /* 0x000000060707a212 */ /* 0x000fe200078e3cff */
[----:B------:R1:W-:Y:S01]  /*21a0*/  STL [R1+0x1b8], R6 ;  /* 0x0001b80601007387 */ /* 0x0003e20000100800 */
[----:B------:R-:W-:Y:S02]  /*21b0*/  IADD3 R11, P6, PT, R9, R2, RZ ;  /* 0x00000002090b7210 */ /* 0x000fe40007fde0ff */
[----:B0-----:R-:W-:-:S02]  /*21c0*/  SHF.R.S32.HI R10, RZ, 0x1f, R9 ;  /* 0x0000001fff0a7819 */ /* 0x001fc40000011409 */
[----:B-1----:R-:W-:-:S04]  /*21d0*/  @!P2 LOP3.LUT R6, R7, R6, RZ, 0x3c, !PT ;  /* 0x000000060706a212 */ /* 0x002fc800078e3cff */
[----:B------:R-:W-:-:S05]  /*21e0*/  @!P2 LOP3.LUT R7, R7, R6, RZ, 0x3c, !PT ;  /* 0x000000060707a212 */ /* 0x000fca00078e3cff */
[----:B------:R0:W2:Y:S02]  /*21f0*/  @!P2 LDG.E.U8 R40, desc[UR20][R6.64] ;  /* 0x000000140628a981 */ /* 0x0000a4000c1e1100 */
[----:B0-----:R-:W-:Y:S02]  /*2200*/  IMAD.MOV.U32 R7, RZ, RZ, R11 ;  /* 0x000000ffff077224 */ /* 0x001fe400078e000b */
[----:B------:R-:W-:Y:S01]  /*2210*/  IMAD.X R6, R10, 0x1, R3, P6 ;  /* 0x000000010a067824 */ /* 0x000fe200030e0603 */
[----:B------:R0:W-:Y:S04]  /*2220*/  STL [R1+0x240], R11 ;  /* 0x0002400b01007387 */ /* 0x0001e80000100800 */
[----:B------:R-:W-:Y:S01]  /*2230*/  @!P1 LOP3.LUT R7, R7, R6, RZ, 0x3c, !PT ;  /* 0x0000000607079212 */ /* 0x000fe200078e3cff */
[----:B------:R1:W-:Y:S01]  /*2240*/  STL [R1+0x23c], R6 ;  /* 0x00023c0601007387 */ /* 0x0003e20000100800 */
[----:B0-----:R-:W-:-:S02]  /*2250*/  IADD3 R11, P6, PT, R9, R4, RZ ;  /* 0x00000004090b7210 */ /* 0x001fc40007fde0ff */
[----:B-1----:R-:W-:-:S04]  /*2260*/  @!P1 LOP3.LUT R6, R7, R6, RZ, 0x3c, !PT ;  /* 0x0000000607069212 */ /* 0x002fc800078e3cff */
[----:B------:R-:W-:-:S05]  /*2270*/  @!P1 LOP3.LUT R7, R7, R6, RZ, 0x3c, !PT ;  /* 0x0000000607079212 */ /* 0x000fca00078e3cff */
[----:B------:R0:W2:Y:S01]  /*2280*/  @!P1 LDG.E.U8 R38, desc[UR20][R6.64] ;  /* 0x0000001406269981 */ /* 0x0000a2000c1e1100 */
[----:B------:R-:W-:Y:S02]  /*2290*/  IMAD R9, R14, 0x18, RZ ;  /* 0x000000180e097824 */ /* 0x000fe400078e02ff */
[----:B0-----:R-:W-:Y:S02]  /*22a0*/  IMAD.MOV.U32 R7, RZ, RZ, R11 ;  /* 0x000000ffff077224 */ /* 0x001fe400078e000b */
[----:B------:R-:W-:Y:S01]  /*22b0*/  IMAD.X R6, R10, 0x1, R5, P6 ;  /* 0x000000010a067824 */ /* 0x000fe200030e0605 */
[----:B------:R0:W-:Y:S04]  /*22c0*/  STL [R1+0x248], R11 ;  /* 0x0002480b01007387 */ /* 0x0001e80000100800 */
[----:B------:R-:W-:Y:S01]  /*22d0*/  @!P1 LOP3.LUT R7, R7, R6, RZ, 0x3c, !PT ;  /* 0x0000000607079212 */ /* 0x000fe200078e3cff */
[----:B------:R1:W-:Y:S01]  /*22e0*/  STL [R1+0x244], R6 ;  /* 0x0002440601007387 */ /* 0x0003e20000100800 */
[----:B------:R-:W-:-:S02]  /*22f0*/  SHF.R.S32.HI R10, RZ, 0x1f, R9 ;  /* 0x0000001fff0a7819 */ /* 0x000fc40000011409 */
[----:B0-----:R-:W-:Y:S02]  /*2300*/  IADD3 R11, P6, PT, R9, R2, RZ ;  /* 0x00000002090b7210 */ /* 0x001fe40007fde0ff */
        /* <DEDUP_REMOVED lines=12> */
[----:B------:R-:W-:Y:S02]  /*23d0*/  IMAD.SHL.U32 R9, R14, 0x20, RZ ;  /* 0x000000200e097824 */ /* 0x000fe400078e00ff */
        /* <DEDUP_REMOVED lines=38> */
[----:B------:R0:W2:Y:S02]  /*2640*/  @!P4 LDG.E.U8 R46, desc[UR20][R6.64] ;  /* 0x00000014062ec981 */ /* 0x0000a4000c1e1100 */
[----:B0-----:R-:W-:Y:S02]  /*2650*/  IMAD.MOV.U32 R7, RZ, RZ, R11 ;  /* 0x000000ffff077224 */ /* 0x001fe400078e000b */
[----:B------:R-:W-:Y:S01]  /*2660*/  IMAD.X R6, R10, 0x1, R5, P6 ;  /* 0x000000010a067824 */ /* 0x000fe200030e0605 */
[----:B------:R-:W-:Y:S04]  /*2670*/  STL [R1+0x3f0], R11 ;  /* 0x0003f00b01007387 */ /* 0x000fe80000100800 */
[----:B------:R-:W-:Y:S01]  /*2680*/  @!P4 LOP3.LUT R7, R7, R6, RZ, 0x3c, !PT ;  /* 0x000000060707c212 */ /* 0x000fe200078e3cff */
[----:B------:R0:W-:Y:S01]  /*2690*/  STL [R1+0x3ec], R6 ;  /* 0x0003ec0601007387 */ /* 0x0001e20000100800 */
[----:B------:R-:W-:-:S02]  /*26a0*/  PRMT R98, RZ, 0x7610, R98 ;  /* 0x00007610ff627816 */ /* 0x000fc40000000062 */
[----:B0-----:R-:W-:-:S04]  /*26b0*/  @!P4 LOP3.LUT R6, R7, R6, RZ, 0x3c, !PT ;  /* 0x000000060706c212 */ /* 0x001fc800078e3cff */
[----:B------:R-:W-:-:S05]  /*26c0*/  @!P4 LOP3.LUT R7, R7, R6, RZ, 0x3c, !PT ;  /* 0x000000060707c212 */ /* 0x000fca00078e3cff */
[----:B------:R0:W2:Y:S01]  /*26d0*/  @!P4 LDG.E.U8 R98, desc[UR20][R6.64] ;  /* 0x000000140662c981 */ /* 0x0000a2000c1e1100 */
[----:B------:R-:W-:Y:S02]  /*26e0*/  VIADD R8, R144, 0xffffffcf ;  /* 0xffffffcf90087836 */ /* 0x000fe40000000000 */
[----:B------:R-:W-:-:S03]  /*26f0*/  IMAD R9, R14, 0x30, RZ ;  /* 0x000000300e097824 */ /* 0x000fc600078e02ff */
[----:B------:R-:W-:Y:S02]  /*2700*/  ISETP.GE.U32.AND P2, PT, R8, 0x7fffff50, PT ;  /* 0x7fffff500800780c */ /* 0x000fe40003f46070 */
[----:B------:R-:W-:Y:S02]  /*2710*/  SHF.R.S32.HI R10, RZ, 0x1f, R9 ;  /* 0x0000001fff0a7819 */ /* 0x000fe40000011409 */
[----:B------:R-:W-:-:S05]  /*2720*/  IADD3 R11, P6, PT, R9, R2, RZ ;  /* 0x00000002090b7210 */ /* 0x000fca0007fde0ff */
[----:B0-----:R-:W-:Y:S02]  /*2730*/  IMAD.MOV.U32 R7, RZ, RZ, R11 ;  /* 0x000000ffff077224 */ /* 0x001fe400078e000b */
[----:B------:R-:W-:-:S05]  /*2740*/  IMAD.X R6, R10, 0x1, R3, P6 ;  /* 0x000000010a067824 */ /* 0x000fca00030e0603 */
[----:B------:R-:W-:Y:S02]  /*2750*/  @!P2 LOP3.LUT R7, R7, R6, RZ, 0x3c, !PT ;  /* 0x000000060707a212 */ /* 0x000fe400078e3cff */
[----:B------:R-:W-:Y:S01]  /*2760*/  PRMT R17, RZ, 0x7610, R17 ;  /* 0x00007610ff117816 */ /* 0x000fe20000000011 */
[----:B------:R-:W-:-:S05]  /*2770*/  VIADD R8, R144, 0xffffffc7 ;  /* 0xffffffc790087836 */ /* 0x000fca0000000000 */
[----:B------:R-:W-:Y:S01]  /*2780*/  ISETP.GE.U32.AND P1, PT, R8, 0x7fffff48, PT ;  /* 0x7fffff480800780c */ /* 0x000fe20003f26070 */
[----:B------:R-:W-:-:S05]  /*2790*/  VIADD R8, R144, 0xffffffbf ;  /* 0xffffffbf90087836 */ /* 0x000fca0000000000 */
[----:B------:R-:W-:Y:S02]  /*27a0*/  ISETP.GE.U32.AND P0, PT, R8, 0x7fffff40, PT ;  /* 0x7fffff400800780c */ /* 0x000fe40003f06070 */
[----:B------:R-:W-:Y:S01]  /*27b0*/  PRMT R49, RZ, 0x7610, R49 ;  /* 0x00007610ff317816 */ /* 0x000fe20000000031 */
[----:B--2---:R0:W-:Y:S04]  /*27c0*/  STL [R1+0xe8], R98 ;  /* 0x0000e86201007387 */ /* 0x0041e80000100800 */
[----:B0-----:R-:W2:Y:S04]  /*27d0*/  LDL.LU R98, [R1+0xcf4] ;  /* 0x000cf40001627983 */ /* 0x001ea80000300800 */
[----:B------:R-:W-:Y:S04]  /*27e0*/  STL [R1+0x65c], R11 ;  /* 0x00065c0b01007387 */ /* 0x000fe80000100800 */
[----:B------:R0:W-:Y:S02]  /*27f0*/  STL [R1+0x658], R6 ;  /* 0x0006580601007387 */ /* 0x0001e40000100800 */
[----:B0-----:R-:W-:-:S02]  /*2800*/  @!P2 LOP3.LUT R6, R7, R6, RZ, 0x3c, !PT ;  /* 0x000000060706a212 */ /* 0x001fc400078e3cff */
[----:B------:R-:W-:Y:S02]  /*2810*/  IADD3 R11, P6, PT, R9, R4, RZ ;  /* 0x00000004090b7210 */ /* 0x000fe40007fde0ff */
        /* <DEDUP_REMOVED lines=35> */
[----:B------:R-:W-:Y:S04]  /*2a50*/  STL [R1+0x75c], R11 ;  /* 0x00075c0b01007387 */ /* 0x000fe80000100800 */
[-C--:B------:R-:W-:Y:S01]  /*2a60*/  @!P0 LOP3.LUT R7, R7, R6.reuse, RZ, 0x3c, !PT ;  /* 0x0000000607078212 */ /* 0x080fe200078e3cff */
[----:B------:R0:W-:Y:S03]  /*2a70*/  STL [R1+0x758], R6 ;  /* 0x0007580601007387 */ /* 0x0001e60000100800 */
[----:B0-----:R-:W-:-:S04]  /*2a80*/  @!P0 LOP3.LUT R6, R7, R6, RZ, 0x3c, !PT ;  /* 0x0000000607068212 */ /* 0x001fc800078e3cff */
[----:B------:R-:W-:-:S05]  /*2a90*/  @!P0 LOP3.LUT R7, R7, R6, RZ, 0x3c, !PT ;  /* 0x0000000607078212 */ /* 0x000fca00078e3cff */
[----:B------:R0:W2:Y:S01]  /*2aa0*/  @!P0 LDG.E.U8 R49, desc[UR20][R6.64] ;  /* 0x0000001406318981 */ /* 0x0000a2000c1e1100 */
[----:B------:R-:W-:-:S05]  /*2ab0*/  IADD3 R11, P6, PT, R9, R4, RZ ;  /* 0x00000004090b7210 */ /* 0x000fca0007fde0ff */
[----:B0-----:R-:W-:Y:S02]  /*2ac0*/  IMAD.MOV.U32 R7, RZ, RZ, R11 ;  /* 0x000000ffff077224 */ /* 0x001fe400078e000b */
[----:B------:R-:W-:-:S05]  /*2ad0*/  IMAD.X R6, R10, 0x1, R5, P6 ;  /* 0x000000010a067824 */ /* 0x000fca00030e0605 */
[-C--:B------:R-:W-:Y:S02]  /*2ae0*/  @!P0 LOP3.LUT R7, R7, R6.reuse, RZ, 0x3c, !PT ;  /* 0x0000000607078212 */ /* 0x080fe400078e3cff */
[----:B------:R-:W-:Y:S01]  /*2af0*/  PRMT R48, RZ, 0x7610, R48 ;  /* 0x00007610ff307816 */ /* 0x000fe20000000030 */
[----:B--2---:R0:W-:Y:S04]  /*2b00*/  STL [R1+0xfc], R49 ;  /* 0x0000fc3101007387 */ /* 0x0041e80000100800 */
[----:B0-----:R-:W2:Y:S04]  /*2b10*/  LDL.LU R49, [R1+0xcf0] ;  /* 0x000cf00001317983 */ /* 0x001ea80000300800 */
[----:B------:R-:W-:Y:S04]  /*2b20*/  STL [R1+0x764], R11 ;  /* 0x0007640b01007387 */ /* 0x000fe80000100800 */
[----:B------:R0:W-:Y:S02]  /*2b30*/  STL [R1+0x760], R6 ;  /* 0x0007600601007387 */ /* 0x0001e40000100800 */
        /* <DEDUP_REMOVED lines=67> */
[-C--:B------:R-:W-:Y:S01]  /*2f70*/  @!P2 LOP3.LUT R7, R7, R6.reuse, RZ, 0x3c, !PT ;  /* 0x000000060707a212 */ /* 0x080fe200078e3cff */
        /* <DEDUP_REMOVED lines=10> */
[----:B------:R-:W-:Y:S02]  /*3020*/  IADD3 R11, P6, PT, R9, R2, RZ ;  /* 0x00000002090b7210 */ /* 0x000fe40007fde0ff */
[----:B------:R-:W-:Y:S01]  /*3030*/  SHF.R.S32.HI R10, RZ, 0x1f, R9 ;  /* 0x0000001fff0a7819 */ /* 0x000fe20000011409 */
[----:B------:R-:W-:Y:S02]  /*3040*/  VIADD R8, R144, 0xffffff97 ;  /* 0xffffff9790087836 */ /* 0x000fe40000000000 */
[----:B------:R-:W-:Y:S02]  /*3050*/  STL [R1+0x95c], R11 ;  /* 0x00095c0b01007387 */ /* 0x000fe40000100800 */
[----:B0-----:R-:W-:-:S04]  /*3060*/  IMAD.X R7, R10, 0x1, R3, P6 ;  /* 0x000000010a077824 */ /* 0x001fc800030e0603 */
[----:B------:R-:W-:Y:S01]  /*3070*/  @!P1 IMAD.MOV.U32 R6, RZ, RZ, R11 ;  /* 0x000000ffff069224 */ /* 0x000fe200078e000b */
[----:B------:R-:W-:Y:S01]  /*3080*/  ISETP.GE.U32.AND P0, PT, R8, 0x7fffff18, PT ;  /* 0x7fffff180800780c */ /* 0x000fe20003f06070 */
[----:B------:R-:W-:-:S03]  /*3090*/  VIADD R8, R144, 0xffffff8f ;  /* 0xffffff8f90087836 */ /* 0x000fc60000000000 */
[----:B------:R0:W3:Y:S02]  /*30a0*/  @!P1 LDG.E.U8 R36, desc[UR20][R6.64] ;  /* 0x0000001406249981 */ /* 0x0000e4000c1e1100 */
[----:B------:R-:W-:Y:S01]  /*30b0*/  ISETP.GE.U32.AND P3, PT, R8, 0x7fffff10, PT ;  /* 0x7fffff100800780c */ /* 0x000fe20003f66070 */
[----:B------:R-:W-:-:S05]  /*30c0*/  VIADD R8, R144, 0xffffff87 ;  /* 0xffffff8790087836 */ /* 0x000fca0000000000 */
[----:B------:R-:W-:Y:S01]  /*30d0*/  ISETP.GE.U32.AND P4, PT, R8, 0x7fffff08, PT ;  /* 0x7fffff080800780c */ /* 0x000fe20003f86070 */
[----:B------:R-:W-:-:S05]  /*30e0*/  VIADD R8, R144, 0xfffffffe ;  /* 0xfffffffe90087836 */ /* 0x000fca0000000000 */
[----:B------:R-:W-:Y:S01]  /*30f0*/  ISETP.GE.U32.AND P2, PT, R8, 0x7fffff7f, PT ;  /* 0x7fffff7f0800780c */ /* 0x000fe20003f46070 */
[----:B------:R-:W-:Y:S01]  /*3100*/  VIADD R8, R144, 0xfffffff6 ;  /* 0xfffffff690087836 */ /* 0x000fe20000000000 */
[----:B--2---:R1:W-:Y:S04]  /*3110*/  STL [R1+0x13c], R22 ;  /* 0x00013c1601007387 */ /* 0x0043e80000100800 */
[----:B------:R0:W-:Y:S01]  /*3120*/  STL [R1+0x958], R7 ;  /* 0x0009580701007387 */ /* 0x0001e20000100800 */
[----:B-1----:R-:W-:Y:S01]  /*3130*/  IADD3 R22, P6, PT, R9, R4, RZ ;  /* 0x0000000409167210 */ /* 0x002fe20007fde0ff */
[----:B------:R-:W-:-:S04]  /*3140*/  IMAD R9, R14, 0x68, RZ ;  /* 0x000000680e097824 */ /* 0x000fc800078e02ff */
[----:B0-----:R-:W-:Y:S01]  /*3150*/  IMAD.X R7, R10, 0x1, R5, P6 ;  /* 0x000000010a077824 */ /* 0x001fe200030e0605 */
[----:B------:R-:W-:Y:S01]  /*3160*/  SHF.R.S32.HI R10, RZ, 0x1f, R9 ;  /* 0x0000001fff0a7819 */ /* 0x000fe20000011409 */
[----:B------:R-:W-:Y:S01]  /*3170*/  @!P1 IMAD.MOV.U32 R6, RZ, RZ, R22 ;  /* 0x000000ffff069224 */ /* 0x000fe200078e0016 */
[----:B------:R-:W-:Y:S01]  /*3180*/  IADD3 R11, P6, PT, R9, R2, RZ ;  /* 0x00000002090b7210 */ /* 0x000fe20007fde0ff */
[----:B------:R-:W-:Y:S04]  /*3190*/  STL [R1+0x964], R22 ;  /* 0x0009641601007387 */ /* 0x000fe80000100800 */
[----:B------:R0:W-:Y:S04]  /*31a0*/  STL [R1+0x960], R7 ;  /* 0x0009600701007387 */ /* 0x0001e80000100800 */
[----:B------:R0:W2:Y:S02]  /*31b0*/  @!P1 LDG.E.U8 R30, desc[UR20][R6.64] ;  /* 0x00000014061e9981 */ /* 0x0000a4000c1e1100 */
[----:B0-----:R-:W-:-:S02]  /*31c0*/  IMAD.MOV.U32 R7, RZ, RZ, R11 ;  /* 0x000000ffff077224 */ /* 0x001fc400078e000b */
[----:B------:R-:W-:Y:S01]  /*31d0*/  IMAD.X R6, R10, 0x1, R3, P6 ;  /* 0x000000010a067824 */ /* 0x000fe200030e0603 */
[----:B------:R0:W-:Y:S04]  /*31e0*/  STL [R1+0x9dc], R11 ;  /* 0x0009dc0b01007387 */ /* 0x0001e80000100800 */
[----:B------:R-:W-:Y:S01]  /*31f0*/  @!P0 LOP3.LUT R7, R7, R6, RZ, 0x3c, !PT ;  /* 0x0000000607078212 */ /* 0x000fe200078e3cff */
[----:B------:R1:W-:Y:S01]  /*3200*/  STL [R1+0x9d8], R6 ;  /* 0x0009d80601007387 */ /* 0x0003e20000100800 */
[----:B0-----:R-:W-:Y:S02]  /*3210*/  IADD3 R11, P6, PT, R9, R4, RZ ;  /* 0x00000004090b7210 */ /* 0x001fe40007fde0ff */
[----:B-1----:R-:W-:Y:S01]  /*3220*/  @!P0 LOP3.LUT R6, R7, R6, RZ, 0x3c, !PT ;  /* 0x0000000607068212 */ /* 0x002fe200078e3cff */
[----:B------:R-:W-:-:S03]  /*3230*/  IMAD R9, R14, 0x70, RZ ;  /* 0x000000700e097824 */ /* 0x000fc600078e02ff */
[----:B------:R-:W-:Y:S01]  /*3240*/  @!P0 LOP3.LUT R7, R7, R6, RZ, 0x3c, !PT ;  /* 0x0000000607078212 */ /* 0x000fe200078e3cff */
[----:B------:R-:W-:Y:S01]  /*3250*/  IMAD.X R22, R10, 0x1, R5, P6 ;  /* 0x000000010a167824 */ /* 0x000fe200030e0605 */
[----:B------:R-:W-:-:S03]  /*3260*/  ISETP.GE.U32.AND P1, PT, R8, 0x7fffff77, PT ;  /* 0x7fffff770800780c */ /* 0x000fc60003f26070 */
[----:B------:R0:W2:Y:S01]  /*3270*/  @!P0 LDG.E.U8 R25, desc[UR20][R6.64] ;  /* 0x0000001406198981 */ /* 0x0000a2000c1e1100 */
[----:B------:R-:W-:Y:S02]  /*3280*/  SHF.R.S32.HI R10, RZ, 0x1f, R9 ;  /* 0x0000001fff0a7819 */ /* 0x000fe40000011409 */
[----:B------:R-:W-:Y:S01]  /*3290*/  IADD3 R8, P6, PT, R9, R2, RZ ;  /* 0x0000000209087210 */ /* 0x000fe20007fde0ff */
[----:B0-----:R-:W-:Y:S02]  /*32a0*/  @!P0 IMAD.MOV.U32 R6, RZ, RZ, R11 ;  /* 0x000000ffff068224 */ /* 0x001fe400078e000b */
[----:B------:R-:W-:-:S05]  /*32b0*/  @!P0 IMAD.MOV.U32 R7, RZ, RZ, R22 ;  /* 0x000000ffff078224 */ /* 0x000fca00078e0016 */
[----:B------:R0:W2:Y:S04]  /*32c0*/  @!P0 LDG.E.U8 R18, desc[UR20][R6.64] ;  /* 0x0000001406128981 */ /* 0x0000a8000c1e1100 */
[----:B------:R-:W-:Y:S01]  /*32d0*/  STL [R1+0x9e4], R11 ;  /* 0x0009e40b01007387 */ /* 0x000fe20000100800 */
[----:B0-----:R-:W-:Y:S02]  /*32e0*/  IMAD.MOV.U32 R7, RZ, RZ, R8 ;  /* 0x000000ffff077224 */ /* 0x001fe400078e0008 */
[----:B------:R-:W-:Y:S01]  /*32f0*/  IMAD.X R6, R10, 0x1, R3, P6 ;  /* 0x000000010a067824 */ /* 0x000fe200030e0603 */
[----:B------:R-:W-:Y:S04]  /*3300*/  STL [R1+0x9e0], R22 ;  /* 0x0009e01601007387 */ /* 0x000fe80000100800 */
[-C--:B------:R-:W-:Y:S01]  /*3310*/  @!P3 LOP3.LUT R7, R7, R6.reuse, RZ, 0x3c, !PT ;  /* 0x000000060707b212 */ /* 0x080fe200078e3cff */
[----:B------:R-:W-:Y:S04]  /*3320*/  STL [R1+0xa5c], R8 ;  /* 0x000a5c0801007387 */ /* 0x000fe80000100800 */
[----:B------:R0:W-:Y:S02]  /*3330*/  STL [R1+0xa58], R6 ;  /* 0x000a580601007387 */ /* 0x0001e40000100800 */
[----:B0-----:R-:W-:-:S04]  /*3340*/  @!P3 LOP3.LUT R6, R7, R6, RZ, 0x3c, !PT ;  /* 0x000000060706b212 */ /* 0x001fc800078e3cff */
[----:B------:R-:W-:-:S05]  /*3350*/  @!P3 LOP3.LUT R7, R7, R6, RZ, 0x3c, !PT ;  /* 0x000000060707b212 */ /* 0x000fca00078e3cff */
[----:B------:R0:W2:Y:S01]  /*3360*/  @!P3 LDG.E.U8 R16, desc[UR20][R6.64] ;  /* 0x000000140610b981 */ /* 0x0000a2000c1e1100 */
[----:B------:R-:W-:Y:S01]  /*3370*/  IADD3 R22, P6, PT, R9, R4, RZ ;  /* 0x0000000409167210 */ /* 0x000fe20007fde0ff */
[----:B------:R-:W-:-:S04]  /*3380*/  IMAD R11, R14, 0x78, RZ ;  /* 0x000000780e0b7824 */ /* 0x000fc800078e02ff */
[----:B0-----:R-:W-:Y:S01]  /*3390*/  IMAD.X R7, R10, 0x1, R5, P6 ;  /* 0x000000010a077824 */ /* 0x001fe200030e0605 */
[----:B------:R-:W-:Y:S01]  /*33a0*/  IADD3 R9, P6, PT, R11, R2, RZ ;  /* 0x000000020b097210 */ /* 0x000fe20007fde0ff */
[----:B------:R-:W-:-:S05]  /*33b0*/  @!P3 IMAD.MOV.U32 R6, RZ, RZ, R22 ;  /* 0x000000ffff06b224 */ /* 0x000fca00078e0016 */
[----:B------:R0:W3:Y:S02]  /*33c0*/  @!P3 LDG.E.U8 R24, desc[UR20][R6.64] ;  /* 0x000000140618b981 */ /* 0x0000e4000c1e1100 */
[----:B0-----:R-:W-:Y:S01]  /*33d0*/  @!P4 IMAD.MOV.U32 R6, RZ, RZ, R9 ;  /* 0x000000ffff06c224 */ /* 0x001fe200078e0009 */
[----:B------:R-:W-:Y:S02]  /*33e0*/  PRMT R160, RZ, 0x7610, R160 ;  /* 0x00007610ffa07816 */ /* 0x000fe400000000a0 */
[----:B------:R-:W-:Y:S01]  /*33f0*/  PRMT R96, RZ, 0x7610, R96 ;  /* 0x00007610ff607816 */ /* 0x000fe20000000060 */
[----:B--2---:R0:W-:Y:S02]  /*3400*/  STL [R1+0x118], R16 ;  /* 0x0001181001007387 */ /* 0x0041e40000100800 */
[----:B0-----:R-:W-:Y:S02]  /*3410*/  SHF.R.S32.HI R16, RZ, 0x1f, R11 ;  /* 0x0000001fff107819 */ /* 0x001fe4000001140b */
[----:B------:R0:W-:Y:S03]  /*3420*/  STL [R1+0xa64], R22 ;  /* 0x000a641601007387 */ /* 0x0001e60000100800 */
[----:B------:R-:W-:Y:S01]  /*3430*/  IMAD.X R10, R16, 0x1, R3, P6 ;  /* 0x00000001100a7824 */ /* 0x000fe200030e0603 */
[----:B------:R1:W-:Y:S01]  /*3440*/  STL [R1+0xa60], R7 ;  /* 0x000a600701007387 */ /* 0x0003e20000100800 */
[----:B0-----:R-:W-:-:S02]  /*3450*/  IADD3 R22, P6, PT, R11, R4, RZ ;  /* 0x000000040b167210 */ /* 0x001fc40007fde0ff */
[----:B-1----:R-:W-:Y:S01]  /*3460*/  @!P4 IMAD.MOV.U32 R7, RZ, RZ, R10 ;  /* 0x000000ffff07c224 */ /* 0x002fe200078e000a */
[----:B------:R0:W-:Y:S04]  /*3470*/  STL [R1+0xadc], R9 ;  /* 0x000adc0901007387 */ /* 0x0001e80000100800 */
[----:B------:R1:W2:Y:S04]  /*3480*/  @!P4 LDG.E.U8 R31, desc[UR20][R6.64] ;  /* 0x00000014061fc981 */ /* 0x0002a8000c1e1100 */
[----:B------:R3:W-:Y:S01]  /*3490*/  STL [R1+0xad8], R10 ;  /* 0x000ad80a01007387 */ /* 0x0007e20000100800 */
[----:B-1----:R-:W-:Y:S01]  /*34a0*/  IMAD.X R7, R16, 0x1, R5, P6 ;  /* 0x0000000110077824 */ /* 0x002fe200030e0605 */
[----:B0-----:R-:W-:Y:S01]  /*34b0*/  IADD3 R9, P6, PT, R2, R14, RZ ;  /* 0x0000000e02097210 */ /* 0x001fe20007fde0ff */
[----:B------:R-:W-:Y:S01]  /*34c0*/  @!P4 IMAD.MOV.U32 R6, RZ, RZ, R22 ;  /* 0x000000ffff06c224 */ /* 0x000fe200078e0016 */
[----:B---3--:R-:W-:Y:S01]  /*34d0*/  SHF.R.S32.HI R10, RZ, 0x1f, R14 ;  /* 0x0000001fff0a7819 */ /* 0x008fe2000001140e */
[----:B------:R-:W-:Y:S04]  /*34e0*/  STL [R1+0xae4], R22 ;  /* 0x000ae41601007387 */ /* 0x000fe80000100800 */
[----:B------:R0:W-:Y:S04]  /*34f0*/  STL [R1+0xae0], R7 ;  /* 0x000ae00701007387 */ /* 0x0001e80000100800 */
[----:B------:R0:W3:Y:S02]  /*3500*/  @!P4 LDG.E.U8 R23, desc[UR20][R6.64] ;  /* 0x000000140617c981 */ /* 0x0000e4000c1e1100 */
[----:B0-----:R-:W-:-:S02]  /*3510*/  IMAD.MOV.U32 R7, RZ, RZ, R9 ;  /* 0x000000ffff077224 */ /* 0x001fc400078e0009 */
[----:B------:R-:W-:Y:S01]  /*3520*/  IMAD.X R6, R10, 0x1, R3, P6 ;  /* 0x000000010a067824 */ /* 0x000fe200030e0603 */
[----:B------:R-:W-:Y:S04]  /*3530*/  STL [R1+0x140], R9 ;  /* 0x0001400901007387 */ /* 0x000fe80000100800 */
[----:B------:R-:W-:Y:S01]  /*3540*/  @!P2 LOP3.LUT R7, R7, R6, RZ, 0x3c, !PT ;  /* 0x000000060707a212 */ /* 0x000fe200078e3cff */
[----:B------:R0:W-:Y:S01]  /*3550*/  STL [R1+0x138], R6 ;  /* 0x0001380601007387 */ /* 0x0001e20000100800 */
[----:B------:R-:W-:Y:S02]  /*3560*/  IADD3 R22, P6, PT, R4, R14, RZ ;  /* 0x0000000e04167210 */ /* 0x000fe40007fde0ff */
[----:B0-----:R-:W-:-:S04]  /*3570*/  @!P2 LOP3.LUT R6, R7, R6, RZ, 0x3c, !PT ;  /* 0x000000060706a212 */ /* 0x001fc800078e3cff */
        /* <DEDUP_REMOVED lines=30> */
[----:B------:R-:W-:-:S05]  /*3760*/  VIADD R8, R144, 0xffffffee ;  /* 0xffffffee90087836 */ /* 0x000fca0000000000 */
[----:B------:R-:W-:Y:S01]  /*3770*/  ISETP.GE.U32.AND P0, PT, R8, 0x7fffff6f, PT ;  /* 0x7fffff6f0800780c */ /* 0x000fe20003f06070 */
[----:B------:R-:W-:-:S05]  /*3780*/  VIADD R8, R144, 0xffffffe6 ;  /* 0xffffffe690087836 */ /* 0x000fca0000000000 */
[----:B------:R-:W-:Y:S01]  /*3790*/  ISETP.GE.U32.AND P3, PT, R8, 0x7fffff67, PT ;  /* 0x7fffff670800780c */ /* 0x000fe20003f66070 */
[----:B------:R-:W-:Y:S02]  /*37a0*/  VIADD R8, R144, 0xffffffde ;  /* 0xffffffde90087836 */ /* 0x000fe40000000000 */
[----:B------:R-:W-:-:S03]  /*37b0*/  IMAD R9, R14, 0x11, RZ ;  /* 0x000000110e097824 */ /* 0x000fc600078e02ff */
[----:B------:R-:W-:Y:S01]  /*37c0*/  ISETP.GE.U32.AND P4, PT, R8, 0x7fffff5f, PT ;  /* 0x7fffff5f0800780c */ /* 0x000fe20003f86070 */
[----:B------:R-:W-:Y:S01]  /*37d0*/  VIADD R8, R144, 0xffffffd6 ;  /* 0xffffffd690087836 */ /* 0x000fe20000000000 */
[----:B------:R-:W-:-:S04]  /*37e0*/  IADD3 R22, P6, PT, R9, R2, RZ ;  /* 0x0000000209167210 */ /* 0x000fc80007fde0ff */
[----:B------:R-:W-:Y:S02]  /*37f0*/  ISETP.GE.U32.AND P2, PT, R8, 0x7fffff57, PT ;  /* 0x7fffff570800780c */ /* 0x000fe40003f46070 */
[----:B------:R-:W-:Y:S01]  /*3800*/  SHF.R.S32.HI R8, RZ, 0x1f, R9 ;  /* 0x0000001fff087819 */ /* 0x000fe20000011409 */
[----:B0-----:R-:W-:-:S04]  /*3810*/  IMAD.MOV.U32 R7, RZ, RZ, R22 ;  /* 0x000000ffff077224 */ /* 0x001fc800078e0016 */
        /* <DEDUP_REMOVED lines=22> */
[----:B------:R-:W-:-:S05]  /*3980*/  IMAD R9, R14, 0x19, RZ ;  /* 0x000000190e097824 */ /* 0x000fca00078e02ff */
[----:B------:R-:W-:Y:S02]  /*3990*/  SHF.R.S32.HI R8, RZ, 0x1f, R9 ;  /* 0x0000001fff087819 */ /* 0x000fe40000011409 */
        /* <DEDUP_REMOVED lines=357> */
[----:B------:R-:W-:-:S03]  /*4ff0*/  IMAD.SHL.U32 R9, R14, 0x2, RZ ;  /* 0x000000020e097824 */ /* 0x000fc600078e00ff */
        /* <DEDUP_REMOVED lines=42> */
[----:B------:R-:W-:Y:S01]  /*52a0*/  IADD3 R22, P6, PT, R9, R4, RZ ;  /* 0x0000000409167210 */ /* 0x000fe20007fde0ff */
[----:B------:R-:W-:-:S04]  /*52b0*/  VIADD R10, R144, 0xffffffed ;  /* 0xffffffed900a7836 */ /* 0x000fc80000000000 */
[----:B0-----:R-:W-:Y:S02]  /*52c0*/  IMAD.MOV.U32 R7, RZ, RZ, R22 ;  /* 0x000000ffff077224 */ /* 0x001fe400078e0016 */
[----:B------:R-:W-:Y:S01]  /*52d0*/  IMAD.X R6, R8, 0x1, R5, P6 ;  /* 0x0000000108067824 */ /* 0x000fe200030e0605 */
[----:B------:R-:W-:-:S04]  /*52e0*/  ISETP.GE.U32.AND P3, PT, R10, 0x7fffff6e, PT ;  /* 0x7fffff6e0a00780c */ /* 0x000fc80003f66070 */
[----:B------:R-:W-:Y:S01]  /*52f0*/  @!P0 LOP3.LUT R7, R7, R6, RZ, 0x3c, !PT ;  /* 0x0000000607078212 */ /* 0x000fe200078e3cff */
[----:B------:R-:W-:-:S05]  /*5300*/  IMAD R9, R14, 0x12, RZ ;  /* 0x000000120e097824 */ /* 0x000fca00078e02ff */
[----:B------:R-:W-:Y:S01]  /*5310*/  SHF.R.S32.HI R8, RZ, 0x1f, R9 ;  /* 0x0000001fff087819 */ /* 0x000fe20000011409 */
[----:B--2---:R0:W-:Y:S04]  /*5320*/  STL [R1+0x1c], R39 ;  /* 0x00001c2701007387 */ /* 0x0041e80000100800 */
[----:B0-----:R-:W2:Y:S04]  /*5330*/  LDL.LU R39, [R1+0xc68] ;  /* 0x000c680001277983 */ /* 0x001ea80000300800 */
[----:B------:R-:W-:Y:S04]  /*5340*/  STL [R1+0x1e4], R22 ;  /* 0x0001e41601007387 */ /* 0x000fe80000100800 */
[----:B------:R0:W-:Y:S02]  /*5350*/  STL [R1+0x1e0], R6 ;  /* 0x0001e00601007387 */ /* 0x0001e40000100800 */
[----:B0-----:R-:W-:-:S02]  /*5360*/  @!P0 LOP3.LUT R6, R7, R6, RZ, 0x3c, !PT ;  /* 0x0000000607068212 */ /* 0x001fc400078e3cff */
[----:B------:R-:W-:Y:S02]  /*5370*/  IADD3 R22, P6, PT, R9, R2, RZ ;  /* 0x0000000209167210 */ /* 0x000fe40007fde0ff */
[----:B------:R-:W-:-:S05]  /*5380*/  @!P0 LOP3.LUT R7, R7, R6, RZ, 0x3c, !PT ;  /* 0x0000000607078212 */ /* 0x000fca00078e3cff */
[----:B------:R0:W2:Y:S02]  /*5390*/  @!P0 LDG.E.U8 R21, desc[UR20][R6.64] ;  /* 0x0000001406158981 */ /* 0x0000a4000c1e1100 */
[----:B0-----:R-:W-:Y:S02]  /*53a0*/  IMAD.X R7, R8, 0x1, R3, P6 ;  /* 0x0000000108077824 */ /* 0x001fe400030e0603 */
[----:B------:R-:W-:-:S05]  /*53b0*/  @!P3 IMAD.MOV.U32 R6, RZ, RZ, R22 ;  /* 0x000000ffff06b224 */ /* 0x000fca00078e0016 */
[----:B------:R-:W3:Y:S01]  /*53c0*/  @!P3 LDG.E.U8 R20, desc[UR20][R6.64] ;  /* 0x000000140614b981 */ /* 0x000ee2000c1e1100 */
[----:B------:R-:W-:-:S03]  /*53d0*/  VIADD R10, R144, 0xffffffe5 ;  /* 0xffffffe5900a7836 */ /* 0x000fc60000000000 */
[----:B------:R-:W-:Y:S02]  /*53e0*/  STL [R1+0x260], R22 ;  /* 0x0002601601007387 */ /* 0x000fe40000100800 */
[----:B------:R-:W-:Y:S02]  /*53f0*/  ISETP.GE.U32.AND P4, PT, R10, 0x7fffff66, PT ;  /* 0x7fffff660a00780c */ /* 0x000fe40003f86070 */
[----:B------:R-:W-:Y:S02]  /*5400*/  PRMT R16, RZ, 0x7610, R16 ;  /* 0x00007610ff107816 */ /* 0x000fe40000000010 */
[----:B------:R-:W-:Y:S01]  /*5410*/  PRMT R11, RZ, 0x7610, R11 ;  /* 0x00007610ff0b7816 */ /* 0x000fe2000000000b */
[----:B--2---:R0:W-:Y:S04]  /*5420*/  STL [R1+0x18], R21 ;  /* 0x0000181501007387 */ /* 0x0041e80000100800 */
[----:B------:R1:W-:Y:S01]  /*5430*/  STL [R1+0x25c], R7 ;  /* 0x00025c0701007387 */ /* 0x0003e20000100800 */
[----:B0-----:R-:W-:Y:S01]  /*5440*/  IADD3 R21, P6, PT, R9, R4, RZ ;  /* 0x0000000409157210 */ /* 0x001fe20007fde0ff */
[----:B------:R-:W-:-:S04]  /*5450*/  IMAD R9, R14, 0x1a, RZ ;  /* 0x0000001a0e097824 */ /* 0x000fc800078e02ff */
[----:B------:R-:W-:Y:S01]  /*5460*/  STL [R1+0x268], R21 ;  /* 0x0002681501007387 */ /* 0x000fe20000100800 */
[----:B------:R-:W-:Y:S01]  /*5470*/  IMAD.X R22, R8, 0x1, R5, P6 ;  /* 0x0000000108167824 */ /* 0x000fe200030e0605 */
[----:B------:R-:W-:Y:S02]  /*5480*/  SHF.R.S32.HI R8, RZ, 0x1f, R9 ;  /* 0x0000001fff087819 */ /* 0x000fe40000011409 */
[----:B---3--:R0:W-:Y:S01]  /*5490*/  STL [R1+0x14], R20 ;  /* 0x0000141401007387 */ /* 0x0081e20000100800 */
[----:B------:R-:W-:Y:S02]  /*54a0*/  @!P3 IMAD.MOV.U32 R6, RZ, RZ, R21 ;  /* 0x000000ffff06b224 */ /* 0x000fe400078e0015 */
[----:B-1----:R-:W-:-:S05]  /*54b0*/  @!P3 IMAD.MOV.U32 R7, RZ, RZ, R22 ;  /* 0x000000ffff07b224 */ /* 0x002fca00078e0016 */
[----:B------:R1:W2:Y:S01]  /*54c0*/  @!P3 LDG.E.U8 R16, desc[UR20][R6.64] ;  /* 0x000000140610b981 */ /* 0x0002a2000c1e1100 */
[----:B0-----:R-:W-:-:S05]  /*54d0*/  IADD3 R20, P6, PT, R9, R2, RZ ;  /* 0x0000000209147210 */ /* 0x001fca0007fde0ff */
[----:B------:R-:W-:Y:S02]  /*54e0*/  IMAD.X R21, R8, 0x1, R3, P6 ;  /* 0x0000000108157824 */ /* 0x000fe400030e0603 */
[----:B-1----:R-:W-:Y:S02]  /*54f0*/  @!P4 IMAD.MOV.U32 R6, RZ, RZ, R20 ;  /* 0x000000ffff06c224 */ /* 0x002fe400078e0014 */
[----:B------:R-:W-:-:S05]  /*5500*/  @!P4 IMAD.MOV.U32 R7, RZ, RZ, R21 ;  /* 0x000000ffff07c224 */ /* 0x000fca00078e0015 */
[----:B------:R-:W3:Y:S01]  /*5510*/  @!P4 LDG.E.U8 R11, desc[UR20][R6.64] ;  /* 0x00000014060bc981 */ /* 0x000ee2000c1e1100 */
[----:B------:R-:W-:-:S03]  /*5520*/  VIADD R10, R144, 0xffffffdd ;  /* 0xffffffdd900a7836 */ /* 0x000fc60000000000 */
[----:B------:R-:W-:Y:S04]  /*5530*/  STL [R1+0x264], R22 ;  /* 0x0002641601007387 */ /* 0x000fe80000100800 */
[----:B------:R-:W-:Y:S01]  /*5540*/  STL [R1+0x2e0], R20 ;  /* 0x0002e01401007387 */ /* 0x000fe20000100800 */
[----:B------:R-:W-:Y:S02]  /*5550*/  ISETP.GE.U32.AND P2, PT, R10, 0x7fffff5e, PT ;  /* 0x7fffff5e0a00780c */ /* 0x000fe40003f46070 */
[----:B------:R-:W-:Y:S02]  /*5560*/  PRMT R63, RZ, 0x7610, R63 ;  /* 0x00007610ff3f7816 */ /* 0x000fe4000000003f */
[----:B------:R-:W-:Y:S01]  /*5570*/  PRMT R62, RZ, 0x7610, R62 ;  /* 0x00007610ff3e7816 */ /* 0x000fe2000000003e */
[----:B--2---:R0:W-:Y:S04]  /*5580*/  STL [R1+0x10], R16 ;  /* 0x0000101001007387 */ /* 0x0041e80000100800 */
[----:B------:R-:W-:Y:S01]  /*5590*/  STL [R1+0x2dc], R21 ;  /* 0x0002dc1501007387 */ /* 0x000fe20000100800 */
[----:B0-----:R-:W-:Y:S01]  /*55a0*/  IADD3 R16, P6, PT, R9, R4, RZ ;  /* 0x0000000409107210 */ /* 0x001fe20007fde0ff */
[----:B------:R-:W-:-:S04]  /*55b0*/  IMAD R9, R14, 0x22, RZ ;  /* 0x000000220e097824 */ /* 0x000fc800078e02ff */
[----:B------:R-:W-:Y:S01]  /*55c0*/  STL [R1+0x2e8], R16 ;  /* 0x0002e81001007387 */ /* 0x000fe20000100800 */
[----:B------:R-:W-:Y:S01]  /*55d0*/  IMAD.X R20, R8, 0x1, R5, P6 ;  /* 0x0000000108147824 */ /* 0x000fe200030e0605 */
[----:B------:R-:W-:Y:S02]  /*55e0*/  SHF.R.S32.HI R8, RZ, 0x1f, R9 ;  /* 0x0000001fff087819 */ /* 0x000fe40000011409 */
[----:B---3--:R0:W-:Y:S01]  /*55f0*/  STL [R1+0xc], R11 ;  /* 0x00000c0b01007387 */ /* 0x0081e20000100800 */
[----:B------:R-:W-:Y:S02]  /*5600*/  @!P4 IMAD.MOV.U32 R6, RZ, RZ, R16 ;  /* 0x000000ffff06c224 */ /* 0x000fe400078e0010 */
[----:B------:R-:W-:Y:S01]  /*5610*/  @!P4 IMAD.MOV.U32 R7, RZ, RZ, R20 ;  /* 0x000000ffff07c224 */ /* 0x000fe200078e0014 */
[----:B------:R1:W-:Y:S04]  /*5620*/  STL [R1+0x2e4], R20 ;  /* 0x0002e41401007387 */ /* 0x0003e80000100800 */
[----:B------:R2:W3:Y:S01]  /*5630*/  @!P4 LDG.E.U8 R63, desc[UR20][R6.64] ;  /* 0x00000014063fc981 */ /* 0x0004e2000c1e1100 */
[----:B0-----:R-:W-:-:S05]  /*5640*/  IADD3 R11, P6, PT, R9, R2, RZ ;  /* 0x00000002090b7210 */ /* 0x001fca0007fde0ff */
[----:B-1----:R-:W-:Y:S02]  /*5650*/  IMAD.X R20, R8, 0x1, R3, P6 ;  /* 0x0000000108147824 */ /* 0x002fe400030e0603 */
[----:B--2---:R-:W-:Y:S02]  /*5660*/  @!P2 IMAD.MOV.U32 R6, RZ, RZ, R11 ;  /* 0x000000ffff06a224 */ /* 0x004fe400078e000b */
[----:B------:R-:W-:-:S05]  /*5670*/  @!P2 IMAD.MOV.U32 R7, RZ, RZ, R20 ;  /* 0x000000ffff07a224 */ /* 0x000fca00078e0014 */
[----:B------:R0:W2:Y:S01]  /*5680*/  @!P2 LDG.E.U8 R62, desc[UR20][R6.64] ;  /* 0x00000014063ea981 */ /* 0x0000a2000c1e1100 */
[----:B------:R-:W-:Y:S01]  /*5690*/  VIADD R10, R144, 0xffffffd5 ;  /* 0xffffffd5900a7836 */ /* 0x000fe20000000000 */
[----:B------:R-:W-:Y:S01]  /*56a0*/  IADD3 R16, P6, PT, R9, R4, RZ ;  /* 0x0000000409107210 */ /* 0x000fe20007fde0ff */
[----:B------:R-:W-:Y:S01]  /*56b0*/  IMAD R9, R14, 0x2a, RZ ;  /* 0x0000002a0e097824 */ /* 0x000fe200078e02ff */
[----:B------:R-:W-:Y:S02]  /*56c0*/  STL [R1+0x360], R11 ;  /* 0x0003600b01007387 */ /* 0x000fe40000100800 */
[----:B------:R-:W-:Y:S02]  /*56d0*/  ISETP.GE.U32.AND P1, PT, R10, 0x7fffff56, PT ;  /* 0x7fffff560a00780c */ /* 0x000fe40003f26070 */
[----:B------:R-:W-:Y:S01]  /*56e0*/  PRMT R61, RZ, 0x7610, R61 ;  /* 0x00007610ff3d7816 */ /* 0x000fe2000000003d */
[----:B0-----:R-:W-:Y:S01]  /*56f0*/  @!P2 IMAD.MOV.U32 R6, RZ, RZ, R16 ;  /* 0x000000ffff06a224 */ /* 0x001fe200078e0010 */
[----:B------:R-:W-:Y:S01]  /*5700*/  PRMT R60, RZ, 0x7610, R60 ;  /* 0x00007610ff3c7816 */ /* 0x000fe2000000003c */
[----:B---3--:R-:W-:Y:S04]  /*5710*/  STL [R1+0xc00], R63 ;  /* 0x000c003f01007387 */ /* 0x008fe80000100800 */
[----:B------:R0:W-:Y:S04]  /*5720*/  STL [R1+0x35c], R20 ;  /* 0x00035c1401007387 */ /* 0x0001e80000100800 */
[----:B------:R-:W-:Y:S01]  /*5730*/  STL [R1+0x368], R16 ;  /* 0x0003681001007387 */ /* 0x000fe20000100800 */
[----:B0-----:R-:W-:Y:S01]  /*5740*/  IMAD.X R20, R8, 0x1, R5, P6 ;  /* 0x0000000108147824 */ /* 0x001fe200030e0605 */
[----:B------:R-:W-:-:S02]  /*5750*/  SHF.R.S32.HI R8, RZ, 0x1f, R9 ;  /* 0x0000001fff087819 */ /* 0x000fc40000011409 */
[----:B------:R-:W-:Y:S01]  /*5760*/  IADD3 R11, P6, PT, R9, R2, RZ ;  /* 0x00000002090b7210 */ /* 0x000fe20007fde0ff */
[----:B--2---:R-:W-:Y:S01]  /*5770*/  STL [R1+0xc04], R62 ;  /* 0x000c043e01007387 */ /* 0x004fe20000100800 */
[----:B------:R-:W-:-:S03]  /*5780*/  @!P2 IMAD.MOV.U32 R7, RZ, RZ, R20 ;  /* 0x000000ffff07a224 */ /* 0x000fc600078e0014 */
[----:B------:R0:W-:Y:S04]  /*5790*/  STL [R1+0x364], R20 ;  /* 0x0003641401007387 */ /* 0x0001e80000100800 */
[----:B------:R1:W2:Y:S01]  /*57a0*/  @!P2 LDG.E.U8 R61, desc[UR20][R6.64] ;  /* 0x00000014063da981 */ /* 0x0002a2000c1e1100 */
[----:B0-----:R-:W-:Y:S02]  /*57b0*/  IMAD.X R20, R8, 0x1, R3, P6 ;  /* 0x0000000108147824 */ /* 0x001fe400030e0603 */
[----:B-1----:R-:W-:Y:S02]  /*57c0*/  @!P1 IMAD.MOV.U32 R6, RZ, RZ, R11 ;  /* 0x000000ffff069224 */ /* 0x002fe400078e000b */
[----:B------:R-:W-:-:S05]  /*57d0*/  @!P1 IMAD.MOV.U32 R7, RZ, RZ, R20 ;  /* 0x000000ffff079224 */ /* 0x000fca00078e0014 */
[----:B------:R0:W3:Y:S01]  /*57e0*/  @!P1 LDG.E.U8 R60, desc[UR20][R6.64] ;  /* 0x00000014063c9981 */ /* 0x0000e2000c1e1100 */
        /* <DEDUP_REMOVED lines=8> */
[----:B--2---:R-:W-:Y:S04]  /*5870*/  STL [R1+0xc08], R61 ;  /* 0x000c083d01007387 */ /* 0x004fe80000100800 */
[----:B------:R0:W-:Y:S04]  /*5880*/  STL [R1+0x404], R20 ;  /* 0x0004041401007387 */ /* 0x0001e80000100800 */
[----:B------:R-:W-:Y:S01]  /*5890*/  STL [R1+0x410], R16 ;  /* 0x0004101001007387 */ /* 0x000fe20000100800 */
[----:B0-----:R-:W-:Y:S01]  /*58a0*/  IMAD.X R20, R8, 0x1, R5, P6 ;  /* 0x0000000108147824 */ /* 0x001fe200030e0605 */
[----:B------:R-:W-:-:S02]  /*58b0*/  SHF.R.S32.HI R8, RZ, 0x1f, R9 ;  /* 0x0000001fff087819 */ /* 0x000fc40000011409 */
[----:B------:R-:W-:Y:S01]  /*58c0*/  IADD3 R11, P6, PT, R9, R2, RZ ;  /* 0x00000002090b7210 */ /* 0x000fe20007fde0ff */
[----:B---3--:R-:W-:Y:S01]  /*58d0*/  STL [R1+0xc0c], R60 ;  /* 0x000c0c3c01007387 */ /* 0x008fe20000100800 */
        /* <DEDUP_REMOVED lines=165> */
[----:B------:R-:W-:Y:S01]  /*6330*/  ISETP.GE.U32.AND P2, PT, R10, 0x7fffff0e, PT ;  /* 0x7fffff0e0a00780c */ /* 0x000fe20003f46070 */
[----:B0-----:R-:W-:Y:S01]  /*6340*/  @!P4 IMAD.MOV.U32 R6, RZ, RZ, R16 ;  /* 0x000000ffff06c224 */ /* 0x001fe200078e0010 */
        /* <DEDUP_REMOVED lines=59> */
[----:B------:R-:W-:Y:S02]  /*6700*/  VIADD R10, R144, 0xffffffec ;  /* 0xffffffec900a7836 */ /* 0x000fe40000000000 */
[----:B0-----:R-:W-:-:S03]  /*6710*/  @!P0 IMAD.MOV.U32 R6, RZ, RZ, R16 ;  /* 0x000000ffff068224 */ /* 0x001fc600078e0010 */
[----:B------:R-:W-:Y:S01]  /*6720*/  ISETP.GE.U32.AND P4, PT, R10, 0x7fffff6d, PT ;  /* 0x7fffff6d0a00780c */ /* 0x000fe20003f86070 */
[----:B------:R-:W-:-:S05]  /*6730*/  VIADD R10, R144, 0xffffffe4 ;  /* 0xffffffe4900a7836 */ /* 0x000fca0000000000 */
[----:B------:R-:W-:Y:S01]  /*6740*/  ISETP.GE.U32.AND P2, PT, R10, 0x7fffff65, PT ;  /* 0x7fffff650a00780c */ /* 0x000fe20003f46070 */
[----:B------:R-:W-:-:S05]  /*6750*/  VIADD R10, R144, 0xffffffdc ;  /* 0xffffffdc900a7836 */ /* 0x000fca0000000000 */
[----:B------:R-:W-:Y:S01]  /*6760*/  ISETP.GE.U32.AND P1, PT, R10, 0x7fffff5d, PT ;  /* 0x7fffff5d0a00780c */ /* 0x000fe20003f26070 */
[----:B------:R-:W-:Y:S01]  /*6770*/  VIADD R10, R144, 0xffffffd4 ;  /* 0xffffffd4900a7836 */ /* 0x000fe20000000000 */
[----:B------:R-:W-:Y:S02]  /*6780*/  PRMT R134, RZ, 0x7610, R134 ;  /* 0x00007610ff867816 */ /* 0x000fe40000000086 */
[----:B------:R-:W-:Y:S02]  /*6790*/  PRMT R133, RZ, 0x7610, R133 ;  /* 0x00007610ff857816 */ /* 0x000fe40000000085 */
[----:B------:R-:W-:Y:S02]  /*67a0*/  PRMT R132, RZ, 0x7610, R132 ;  /* 0x00007610ff847816 */ /* 0x000fe40000000084 */
[----:B------:R-:W-:Y:S02]  /*67b0*/  PRMT R131, RZ, 0x7610, R131 ;  /* 0x00007610ff837816 */ /* 0x000fe40000000083 */
[----:B------:R-:W-:-:S02]  /*67c0*/  PRMT R130, RZ, 0x7610, R130 ;  /* 0x00007610ff827816 */ /* 0x000fc40000000082 */
[----:B------:R-:W-:Y:S02]  /*67d0*/  PRMT R129, RZ, 0x7610, R129 ;  /* 0x00007610ff817816 */ /* 0x000fe40000000081 */
[----:B------:R-:W-:Y:S02]  /*67e0*/  PRMT R128, RZ, 0x7610, R128 ;  /* 0x00007610ff807816 */ /* 0x000fe40000000080 */
[----:B------:R-:W-:Y:S02]  /*67f0*/  PRMT R127, RZ, 0x7610, R127 ;  /* 0x00007610ff7f7816 */ /* 0x000fe4000000007f */
[----:B------:R-:W-:Y:S02]  /*6800*/  PRMT R126, RZ, 0x7610, R126 ;  /* 0x00007610ff7e7816 */ /* 0x000fe4000000007e */
[----:B------:R-:W-:Y:S02]  /*6810*/  PRMT R125, RZ, 0x7610, R125 ;  /* 0x00007610ff7d7816 */ /* 0x000fe4000000007d */
[----:B------:R-:W-:-:S02]  /*6820*/  PRMT R123, RZ, 0x7610, R123 ;  /* 0x00007610ff7b7816 */ /* 0x000fc4000000007b */
[----:B------:R-:W-:Y:S02]  /*6830*/  PRMT R122, RZ, 0x7610, R122 ;  /* 0x00007610ff7a7816 */ /* 0x000fe4000000007a */
        /* <DEDUP_REMOVED lines=11> */
[----:B0-----:R-:W-:Y:S01]  /*68f0*/  IMAD.X R20, R8, 0x1, R3, P6 ;  /* 0x0000000108147824 */ /* 0x001fe200030e0603 */
[----:B------:R-:W-:Y:S01]  /*6900*/  IADD3 R16, P6, PT, R9, R4, RZ ;  /* 0x0000000409107210 */ /* 0x000fe20007fde0ff */
[----:B------:R-:W-:Y:S01]  /*6910*/  IMAD R9, R14, 0x13, RZ ;  /* 0x000000130e097824 */ /* 0x000fe200078e02ff */
[----:B------:R-:W-:Y:S01]  /*6920*/  STL [R1+0x1ec], R11 ;  /* 0x0001ec0b01007387 */ /* 0x000fe20000100800 */
[----:B-1----:R-:W-:Y:S02]  /*6930*/  @!P3 IMAD.MOV.U32 R6, RZ, RZ, R11 ;  /* 0x000000ffff06b224 */ /* 0x002fe400078e000b */
[----:B------:R-:W-:Y:S01]  /*6940*/  @!P3 IMAD.MOV.U32 R7, RZ, RZ, R20 ;  /* 0x000000ffff07b224 */ /* 0x000fe200078e0014 */
[----:B------:R0:W-:Y:S04]  /*6950*/  STL [R1+0x1e8], R20 ;  /* 0x0001e81401007387 */ /* 0x0001e80000100800 */
[----:B------:R1:W3:Y:S01]  /*6960*/  @!P3 LDG.E.U8 R157, desc[UR20][R6.64] ;  /* 0x00000014069db981 */ /* 0x0002e2000c1e1100 */
[----:B0-----:R-:W-:Y:S01]  /*6970*/  IMAD.X R20, R8, 0x1, R5, P6 ;  /* 0x0000000108147824 */ /* 0x001fe200030e0605 */
[----:B------:R-:W-:-:S02]  /*6980*/  SHF.R.S32.HI R8, RZ, 0x1f, R9 ;  /* 0x0000001fff087819 */ /* 0x000fc40000011409 */
[C---:B------:R-:W-:Y:S01]  /*6990*/  IADD3 R11, P6, PT, R9.reuse, R2, RZ ;  /* 0x00000002090b7210 */ /* 0x040fe20007fde0ff */
[----:B------:R-:W-:Y:S01]  /*69a0*/  STL [R1+0x1f4], R16 ;  /* 0x0001f41001007387 */ /* 0x000fe20000100800 */
[----:B-1----:R-:W-:Y:S02]  /*69b0*/  @!P3 IMAD.MOV.U32 R6, RZ, RZ, R16 ;  /* 0x000000ffff06b224 */ /* 0x002fe400078e0010 */
[----:B------:R-:W-:Y:S01]  /*69c0*/  @!P3 IMAD.MOV.U32 R7, RZ, RZ, R20 ;  /* 0x000000ffff07b224 */ /* 0x000fe200078e0014 */
[----:B------:R0:W-:Y:S04]  /*69d0*/  STL [R1+0x1f0], R20 ;  /* 0x0001f01401007387 */ /* 0x0001e80000100800 */
[----:B------:R1:W2:Y:S01]  /*69e0*/  @!P3 LDG.E.U8 R156, desc[UR20][R6.64] ;  /* 0x00000014069cb981 */ /* 0x0002a2000c1e1100 */
[----:B0-----:R-:W-:Y:S01]  /*69f0*/  IMAD.X R20, R8, 0x1, R3, P6 ;  /* 0x0000000108147824 */ /* 0x001fe200030e0603 */
[----:B------:R-:W-:Y:S01]  /*6a00*/  IADD3 R16, P6, PT, R9, R4, RZ ;  /* 0x0000000409107210 */ /* 0x000fe20007fde0ff */
[----:B------:R-:W-:Y:S01]  /*6a10*/  IMAD R9, R14, 0x1b, RZ ;  /* 0x0000001b0e097824 */ /* 0x000fe200078e02ff */
[----:B------:R-:W-:Y:S01]  /*6a20*/  STL [R1+0x270], R11 ;  /* 0x0002700b01007387 */ /* 0x000fe20000100800 */
[----:B-1----:R-:W-:-:S02]  /*6a30*/  @!P4 IMAD.MOV.U32 R6, RZ, RZ, R11 ;  /* 0x000000ffff06c224 */ /* 0x002fc400078e000b */
[----:B------:R-:W-:Y:S01]  /*6a40*/  @!P4 IMAD.MOV.U32 R7, RZ, RZ, R20 ;  /* 0x000000ffff07c224 */ /* 0x000fe200078e0014 */
[----:B------:R0:W-:Y:S04]  /*6a50*/  STL [R1+0x26c], R20 ;  /* 0x00026c1401007387 */ /* 0x0001e80000100800 */
[----:B------:R1:W2:Y:S01]  /*6a60*/  @!P4 LDG.E.U8 R155, desc[UR20][R6.64] ;  /* 0x00000014069bc981 */ /* 0x0002a2000c1e1100 */
[----:B0-----:R-:W-:Y:S01]  /*6a70*/  IMAD.X R20, R8, 0x1, R5, P6 ;  /* 0x0000000108147824 */ /* 0x001fe200030e0605 */
[----:B------:R-:W-:Y:S02]  /*6a80*/  SHF.R.S32.HI R8, RZ, 0x1f, R9 ;  /* 0x0000001fff087819 */ /* 0x000fe40000011409 */
[----:B------:R-:W-:Y:S01]  /*6a90*/  IADD3 R11, P6, PT, R9, R2, RZ ;  /* 0x00000002090b7210 */ /* 0x000fe20007fde0ff */
[----:B------:R-:W-:Y:S01]  /*6aa0*/  STL [R1+0x278], R16 ;  /* 0x0002781001007387 */ /* 0x000fe20000100800 */
[----:B-1----:R-:W-:-:S02]  /*6ab0*/  @!P4 IMAD.MOV.U32 R6, RZ, RZ, R16 ;  /* 0x000000ffff06c224 */ /* 0x002fc400078e0010 */
[----:B------:R-:W-:Y:S01]  /*6ac0*/  @!P4 IMAD.MOV.U32 R7, RZ, RZ, R20 ;  /* 0x000000ffff07c224 */ /* 0x000fe200078e0014 */
[----:B------:R0:W-:Y:S01]  /*6ad0*/  STL [R1+0x274], R20 ;  /* 0x0002741401007387 */ /* 0x0001e20000100800 */
[----:B------:R-:W-:-:S03]  /*6ae0*/  ISETP.GE.U32.AND P0, PT, R10, 0x7fffff55, PT ;  /* 0x7fffff550a00780c */ /* 0x000fc60003f06070 */
[----:B------:R1:W2:Y:S01]  /*6af0*/  @!P4 LDG.E.U8 R154, desc[UR20][R6.64] ;  /* 0x00000014069ac981 */ /* 0x0002a2000c1e1100 */
[----:B0-----:R-:W-:Y:S01]  /*6b00*/  IMAD.X R20, R8, 0x1, R3, P6 ;  /* 0x0000000108147824 */ /* 0x001fe200030e0603 */
[----:B------:R-:W-:Y:S01]  /*6b10*/  IADD3 R16, P6, PT, R9, R4, RZ ;  /* 0x0000000409107210 */ /* 0x000fe20007fde0ff */
[----:B------:R-:W-:Y:S01]  /*6b20*/  IMAD R9, R14, 0x23, RZ ;  /* 0x000000230e097824 */ /* 0x000fe200078e02ff */
[----:B------:R-:W-:Y:S01]  /*6b30*/  STL [R1+0x2f0], R11 ;  /* 0x0002f00b01007387 */ /* 0x000fe20000100800 */
[----:B-1----:R-:W-:Y:S02]  /*6b40*/  @!P2 IMAD.MOV.U32 R6, RZ, RZ, R11 ;  /* 0x000000ffff06a224 */ /* 0x002fe400078e000b */
[----:B------:R-:W-:Y:S01]  /*6b50*/  @!P2 IMAD.MOV.U32 R7, RZ, RZ, R20 ;  /* 0x000000ffff07a224 */ /* 0x000fe200078e0014 */
[----:B------:R0:W-:Y:S01]  /*6b60*/  STL [R1+0x2ec], R20 ;  /* 0x0002ec1401007387 */ /* 0x0001e20000100800 */
[----:B------:R-:W-:-:S03]  /*6b70*/  VIADD R10, R144, 0xffffffcc ;  /* 0xffffffcc900a7836 */ /* 0x000fc60000000000 */
[----:B------:R1:W2:Y:S01]  /*6b80*/  @!P2 LDG.E.U8 R153, desc[UR20][R6.64] ;  /* 0x000000140699a981 */ /* 0x0002a2000c1e1100 */
[----:B0-----:R-:W-:Y:S01]  /*6b90*/  IMAD.X R20, R8, 0x1, R5, P6 ;  /* 0x0000000108147824 */ /* 0x001fe200030e0605 */
[----:B------:R-:W-:Y:S02]  /*6ba0*/  SHF.R.S32.HI R8, RZ, 0x1f, R9 ;  /* 0x0000001fff087819 */ /* 0x000fe40000011409 */
[C---:B------:R-:W-:Y:S01]  /*6bb0*/  IADD3 R11, P6, PT, R9.reuse, R2, RZ ;  /* 0x00000002090b7210 */ /* 0x040fe20007fde0ff */
[----:B------:R0:W-:Y:S01]  /*6bc0*/  STL [R1+0x2f8], R16 ;  /* 0x0002f81001007387 */ /* 0x0001e20000100800 */
[----:B-1----:R-:W-:Y:S01]  /*6bd0*/  @!P2 IMAD.MOV.U32 R6, RZ, RZ, R16 ;  /* 0x000000ffff06a224 */ /* 0x002fe200078e0010 */
[----:B------:R-:W-:Y:S01]  /*6be0*/  ISETP.GE.U32.AND P3, PT, R10, 0x7fffff4d, PT ;  /* 0x7fffff4d0a00780c */ /* 0x000fe20003f66070 */
[----:B------:R-:W-:Y:S02]  /*6bf0*/  VIADD R10, R144, 0xffffffc4 ;  /* 0xffffffc4900a7836 */ /* 0x000fe40000000000 */
[----:B0-----:R-:W-:Y:S01]  /*6c00*/  IMAD.X R16, R8, 0x1, R3, P6 ;  /* 0x0000000108107824 */ /* 0x001fe200030e0603 */
[----:B------:R-:W-:Y:S01]  /*6c10*/  IADD3 R9, P6, PT, R9, R4, RZ ;  /* 0x0000000409097210 */ /* 0x000fe20007fde0ff */
[----:B------:R-:W-:Y:S01]  /*6c20*/  STL [R1+0x2f4], R20 ;  /* 0x0002f41401007387 */ /* 0x000fe20000100800 */
[----:B------:R-:W-:Y:S01]  /*6c30*/  ISETP.GE.U32.AND P4, PT, R10, 0x7fffff45, PT ;  /* 0x7fffff450a00780c */ /* 0x000fe20003f86070 */
[----:B------:R-:W-:-:S02]  /*6c40*/  @!P2 IMAD.MOV.U32 R7, RZ, RZ, R20 ;  /* 0x000000ffff07a224 */ /* 0x000fc400078e0014 */
[----:B------:R-:W-:Y:S01]  /*6c50*/  IMAD.X R8, R8, 0x1, R5, P6 ;  /* 0x0000000108087824 */ /* 0x000fe200030e0605 */
[----:B------:R-:W-:Y:S01]  /*6c60*/  STL [R1+0x370], R11 ;  /* 0x0003700b01007387 */ /* 0x000fe20000100800 */
[----:B------:R-:W-:-:S03]  /*6c70*/  VIADD R10, R144, 0xffffffbc ;  /* 0xffffffbc900a7836 */ /* 0x000fc60000000000 */
[----:B------:R-:W-:Y:S04]  /*6c80*/  STL [R1+0x36c], R16 ;  /* 0x00036c1001007387 */ /* 0x000fe80000100800 */
[----:B------:R0:W-:Y:S04]  /*6c90*/  STL [R1+0x378], R9 ;  /* 0x0003780901007387 */ /* 0x0001e80000100800 */
[----:B------:R1:W2:Y:S01]  /*6ca0*/  @!P2 LDG.E.U8 R152, desc[UR20][R6.64] ;  /* 0x000000140698a981 */ /* 0x0002a2000c1e1100 */
[----:B------:R-:W-:Y:S01]  /*6cb0*/  ISETP.GE.U32.AND P2, PT, R10, 0x7fffff3d, PT ;  /* 0x7fffff3d0a00780c */ /* 0x000fe20003f46070 */
[----:B------:R-:W-:Y:S01]  /*6cc0*/  IMAD R10, R14, 0x2b, RZ ;  /* 0x0000002b0e0a7824 */ /* 0x000fe200078e02ff */
[----:B0-----:R-:W-:Y:S01]  /*6cd0*/  @!P1 LOP3.LUT R9, R9, R8, RZ, 0x3c, !PT ;  /* 0x0000000809099212 */ /* 0x001fe200078e3cff */
[----:B------:R0:W-:Y:S01]  /*6ce0*/  STL [R1+0x374], R8 ;  /* 0x0003740801007387 */ /* 0x0001e20000100800 */
[----:B-1----:R-:W-:-:S02]  /*6cf0*/  @!P1 IMAD.MOV.U32 R6, RZ, RZ, R11 ;  /* 0x000000ffff069224 */ /* 0x002fc400078e000b */
[----:B------:R-:W-:Y:S01]  /*6d00*/  @!P1 IMAD.MOV.U32 R7, RZ, RZ, R16 ;  /* 0x000000ffff079224 */ /* 0x000fe200078e0010 */
[----:B------:R-:W-:Y:S02]  /*6d10*/  IADD3 R11, P6, PT, R10, R2, RZ ;  /* 0x000000020a0b7210 */ /* 0x000fe40007fde0ff */
[C---:B0-----:R-:W-:Y:S02]  /*6d20*/  @!P1 LOP3.LUT R8, R9.reuse, R8, RZ, 0x3c, !PT ;  /* 0x0000000809089212 */ /* 0x041fe400078e3cff */
[----:B------:R0:W2:Y:S02]  /*6d30*/  @!P1 LDG.E.U8 R151, desc[UR20][R6.64] ;  /* 0x0000001406979981 */ /* 0x0000a4000c1e1100 */
[----:B------:R-:W-:Y:S02]  /*6d40*/  @!P1 LOP3.LUT R9, R9, R8, RZ, 0x3c, !PT ;  /* 0x0000000809099212 */ /* 0x000fe400078e3cff */
[----:B------:R-:W-:Y:S04]  /*6d50*/  STL [R1+0x418], R11 ;  /* 0x0004180b01007387 */ /* 0x000fe80000100800 */
[----:B------:R1:W2:Y:S01]  /*6d60*/  @!P1 LDG.E.U8 R150, desc[UR20][R8.64] ;  /* 0x0000001408969981 */ /* 0x0002a2000c1e1100 */
[----:B0-----:R-:W-:Y:S01]  /*6d70*/  SHF.R.S32.HI R6, RZ, 0x1f, R10 ;  /* 0x0000001fff067819 */ /* 0x001fe2000001140a */
[----:B------:R-:W-:-:S04]  /*6d80*/  VIADD R7, R144, 0xffffffb4 ;  /* 0xffffffb490077836 */ /* 0x000fc80000000000 */
[----:B------:R-:W-:Y:S01]  /*6d90*/  IMAD.X R20, R6, 0x1, R3, P6 ;  /* 0x0000000106147824 */ /* 0x000fe200030e0603 */
[----:B------:R-:W-:Y:S01]  /*6da0*/  ISETP.GE.U32.AND P1, PT, R7, 0x7fffff35, PT ;  /* 0x7fffff350700780c */ /* 0x000fe20003f26070 */
[----:B------:R-:W-:Y:S01]  /*6db0*/  IMAD R7, R14, 0x33, RZ ;  /* 0x000000330e077824 */ /* 0x000fe200078e02ff */
[----:B------:R-:W-:Y:S01]  /*6dc0*/  IADD3 R16, P6, PT, R10, R4, RZ ;  /* 0x000000040a107210 */ /* 0x000fe20007fde0ff */
[----:B-1----:R-:W-:Y:S01]  /*6dd0*/  @!P0 IMAD.MOV.U32 R8, RZ, RZ, R11 ;  /* 0x000000ffff088224 */ /* 0x002fe200078e000b */
[----:B------:R0:W-:Y:S01]  /*6de0*/  STL [R1+0x414], R20 ;  /* 0x0004141401007387 */ /* 0x0001e20000100800 */
[----:B------:R-:W-:-:S03]  /*6df0*/  @!P0 IMAD.MOV.U32 R9, RZ, RZ, R20 ;  /* 0x000000ffff098224 */ /* 0x000fc600078e0014 */
[----:B------:R-:W-:Y:S04]  /*6e00*/  STL [R1+0x420], R16 ;  /* 0x0004201001007387 */ /* 0x000fe80000100800 */
[----:B------:R1:W2:Y:S01]  /*6e10*/  @!P0 LDG.E.U8 R149, desc[UR20][R8.64] ;  /* 0x0000001408958981 */ /* 0x0002a2000c1e1100 */
[----:B0-----:R-:W-:Y:S01]  /*6e20*/  IMAD.X R20, R6, 0x1, R5, P6 ;  /* 0x0000000106147824 */ /* 0x001fe200030e0605 */
[----:B------:R-:W-:Y:S02]  /*6e30*/  SHF.R.S32.HI R6, RZ, 0x1f, R7 ;  /* 0x0000001fff067819 */ /* 0x000fe40000011407 */
[----:B------:R-:W-:Y:S02]  /*6e40*/  IADD3 R11, P6, PT, R7, R2, RZ ;  /* 0x00000002070b7210 */ /* 0x000fe40007fde0ff */
[----:B------:R0:W-:Y:S01]  /*6e50*/  STL [R1+0x41c], R20 ;  /* 0x00041c1401007387 */ /* 0x0001e20000100800 */
[----:B-1----:R-:W-:-:S02]  /*6e60*/  @!P0 IMAD.MOV.U32 R8, RZ, RZ, R16 ;  /* 0x000000ffff088224 */ /* 0x002fc400078e0010 */
[----:B------:R-:W-:Y:S01]  /*6e70*/  @!P0 IMAD.MOV.U32 R9, RZ, RZ, R20 ;  /* 0x000000ffff098224 */ /* 0x000fe200078e0014 */
[----:B------:R-:W-:Y:S01]  /*6e80*/  STL [R1+0x68c], R11 ;  /* 0x00068c0b01007387 */ /* 0x000fe20000100800 */
[----:B0-----:R-:W-:Y:S01]  /*6e90*/  IMAD.X R20, R6, 0x1, R3, P6 ;  /* 0x0000000106147824 */ /* 0x001fe200030e0603 */
[----:B------:R-:W-:Y:S01]  /*6ea0*/  IADD3 R16, P6, PT, R7, R4, RZ ;  /* 0x0000000407107210 */ /* 0x000fe20007fde0ff */
[----:B------:R-:W-:Y:S01]  /*6eb0*/  IMAD R7, R14, 0x3b, RZ ;  /* 0x0000003b0e077824 */ /* 0x000fe200078e02ff */
[----:B------:R0:W2:Y:S04]  /*6ec0*/  @!P0 LDG.E.U8 R148, desc[UR20][R8.64] ;  /* 0x0000001408948981 */ /* 0x0000a8000c1e1100 */
[----:B------:R1:W-:Y:S01]  /*6ed0*/  STL [R1+0x688], R20 ;  /* 0x0006881401007387 */ /* 0x0003e20000100800 */
[----:B0-----:R-:W-:-:S02]  /*6ee0*/  @!P3 IMAD.MOV.U32 R8, RZ, RZ, R11 ;  /* 0x000000ffff08b224 */ /* 0x001fc400078e000b */
[----:B------:R-:W-:Y:S02]  /*6ef0*/  @!P3 IMAD.MOV.U32 R9, RZ, RZ, R20 ;  /* 0x000000ffff09b224 */ /* 0x000fe400078e0014 */
[----:B-1----:R-:W-:Y:S01]  /*6f00*/  IMAD.X R20, R6, 0x1, R5, P6 ;  /* 0x0000000106147824 */ /* 0x002fe200030e0605 */
[----:B------:R-:W-:Y:S02]  /*6f10*/  SHF.R.S32.HI R6, RZ, 0x1f, R7 ;  /* 0x0000001fff067819 */ /* 0x000fe40000011407 */
[----:B------:R-:W-:Y:S01]  /*6f20*/  IADD3 R11, P6, PT, R7, R2, RZ ;  /* 0x00000002070b7210 */ /* 0x000fe20007fde0ff */
[----:B------:R0:W2:Y:S04]  /*6f30*/  @!P3 LDG.E.U8 R147, desc[UR20][R8.64] ;  /* 0x000000140893b981 */ /* 0x0000a8000c1e1100 */
[----:B------:R-:W-:Y:S04]  /*6f40*/  STL [R1+0x694], R16 ;  /* 0x0006941001007387 */ /* 0x000fe80000100800 */
[----:B------:R1:W-:Y:S01]  /*6f50*/  STL [R1+0x690], R20 ;  /* 0x0006901401007387 */ /* 0x0003e20000100800 */
[----:B0-----:R-:W-:-:S02]  /*6f60*/  @!P3 IMAD.MOV.U32 R8, RZ, RZ, R16 ;  /* 0x000000ffff08b224 */ /* 0x001fc400078e0010 */
[----:B------:R-:W-:Y:S01]  /*6f70*/  @!P3 IMAD.MOV.U32 R9, RZ, RZ, R20 ;  /* 0x000000ffff09b224 */ /* 0x000fe200078e0014 */
[----:B------:R-:W-:Y:S04]  /*6f80*/  STL [R1+0x70c], R11 ;  /* 0x00070c0b01007387 */ /* 0x000fe80000100800 */
[----:B------:R0:W2:Y:S01]  /*6f90*/  @!P3 LDG.E.U8 R146, desc[UR20][R8.64] ;  /* 0x000000140892b981 */ /* 0x0000a2000c1e1100 */
[----:B-1----:R-:W-:Y:S01]  /*6fa0*/  IMAD.X R20, R6, 0x1, R3, P6 ;  /* 0x0000000106147824 */ /* 0x002fe200030e0603 */
[----:B------:R-:W-:Y:S01]  /*6fb0*/  IADD3 R16, P6, PT, R7, R4, RZ ;  /* 0x0000000407107210 */ /* 0x000fe20007fde0ff */
[----:B------:R-:W-:-:S03]  /*6fc0*/  IMAD R7, R14, 0x43, RZ ;  /* 0x000000430e077824 */ /* 0x000fc600078e02ff */
[----:B------:R1:W-:Y:S01]  /*6fd0*/  STL [R1+0x708], R20 ;  /* 0x0007081401007387 */ /* 0x0003e20000100800 */
[----:B0-----:R-:W-:Y:S02]  /*6fe0*/  @!P4 IMAD.MOV.U32 R8, RZ, RZ, R11 ;  /* 0x000000ffff08c224 */ /* 0x001fe400078e000b */
[----:B------:R-:W-:Y:S02]  /*6ff0*/  @!P4 IMAD.MOV.U32 R9, RZ, RZ, R20 ;  /* 0x000000ffff09c224 */ /* 0x000fe400078e0014 */
[----:B-1----:R-:W-:Y:S01]  /*7000*/  IMAD.X R20, R6, 0x1, R5, P6 ;  /* 0x0000000106147824 */ /* 0x002fe200030e0605 */
[----:B------:R-:W-:Y:S02]  /*7010*/  SHF.R.S32.HI R6, RZ, 0x1f, R7 ;  /* 0x0000001fff067819 */ /* 0x000fe40000011407 */
[----:B------:R0:W2:Y:S01]  /*7020*/  @!P4 LDG.E.U8 R145, desc[UR20][R8.64] ;  /* 0x000000140891c981 */ /* 0x0000a2000c1e1100 */
[----:B------:R-:W-:-:S03]  /*7030*/  IADD3 R11, P6, PT, R7, R2, RZ ;  /* 0x00000002070b7210 */ /* 0x000fc60007fde0ff */
[----:B------:R-:W-:Y:S04]  /*7040*/  STL [R1+0x714], R16 ;  /* 0x0007141001007387 */ /* 0x000fe80000100800 */
[----:B------:R1:W-:Y:S01]  /*7050*/  STL [R1+0x710], R20 ;  /* 0x0007101401007387 */ /* 0x0003e20000100800 */
[----:B0-----:R-:W-:Y:S02]  /*7060*/  @!P4 IMAD.MOV.U32 R8, RZ, RZ, R16 ;  /* 0x000000ffff08c224 */ /* 0x001fe400078e0010 */
        /* <DEDUP_REMOVED lines=12> */
[----:B------:R-:W-:Y:S01]  /*7130*/  IADD3 R11, P6, PT, R7, R2, RZ ;  /* 0x00000002070b7210 */ /* 0x000fe20007fde0ff */
[----:B------:R-:W-:-:S02]  /*7140*/  VIADD R10, R144, 0xffffffac ;  /* 0xffffffac900a7836 */ /* 0x000fc40000000000 */
[----:B------:R-:W-:Y:S04]  /*7150*/  STL [R1+0x794], R16 ;  /* 0x0007941001007387 */ /* 0x000fe80000100800 */
[----:B------:R1:W-:Y:S01]  /*7160*/  STL [R1+0x790], R20 ;  /* 0x0007901401007387 */ /* 0x0003e20000100800 */
[----:B0-----:R-:W-:Y:S02]  /*7170*/  @!P2 IMAD.MOV.U32 R8, RZ, RZ, R16 ;  /* 0x000000ffff08a224 */ /* 0x001fe400078e0010 */
[----:B------:R-:W-:Y:S01]  /*7180*/  @!P2 IMAD.MOV.U32 R9, RZ, RZ, R20 ;  /* 0x000000ffff09a224 */ /* 0x000fe200078e0014 */
[----:B------:R-:W-:Y:S01]  /*7190*/  ISETP.GE.U32.AND P0, PT, R10, 0x7fffff2d, PT ;  /* 0x7fffff2d0a00780c */ /* 0x000fe20003f06070 */
[----:B------:R-:W-:Y:S01]  /*71a0*/  STL [R1+0x80c], R11 ;  /* 0x00080c0b01007387 */ /* 0x000fe20000100800 */
[----:B-1----:R-:W-:Y:S01]  /*71b0*/  IMAD.X R20, R6, 0x1, R3, P6 ;  /* 0x0000000106147824 */ /* 0x002fe200030e0603 */
        /* <DEDUP_REMOVED lines=9> */
[----:B------:R0:W2:Y:S01]  /*7250*/  @!P1 LDG.E.U8 R140, desc[UR20][R8.64] ;  /* 0x00000014088c9981 */ /* 0x0000a2000c1e1100 */
[----:B------:R-:W-:-:S03]  /*7260*/  VIADD R10, R144, 0xffffffa4 ;  /* 0xffffffa4900a7836 */ /* 0x000fc60000000000 */
        /* <DEDUP_REMOVED lines=98> */
[----:B------:R-:W-:Y:S01]  /*7890*/  IMAD.SHL.U32 R7, R14, 0x4, RZ ;  /* 0x000000040e077824 */ /* 0x000fe200078e00ff */
        /* <DEDUP_REMOVED lines=56> */
[----:B------:R-:W-:Y:S01]  /*7c20*/  PRMT R120, RZ, 0x7610, R120 ;  /* 0x00007610ff787816 */ /* 0x000fe20000000078 */
        /* <DEDUP_REMOVED lines=16> */
[----:B------:R0:W2:Y:S01]  /*7d30*/  @!P2 LDG.E.U8 R120, desc[UR20][R8.64] ;  /* 0x000000140878a981 */ /* 0x0000a2000c1e1100 */
[----:B------:R-:W-:-:S03]  /*7d40*/  PRMT R119, RZ, 0x7610, R119 ;  /* 0x00007610ff777816 */ /* 0x000fc60000000077 */
[----:B------:R1:W-:Y:S01]  /*7d50*/  STL [R1+0x2fc], R20 ;  /* 0x0002fc1401007387 */ /* 0x0003e20000100800 */
[----:B------:R-:W-:Y:S01]  /*7d60*/  PRMT R118, RZ, 0x7610, R118 ;  /* 0x00007610ff767816 */ /* 0x000fe20000000076 */
[----:B0-----:R-:W-:Y:S02]  /*7d70*/  @!P1 IMAD.MOV.U32 R8, RZ, RZ, R11 ;  /* 0x000000ffff089224 */ /* 0x001fe400078e000b */
        /* <DEDUP_REMOVED lines=138> */
[----:B------:R-:W-:Y:S02]  /*8620*/  VIADD R10, R144, 0xffffff9b ;  /* 0xffffff9b900a7836 */ /* 0x000fe40000000000 */
[----:B0-----:R-:W-:Y:S02]  /*8630*/  @!P3 IMAD.MOV.U32 R8, RZ, RZ, R11 ;  /* 0x000000ffff08b224 */ /* 0x001fe400078e000b */
[----:B------:R-:W-:Y:S02]  /*8640*/  @!P3 IMAD.MOV.U32 R9, RZ, RZ, R20 ;  /* 0x000000ffff09b224 */ /* 0x000fe400078e0014 */
[----:B-1----:R-:W-:Y:S01]  /*8650*/  IMAD.X R20, R6, 0x1, R5, P6 ;  /* 0x0000000106147824 */ /* 0x002fe200030e0605 */
[----:B------:R-:W-:Y:S02]  /*8660*/  SHF.R.S32.HI R6, RZ, 0x1f, R7 ;  /* 0x0000001fff067819 */ /* 0x000fe40000011407 */
[----:B------:R-:W-:Y:S01]  /*8670*/  IADD3 R11, P6, PT, R7, R2, RZ ;  /* 0x00000002070b7210 */ /* 0x000fe20007fde0ff */
[----:B------:R0:W2:Y:S01]  /*8680*/  @!P3 LDG.E.U8 R105, desc[UR20][R8.64] ;  /* 0x000000140869b981 */ /* 0x0000a2000c1e1100 */
[----:B------:R-:W-:-:S03]  /*8690*/  PRMT R104, RZ, 0x7610, R104 ;  /* 0x00007610ff687816 */ /* 0x000fc60000000068 */
[----:B------:R-:W-:Y:S04]  /*86a0*/  STL [R1+0x8a4], R16 ;  /* 0x0008a41001007387 */ /* 0x000fe80000100800 */
[----:B------:R1:W-:Y:S01]  /*86b0*/  STL [R1+0x8a0], R20 ;  /* 0x0008a01401007387 */ /* 0x0003e20000100800 */
[----:B0-----:R-:W-:Y:S02]  /*86c0*/  @!P3 IMAD.MOV.U32 R8, RZ, RZ, R16 ;  /* 0x000000ffff08b224 */ /* 0x001fe400078e0010 */
[----:B------:R-:W-:Y:S01]  /*86d0*/  @!P3 IMAD.MOV.U32 R9, RZ, RZ, R20 ;  /* 0x000000ffff09b224 */ /* 0x000fe200078e0014 */
[----:B------:R-:W-:Y:S01]  /*86e0*/  ISETP.GE.U32.AND P2, PT, R10, 0x7fffff1c, PT ;  /* 0x7fffff1c0a00780c */ /* 0x000fe20003f46070 */
[----:B------:R-:W-:Y:S01]  /*86f0*/  VIADD R10, R144, 0xffffff93 ;  /* 0xffffff93900a7836 */ /* 0x000fe20000000000 */
[----:B------:R-:W-:Y:S01]  /*8700*/  STL [R1+0x91c], R11 ;  /* 0x00091c0b01007387 */ /* 0x000fe20000100800 */
[----:B-1----:R-:W-:Y:S01]  /*8710*/  IMAD.X R20, R6, 0x1, R3, P6 ;  /* 0x0000000106147824 */ /* 0x002fe200030e0603 */
[----:B------:R-:W-:Y:S01]  /*8720*/  IADD3 R16, P6, PT, R7, R4, RZ ;  /* 0x0000000407107210 */ /* 0x000fe20007fde0ff */
[----:B------:R-:W-:Y:S01]  /*8730*/  IMAD R7, R14, 0x64, RZ ;  /* 0x000000640e077824 */ /* 0x000fe200078e02ff */
[----:B------:R0:W2:Y:S01]  /*8740*/  @!P3 LDG.E.U8 R104, desc[UR20][R8.64] ;  /* 0x000000140868b981 */ /* 0x0000a2000c1e1100 */
[----:B------:R-:W-:-:S03]  /*8750*/  PRMT R103, RZ, 0x7610, R103 ;  /* 0x00007610ff677816 */ /* 0x000fc60000000067 */
[----:B------:R1:W-:Y:S01]  /*8760*/  STL [R1+0x918], R20 ;  /* 0x0009181401007387 */ /* 0x0003e20000100800 */
[----:B------:R-:W-:Y:S01]  /*8770*/  ISETP.GE.U32.AND P1, PT, R10, 0x7fffff14, PT ;  /* 0x7fffff140a00780c */ /* 0x000fe20003f26070 */
[----:B0-----:R-:W-:Y:S02]  /*8780*/  @!P4 IMAD.MOV.U32 R8, RZ, RZ, R11 ;  /* 0x000000ffff08c224 */ /* 0x001fe400078e000b */
[----:B------:R-:W-:Y:S02]  /*8790*/  @!P4 IMAD.MOV.U32 R9, RZ, RZ, R20 ;  /* 0x000000ffff09c224 */ /* 0x000fe400078e0014 */
[----:B-1----:R-:W-:Y:S01]  /*87a0*/  IMAD.X R20, R6, 0x1, R5, P6 ;  /* 0x0000000106147824 */ /* 0x002fe200030e0605 */
[----:B------:R-:W-:Y:S02]  /*87b0*/  SHF.R.S32.HI R6, RZ, 0x1f, R7 ;  /* 0x0000001fff067819 */ /* 0x000fe40000011407 */
[----:B------:R-:W-:Y:S01]  /*87c0*/  IADD3 R11, P6, PT, R7, R2, RZ ;  /* 0x00000002070b7210 */ /* 0x000fe20007fde0ff */
[----:B------:R-:W-:Y:S01]  /*87d0*/  VIADD R10, R144, 0xffffff8b ;  /* 0xffffff8b900a7836 */ /* 0x000fe20000000000 */
        /* <DEDUP_REMOVED lines=24> */
[----:B------:R1:W-:Y:S01]  /*8960*/  STL [R1+0x9a4], R16 ;  /* 0x0009a41001007387 */ /* 0x0003e20000100800 */
[----:B------:R-:W-:-:S03]  /*8970*/  ISETP.GE.U32.AND P4, PT, R10, 0x7fffff7b, PT ;  /* 0x7fffff7b0a00780c */ /* 0x000fc60003f86070 */
[----:B------:R3:W-:Y:S01]  /*8980*/  STL [R1+0x9a0], R20 ;  /* 0x0009a01401007387 */ /* 0x0007e20000100800 */
[----:B0-----:R-:W-:Y:S02]  /*8990*/  @!P2 IMAD.MOV.U32 R8, RZ, RZ, R16 ;  /* 0x000000ffff08a224 */ /* 0x001fe400078e0010 */
[----:B------:R-:W-:Y:S02]  /*89a0*/  @!P2 IMAD.MOV.U32 R9, RZ, RZ, R20 ;  /* 0x000000ffff09a224 */ /* 0x000fe400078e0014 */
[----:B-1----:R-:W-:Y:S01]  /*89b0*/  IMAD.X R16, R6, 0x1, R3, P6 ;  /* 0x0000000106107824 */ /* 0x002fe200030e0603 */
[----:B------:R-:W-:Y:S01]  /*89c0*/  PRMT R99, RZ, 0x7610, R99 ;  /* 0x00007610ff637816 */ /* 0x000fe20000000063 */
[----:B------:R-:W-:Y:S01]  /*89d0*/  VIADD R10, R144, 0xfffffff2 ;  /* 0xfffffff2900a7836 */ /* 0x000fe20000000000 */
[----:B------:R0:W2:Y:S01]  /*89e0*/  @!P2 LDG.E.U8 R100, desc[UR20][R8.64] ;  /* 0x000000140864a981 */ /* 0x0000a2000c1e1100 */
[----:B---3--:R-:W-:Y:S01]  /*89f0*/  IADD3 R20, P6, PT, R7, R4, RZ ;  /* 0x0000000407147210 */ /* 0x008fe20007fde0ff */
[----:B------:R-:W-:-:S02]  /*8a00*/  IMAD R7, R14, 0x74, RZ ;  /* 0x000000740e077824 */ /* 0x000fc400078e02ff */
[----:B------:R-:W-:Y:S02]  /*8a10*/  STL [R1+0xa1c], R11 ;  /* 0x000a1c0b01007387 */ /* 0x000fe40000100800 */
[----:B------:R-:W-:Y:S01]  /*8a20*/  IMAD.X R21, R6, 0x1, R5, P6 ;  /* 0x0000000106157824 */ /* 0x000fe200030e0605 */
[----:B------:R-:W-:Y:S01]  /*8a30*/  SHF.R.S32.HI R6, RZ, 0x1f, R7 ;  /* 0x0000001fff067819 */ /* 0x000fe20000011407 */
[----:B------:R1:W-:Y:S01]  /*8a40*/  STL [R1+0xa18], R16 ;  /* 0x000a181001007387 */ /* 0x0003e20000100800 */
[----:B0-----:R-:W-:Y:S02]  /*8a50*/  @!P1 IMAD.MOV.U32 R8, RZ, RZ, R11 ;  /* 0x000000ffff089224 */ /* 0x001fe400078e000b */
[----:B------:R-:W-:Y:S01]  /*8a60*/  @!P1 IMAD.MOV.U32 R9, RZ, RZ, R16 ;  /* 0x000000ffff099224 */ /* 0x000fe200078e0010 */
[----:B------:R-:W-:Y:S01]  /*8a70*/  ISETP.GE.U32.AND P2, PT, R10, 0x7fffff73, PT ;  /* 0x7fffff730a00780c */ /* 0x000fe20003f46070 */
[----:B------:R-:W-:Y:S01]  /*8a80*/  STL [R1+0xa24], R20 ;  /* 0x000a241401007387 */ /* 0x000fe20000100800 */
[----:B------:R-:W-:-:S02]  /*8a90*/  PRMT R10, RZ, 0x7610, R10 ;  /* 0x00007610ff0a7816 */ /* 0x000fc4000000000a */
[C---:B-1----:R-:W-:Y:S01]  /*8aa0*/  IADD3 R16, P6, PT, R7.reuse, R2, RZ ;  /* 0x0000000207107210 */ /* 0x042fe20007fde0ff */
[----:B------:R0:W3:Y:S04]  /*8ab0*/  @!P1 LDG.E.U8 R99, desc[UR20][R8.64] ;  /* 0x0000001408639981 */ /* 0x0000e8000c1e1100 */
[----:B------:R1:W-:Y:S01]  /*8ac0*/  STL [R1+0xa20], R21 ;  /* 0x000a201501007387 */ /* 0x0003e20000100800 */
[----:B------:R-:W-:Y:S01]  /*8ad0*/  PRMT R98, RZ, 0x7610, R98 ;  /* 0x00007610ff627816 */ /* 0x000fe20000000062 */
[----:B0-----:R-:W-:Y:S02]  /*8ae0*/  @!P1 IMAD.MOV.U32 R8, RZ, RZ, R20 ;  /* 0x000000ffff089224 */ /* 0x001fe400078e0014 */
[----:B------:R-:W-:Y:S02]  /*8af0*/  @!P1 IMAD.MOV.U32 R9, RZ, RZ, R21 ;  /* 0x000000ffff099224 */ /* 0x000fe400078e0015 */
[----:B-1----:R-:W-:Y:S01]  /*8b00*/  IMAD.X R21, R6, 0x1, R3, P6 ;  /* 0x0000000106157824 */ /* 0x002fe200030e0603 */
[----:B------:R-:W-:Y:S01]  /*8b10*/  IADD3 R20, P6, PT, R7, R4, RZ ;  /* 0x0000000407147210 */ /* 0x000fe20007fde0ff */
[----:B------:R-:W-:Y:S01]  /*8b20*/  IMAD R7, R14, 0x7c, RZ ;  /* 0x0000007c0e077824 */ /* 0x000fe200078e02ff */
[----:B------:R0:W2:Y:S04]  /*8b30*/  @!P1 LDG.E.U8 R10, desc[UR20][R8.64] ;  /* 0x00000014080a9981 */ /* 0x0000a8000c1e1100 */
[----:B------:R-:W-:Y:S04]  /*8b40*/  STL [R1+0xa9c], R16 ;  /* 0x000a9c1001007387 */ /* 0x000fe80000100800 */
[----:B------:R1:W-:Y:S01]  /*8b50*/  STL [R1+0xa98], R21 ;  /* 0x000a981501007387 */ /* 0x0003e20000100800 */
[----:B0-----:R-:W-:-:S02]  /*8b60*/  @!P0 IMAD.MOV.U32 R8, RZ, RZ, R16 ;  /* 0x000000ffff088224 */ /* 0x001fc400078e0010 */
[----:B------:R-:W-:Y:S01]  /*8b70*/  @!P0 IMAD.MOV.U32 R9, RZ, RZ, R21 ;  /* 0x000000ffff098224 */ /* 0x000fe200078e0015 */
[----:B------:R-:W-:Y:S01]  /*8b80*/  STL [R1+0xaa4], R20 ;  /* 0x000aa41401007387 */ /* 0x000fe20000100800 */
[----:B------:R-:W-:Y:S01]  /*8b90*/  VIADD R11, R144, 0xffffffea ;  /* 0xffffffea900b7836 */ /* 0x000fe20000000000 */
[----:B------:R-:W-:Y:S02]  /*8ba0*/  PRMT R49, RZ, 0x7610, R49 ;  /* 0x00007610ff317816 */ /* 0x000fe40000000031 */
[----:B------:R0:W2:Y:S01]  /*8bb0*/  @!P0 LDG.E.U8 R98, desc[UR20][R8.64] ;  /* 0x0000001408628981 */ /* 0x0000a2000c1e1100 */
[----:B-1----:R-:W-:Y:S01]  /*8bc0*/  IMAD.X R21, R6, 0x1, R5, P6 ;  /* 0x0000000106157824 */ /* 0x002fe200030e0605 */
[----:B------:R-:W-:Y:S02]  /*8bd0*/  SHF.R.S32.HI R6, RZ, 0x1f, R7 ;  /* 0x0000001fff067819 */ /* 0x000fe40000011407 */
[----:B------:R-:W-:Y:S02]  /*8be0*/  IADD3 R16, P6, PT, R7, R2, RZ ;  /* 0x0000000207107210 */ /* 0x000fe40007fde0ff */
[----:B------:R1:W-:Y:S01]  /*8bf0*/  STL [R1+0xaa0], R21 ;  /* 0x000aa01501007387 */ /* 0x0003e20000100800 */
[----:B0-----:R-:W-:-:S02]  /*8c00*/  @!P0 IMAD.MOV.U32 R8, RZ, RZ, R20 ;  /* 0x000000ffff088224 */ /* 0x001fc400078e0014 */
[----:B------:R-:W-:Y:S01]  /*8c10*/  @!P0 IMAD.MOV.U32 R9, RZ, RZ, R21 ;  /* 0x000000ffff098224 */ /* 0x000fe200078e0015 */
[----:B------:R-:W-:Y:S01]  /*8c20*/  ISETP.GE.U32.AND P1, PT, R11, 0x7fffff6b, PT ;  /* 0x7fffff6b0b00780c */ /* 0x000fe20003f26070 */
[----:B-1----:R-:W-:Y:S01]  /*8c30*/  IMAD.X R21, R6, 0x1, R3, P6 ;  /* 0x0000000106157824 */ /* 0x002fe200030e0603 */
[----:B------:R-:W-:Y:S01]  /*8c40*/  IADD3 R20, P6, PT, R7, R4, RZ ;  /* 0x0000000407147210 */ /* 0x000fe20007fde0ff */
[----:B------:R-:W-:Y:S01]  /*8c50*/  IMAD R7, R14, 0x5, RZ ;  /* 0x000000050e077824 */ /* 0x000fe200078e02ff */
[----:B------:R0:W2:Y:S01]  /*8c60*/  @!P0 LDG.E.U8 R49, desc[UR20][R8.64] ;  /* 0x0000001408318981 */ /* 0x0000a2000c1e1100 */
[----:B------:R-:W-:Y:S01]  /*8c70*/  VIADD R11, R144, 0xffffffe2 ;  /* 0xffffffe2900b7836 */ /* 0x000fe20000000000 */
[----:B------:R-:W-:Y:S01]  /*8c80*/  PRMT R48, RZ, 0x7610, R48 ;  /* 0x00007610ff307816 */ /* 0x000fe20000000030 */
[----:B------:R-:W-:Y:S01]  /*8c90*/  IMAD.X R22, R6, 0x1, R5, P6 ;  /* 0x0000000106167824 */ /* 0x000fe200030e0605 */
[----:B------:R-:W-:Y:S01]  /*8ca0*/  STL [R1+0xb1c], R16 ;  /* 0x000b1c1001007387 */ /* 0x000fe20000100800 */
[----:B------:R-:W-:-:S03]  /*8cb0*/  SHF.R.S32.HI R6, RZ, 0x1f, R7 ;  /* 0x0000001fff067819 */ /* 0x000fc60000011407 */
[----:B------:R1:W-:Y:S01]  /*8cc0*/  STL [R1+0xb18], R21 ;  /* 0x000b181501007387 */ /* 0x0003e20000100800 */
[----:B0-----:R-:W-:Y:S02]  /*8cd0*/  @!P3 IMAD.MOV.U32 R8, RZ, RZ, R16 ;  /* 0x000000ffff08b224 */ /* 0x001fe400078e0010 */
[----:B------:R-:W-:Y:S01]  /*8ce0*/  @!P3 IMAD.MOV.U32 R9, RZ, RZ, R21 ;  /* 0x000000ffff09b224 */ /* 0x000fe200078e0015 */
[----:B------:R-:W-:Y:S01]  /*8cf0*/  ISETP.GE.U32.AND P0, PT, R11, 0x7fffff63, PT ;  /* 0x7fffff630b00780c */ /* 0x000fe20003f06070 */
[----:B------:R-:W-:Y:S01]  /*8d00*/  STL [R1+0xb24], R20 ;  /* 0x000b241401007387 */ /* 0x000fe20000100800 */
[----:B------:R-:W-:Y:S02]  /*8d10*/  PRMT R11, RZ, 0x7610, R11 ;  /* 0x00007610ff0b7816 */ /* 0x000fe4000000000b */
[----:B-1----:R-:W-:Y:S01]  /*8d20*/  IADD3 R21, P6, PT, R7, R2, RZ ;  /* 0x0000000207157210 */ /* 0x002fe20007fde0ff */
[----:B------:R0:W2:Y:S04]  /*8d30*/  @!P3 LDG.E.U8 R48, desc[UR20][R8.64] ;  /* 0x000000140830b981 */ /* 0x0000a8000c1e1100 */
[----:B------:R1:W-:Y:S01]  /*8d40*/  STL [R1+0xb20], R22 ;  /* 0x000b201601007387 */ /* 0x0003e20000100800 */
[----:B------:R-:W-:Y:S01]  /*8d50*/  PRMT R97, RZ, 0x7610, R97 ;  /* 0x00007610ff617816 */ /* 0x000fe20000000061 */
[----:B0-----:R-:W-:-:S02]  /*8d60*/  @!P3 IMAD.MOV.U32 R8, RZ, RZ, R20 ;  /* 0x000000ffff08b224 */ /* 0x001fc400078e0014 */
        /* <DEDUP_REMOVED lines=10> */
[----:B------:R-:W-:-:S03]  /*8e10*/  PRMT R96, RZ, 0x7610, R96 ;  /* 0x00007610ff607816 */ /* 0x000fc60000000060 */
[----:B------:R0:W2:Y:S01]  /*8e20*/  @!P4 LDG.E.U8 R97, desc[UR20][R8.64] ;  /* 0x000000140861c981 */ /* 0x0000a2000c1e1100 */
[----:B-1----:R-:W-:Y:S01]  /*8e30*/  IMAD.X R22, R6, 0x1, R5, P6 ;  /* 0x0000000106167824 */ /* 0x002fe200030e0605 */
[----:B------:R-:W-:Y:S02]  /*8e40*/  SHF.R.S32.HI R6, RZ, 0x1f, R7 ;  /* 0x0000001fff067819 */ /* 0x000fe40000011407 */
[C---:B------:R-:W-:Y:S02]  /*8e50*/  IADD3 R21, P6, PT, R7.reuse, R2, RZ ;  /* 0x0000000207157210 */ /* 0x040fe40007fde0ff */
[----:B------:R1:W-:Y:S01]  /*8e60*/  STL [R1+0x188], R22 ;  /* 0x0001881601007387 */ /* 0x0003e20000100800 */
[----:B0-----:R-:W-:Y:S02]  /*8e70*/  @!P4 IMAD.MOV.U32 R8, RZ, RZ, R20 ;  /* 0x000000ffff08c224 */ /* 0x001fe400078e0014 */
[----:B------:R-:W-:Y:S02]  /*8e80*/  @!P4 IMAD.MOV.U32 R9, RZ, RZ, R22 ;  /* 0x000000ffff09c224 */ /* 0x000fe400078e0016 */
[----:B-1----:R-:W-:Y:S01]  /*8e90*/  IMAD.X R22, R6, 0x1, R3, P6 ;  /* 0x0000000106167824 */ /* 0x002fe200030e0603 */
[----:B------:R-:W-:Y:S01]  /*8ea0*/  IADD3 R20, P6, PT, R7, R4, RZ ;  /* 0x0000000407147210 */ /* 0x000fe20007fde0ff */
[----:B------:R-:W-:Y:S01]  /*8eb0*/  IMAD R7, R14, 0x15, RZ ;  /* 0x000000150e077824 */ /* 0x000fe200078e02ff */
[----:B------:R0:W2:Y:S01]  /*8ec0*/  @!P4 LDG.E.U8 R96, desc[UR20][R8.64] ;  /* 0x000000140860c981 */ /* 0x0000a2000c1e1100 */
[----:B------:R-:W-:-:S03]  /*8ed0*/  PRMT R95, RZ, 0x7610, R95 ;  /* 0x00007610ff5f7816 */ /* 0x000fc6000000005f */
[----:B------:R-:W-:Y:S04]  /*8ee0*/  STL [R1+0x210], R21 ;  /* 0x0002101501007387 */ /* 0x000fe80000100800 */
[----:B------:R1:W-:Y:S01]  /*8ef0*/  STL [R1+0x20c], R22 ;  /* 0x00020c1601007387 */ /* 0x0003e20000100800 */
[----:B0-----:R-:W-:Y:S02]  /*8f00*/  @!P2 IMAD.MOV.U32 R8, RZ, RZ, R21 ;  /* 0x000000ffff08a224 */ /* 0x001fe400078e0015 */
        /* <DEDUP_REMOVED lines=20> */
[----:B------:R-:W-:Y:S01]  /*9050*/  PRMT R92, RZ, 0x7610, R92 ;  /* 0x00007610ff5c7816 */ /* 0x000fe2000000005c */
[----:B------:R-:W-:-:S02]  /*9060*/  VIADD R16, R144, 0xffffffda ;  /* 0xffffffda90107836 */ /* 0x000fc40000000000 */
        /* <DEDUP_REMOVED lines=10> */
[----:B------:R-:W-:Y:S01]  /*9110*/  ISETP.GE.U32.AND P3, PT, R16, 0x7fffff5b, PT ;  /* 0x7fffff5b1000780c */ /* 0x000fe20003f66070 */
        /* <DEDUP_REMOVED lines=91> */
[----:B------:R-:W-:Y:S02]  /*96d0*/  IADD3 R21, P6, PT, R7, R2, RZ ;  /* 0x0000000207157210 */ /* 0x000fe40007fde0ff */
[----:B------:R1:W-:Y:S01]  /*96e0*/  STL [R1+0x730], R22 ;  /* 0x0007301601007387 */ /* 0x0003e20000100800 */
[----:B------:R-:W-:Y:S02]  /*96f0*/  VIADD R16, R144, 0xffffffb2 ;  /* 0xffffffb290107836 */ /* 0x000fe40000000000 */
[----:B0-----:R-:W-:Y:S02]  /*9700*/  @!P1 IMAD.MOV.U32 R8, RZ, RZ, R20 ;  /* 0x000000ffff089224 */ /* 0x001fe400078e0014 */
[----:B------:R-:W-:-:S02]  /*9710*/  @!P1 IMAD.MOV.U32 R9, RZ, RZ, R22 ;  /* 0x000000ffff099224 */ /* 0x000fc400078e0016 */
[----:B-1----:R-:W-:Y:S01]  /*9720*/  IMAD.X R22, R6, 0x1, R3, P6 ;  /* 0x0000000106167824 */ /* 0x002fe200030e0603 */
[----:B------:R-:W-:Y:S01]  /*9730*/  IADD3 R20, P6, PT, R7, R4, RZ ;  /* 0x0000000407147210 */ /* 0x000fe20007fde0ff */
[----:B------:R-:W-:Y:S01]  /*9740*/  IMAD R7, R14, 0x4d, RZ ;  /* 0x0000004d0e077824 */ /* 0x000fe200078e02ff */
[----:B------:R0:W2:Y:S01]  /*9750*/  @!P1 LDG.E.U8 R82, desc[UR20][R8.64] ;  /* 0x0000001408529981 */ /* 0x0000a2000c1e1100 */
[----:B------:R-:W-:-:S03]  /*9760*/  PRMT R81, RZ, 0x7610, R81 ;  /* 0x00007610ff517816 */ /* 0x000fc60000000051 */
[----:B------:R-:W-:Y:S01]  /*9770*/  STL [R1+0x7ac], R21 ;  /* 0x0007ac1501007387 */ /* 0x000fe20000100800 */
[----:B------:R-:W-:Y:S01]  /*9780*/  ISETP.GE.U32.AND P3, PT, R16, 0x7fffff33, PT ;  /* 0x7fffff331000780c */ /* 0x000fe20003f66070 */
[----:B------:R-:W-:Y:S02]  /*9790*/  VIADD R16, R144, 0xffffffaa ;  /* 0xffffffaa90107836 */ /* 0x000fe40000000000 */
[----:B------:R1:W-:Y:S01]  /*97a0*/  STL [R1+0x7a8], R22 ;  /* 0x0007a81601007387 */ /* 0x0003e20000100800 */
[----:B0-----:R-:W-:Y:S02]  /*97b0*/  @!P0 IMAD.MOV.U32 R8, RZ, RZ, R21 ;  /* 0x000000ffff088224 */ /* 0x001fe400078e0015 */
[----:B------:R-:W-:Y:S01]  /*97c0*/  @!P0 IMAD.MOV.U32 R9, RZ, RZ, R22 ;  /* 0x000000ffff098224 */ /* 0x000fe200078e0016 */
[----:B------:R-:W-:Y:S01]  /*97d0*/  STL [R1+0x7b4], R20 ;  /* 0x0007b41401007387 */ /* 0x000fe20000100800 */
[----:B------:R-:W-:-:S03]  /*97e0*/  ISETP.GE.U32.AND P4, PT, R16, 0x7fffff2b, PT ;  /* 0x7fffff2b1000780c */ /* 0x000fc60003f86070 */
[----:B------:R0:W2:Y:S01]  /*97f0*/  @!P0 LDG.E.U8 R81, desc[UR20][R8.64] ;  /* 0x0000001408518981 */ /* 0x0000a2000c1e1100 */
[----:B-1----:R-:W-:Y:S01]  /*9800*/  IMAD.X R22, R6, 0x1, R5, P6 ;  /* 0x0000000106167824 */ /* 0x002fe200030e0605 */
[----:B------:R-:W-:Y:S02]  /*9810*/  SHF.R.S32.HI R6, RZ, 0x1f, R7 ;  /* 0x0000001fff067819 */ /* 0x000fe40000011407 */
[----:B------:R-:W-:Y:S02]  /*9820*/  IADD3 R21, P6, PT, R7, R2, RZ ;  /* 0x0000000207157210 */ /* 0x000fe40007fde0ff */
[----:B------:R1:W-:Y:S01]  /*9830*/  STL [R1+0x7b0], R22 ;  /* 0x0007b01601007387 */ /* 0x0003e20000100800 */
[----:B------:R-:W-:Y:S01]  /*9840*/  PRMT R80, RZ, 0x7610, R80 ;  /* 0x00007610ff507816 */ /* 0x000fe20000000050 */
[----:B------:R-:W-:Y:S02]  /*9850*/  VIADD R16, R144, 0xffffffa2 ;  /* 0xffffffa290107836 */ /* 0x000fe40000000000 */
[----:B0-----:R-:W-:-:S02]  /*9860*/  @!P0 IMAD.MOV.U32 R9, RZ, RZ, R22 ;  /* 0x000000ffff098224 */ /* 0x001fc400078e0016 */
[----:B------:R-:W-:Y:S02]  /*9870*/  @!P0 IMAD.MOV.U32 R8, RZ, RZ, R20 ;  /* 0x000000ffff088224 */ /* 0x000fe400078e0014 */
[----:B------:R-:W-:Y:S02]  /*9880*/  IMAD.MOV.U32 R62, RZ, RZ, R19 ;  /* 0x000000ffff3e7224 */ /* 0x000fe400078e0013 */
[----:B-1----:R-:W-:Y:S01]  /*9890*/  IMAD.X R22, R6, 0x1, R3, P6 ;  /* 0x0000000106167824 */ /* 0x002fe200030e0603 */
[----:B------:R-:W-:Y:S01]  /*98a0*/  IADD3 R60, P6, PT, R7, R4, RZ ;  /* 0x00000004073c7210 */ /* 0x000fe20007fde0ff */
[----:B------:R-:W-:Y:S01]  /*98b0*/  IMAD R19, R14, 0x55, RZ ;  /* 0x000000550e137824 */ /* 0x000fe200078e02ff */
[----:B------:R-:W-:Y:S01]  /*98c0*/  ISETP.GE.U32.AND P2, PT, R16, 0x7fffff23, PT ;  /* 0x7fffff231000780c */ /* 0x000fe20003f46070 */
[----:B------:R-:W-:Y:S01]  /*98d0*/  IMAD.MOV.U32 R63, RZ, RZ, R18 ;  /* 0x000000ffff3f7224 */ /* 0x000fe200078e0012 */
[----:B------:R0:W2:Y:S01]  /*98e0*/  @!P0 LDG.E.U8 R80, desc[UR20][R8.64] ;  /* 0x0000001408508981 */ /* 0x0000a2000c1e1100 */
[----:B------:R-:W-:Y:S01]  /*98f0*/  IMAD.X R64, R6, 0x1, R5, P6 ;  /* 0x0000000106407824 */ /* 0x000fe200030e0605 */
[----:B------:R-:W-:Y:S01]  /*9900*/  IADD3 R18, P6, PT, R19, R2, RZ ;  /* 0x0000000213127210 */ /* 0x000fe20007fde0ff */
[----:B------:R-:W-:Y:S01]  /*9910*/  VIADD R16, R144, 0xffffff9a ;  /* 0xffffff9a90107836 */ /* 0x000fe20000000000 */
[----:B------:R-:W-:Y:S01]  /*9920*/  PRMT R59, RZ, 0x7610, R59 ;  /* 0x00007610ff3b7816 */ /* 0x000fe2000000003b */
[----:B------:R-:W-:-:S02]  /*9930*/  IMAD R20, R14, 0x5d, RZ ;  /* 0x0000005d0e147824 */ /* 0x000fc400078e02ff */
[----:B------:R-:W-:Y:S01]  /*9940*/  @!P3 IMAD.MOV.U32 R6, RZ, RZ, R21 ;  /* 0x000000ffff06b224 */ /* 0x000fe200078e0015 */
[----:B0-----:R-:W-:Y:S01]  /*9950*/  SHF.R.S32.HI R8, RZ, 0x1f, R19 ;  /* 0x0000001fff087819 */ /* 0x001fe20000011413 */
[----:B------:R-:W-:Y:S01]  /*9960*/  @!P3 IMAD.MOV.U32 R7, RZ, RZ, R22 ;  /* 0x000000ffff07b224 */ /* 0x000fe200078e0016 */
[----:B------:R-:W-:Y:S01]  /*9970*/  ISETP.GE.U32.AND P1, PT, R16, 0x7fffff1b, PT ;  /* 0x7fffff1b1000780c */ /* 0x000fe20003f26070 */
[----:B------:R-:W-:Y:S01]  /*9980*/  VIADD R16, R144, 0xffffff92 ;  /* 0xffffff9290107836 */ /* 0x000fe20000000000 */
[----:B------:R0:W-:Y:S01]  /*9990*/  STL [R1+0x82c], R21 ;  /* 0x00082c1501007387 */ /* 0x0001e20000100800 */
[----:B------:R-:W-:Y:S01]  /*99a0*/  IMAD.X R61, R8, 0x1, R3, P6 ;  /* 0x00000001083d7824 */ /* 0x000fe200030e0603 */
[----:B------:R-:W-:Y:S02]  /*99b0*/  SHF.R.S32.HI R9, RZ, 0x1f, R20 ;  /* 0x0000001fff097819 */ /* 0x000fe40000011414 */
[----:B------:R-:W-:Y:S01]  /*99c0*/  IADD3 R65, P6, PT, R20, R2, RZ ;  /* 0x0000000214417210 */ /* 0x000fe20007fde0ff */
[----:B------:R1:W2:Y:S01]  /*99d0*/  @!P3 LDG.E.U8 R59, desc[UR20][R6.64] ;  /* 0x00000014063bb981 */ /* 0x0002a2000c1e1100 */
[----:B------:R-:W-:Y:S01]  /*99e0*/  PRMT R57, RZ, 0x7610, R57 ;  /* 0x00007610ff397816 */ /* 0x000fe20000000039 */
[----:B0-----:R-:W-:Y:S01]  /*99f0*/  IMAD R21, R14, 0x65, RZ ;  /* 0x000000650e157824 */ /* 0x001fe200078e02ff */
[----:B------:R-:W-:Y:S01]  /*9a00*/  ISETP.GE.U32.AND P0, PT, R16, 0x7fffff13, PT ;  /* 0x7fffff131000780c */ /* 0x000fe20003f06070 */
[----:B------:R-:W-:-:S02]  /*9a10*/  IMAD.X R68, R9, 0x1, R3, P6 ;  /* 0x0000000109447824 */ /* 0x000fc400030e0603 */
[----:B-1----:R-:W-:Y:S02]  /*9a20*/  @!P4 IMAD.MOV.U32 R6, RZ, RZ, R18 ;  /* 0x000000ffff06c224 */ /* 0x002fe400078e0012 */
[----:B------:R-:W-:Y:S01]  /*9a30*/  @!P4 IMAD.MOV.U32 R7, RZ, RZ, R61 ;  /* 0x000000ffff07c224 */ /* 0x000fe200078e003d */
[----:B------:R0:W-:Y:S01]  /*9a40*/  STL [R1+0x828], R22 ;  /* 0x0008281601007387 */ /* 0x0001e20000100800 */
[----:B------:R-:W-:Y:S02]  /*9a50*/  SHF.R.S32.HI R16, RZ, 0x1f, R21 ;  /* 0x0000001fff107819 */ /* 0x000fe40000011415 */
[----:B------:R-:W-:Y:S01]  /*9a60*/  IADD3 R66, P6, PT, R21, R2, RZ ;  /* 0x0000000215427210 */ /* 0x000fe20007fde0ff */
[----:B------:R-:W-:Y:S01]  /*9a70*/  STL [R1+0x834], R60 ;  /* 0x0008343c01007387 */ /* 0x000fe20000100800 */
[----:B------:R-:W-:-:S03]  /*9a80*/  PRMT R55, RZ, 0x7610, R55 ;  /* 0x00007610ff377816 */ /* 0x000fc60000000037 */
[----:B------:R1:W2:Y:S01]  /*9a90*/  @!P4 LDG.E.U8 R57, desc[UR20][R6.64] ;  /* 0x000000140639c981 */ /* 0x0002a2000c1e1100 */
[----:B0-----:R-:W-:-:S03]  /*9aa0*/  IMAD R22, R14, 0x6d, RZ ;  /* 0x0000006d0e167824 */ /* 0x001fc600078e02ff */
[----:B------:R-:W-:Y:S01]  /*9ab0*/  STL [R1+0x830], R64 ;  /* 0x0008304001007387 */ /* 0x000fe20000100800 */
[----:B------:R-:W-:-:S03]  /*9ac0*/  IMAD.X R67, R16, 0x1, R3, P6 ;  /* 0x0000000110437824 */ /* 0x000fc600030e0603 */
[----:B------:R0:W-:Y:S01]  /*9ad0*/  STL [R1+0x8ac], R18 ;  /* 0x0008ac1201007387 */ /* 0x0001e20000100800 */
[----:B-1----:R-:W-:Y:S02]  /*9ae0*/  @!P2 IMAD.MOV.U32 R6, RZ, RZ, R65 ;  /* 0x000000ffff06a224 */ /* 0x002fe400078e0041 */
[----:B------:R-:W-:Y:S01]  /*9af0*/  @!P2 IMAD.MOV.U32 R7, RZ, RZ, R68 ;  /* 0x000000ffff07a224 */ /* 0x000fe200078e0044 */
[----:B------:R1:W-:Y:S01]  /*9b00*/  STL [R1+0x8a8], R61 ;  /* 0x0008a83d01007387 */ /* 0x0003e20000100800 */
[----:B------:R-:W-:-:S03]  /*9b10*/  PRMT R53, RZ, 0x7610, R53 ;  /* 0x00007610ff357816 */ /* 0x000fc60000000035 */
[----:B------:R3:W2:Y:S01]  /*9b20*/  @!P2 LDG.E.U8 R55, desc[UR20][R6.64] ;  /* 0x000000140637a981 */ /* 0x0006a2000c1e1100 */
[----:B0-----:R-:W-:Y:S02]  /*9b30*/  SHF.R.S32.HI R18, RZ, 0x1f, R22 ;  /* 0x0000001fff127819 */ /* 0x001fe40000011416 */
[----:B-1----:R-:W-:Y:S01]  /*9b40*/  IADD3 R61, P6, PT, R22, R2, RZ ;  /* 0x00000002163d7210 */ /* 0x002fe20007fde0ff */
[----:B------:R0:W-:Y:S01]  /*9b50*/  STL [R1+0x92c], R65 ;  /* 0x00092c4101007387 */ /* 0x0001e20000100800 */
[----:B---3--:R-:W-:Y:S02]  /*9b60*/  @!P1 IMAD.MOV.U32 R6, RZ, RZ, R66 ;  /* 0x000000ffff069224 */ /* 0x008fe400078e0042 */
[----:B------:R-:W-:Y:S01]  /*9b70*/  @!P1 IMAD.MOV.U32 R7, RZ, RZ, R67 ;  /* 0x000000ffff079224 */ /* 0x000fe200078e0043 */
[----:B------:R-:W-:Y:S01]  /*9b80*/  PRMT R51, RZ, 0x7610, R51 ;  /* 0x00007610ff337816 */ /* 0x000fe20000000033 */
[----:B0-----:R-:W-:-:S03]  /*9b90*/  IMAD.X R65, R18, 0x1, R3, P6 ;  /* 0x0000000112417824 */ /* 0x001fc600030e0603 */
[----:B------:R0:W3:Y:S01]  /*9ba0*/  @!P1 LDG.E.U8 R53, desc[UR20][R6.64] ;  /* 0x0000001406359981 */ /* 0x0000e2000c1e1100 */
[----:B------:R-:W-:-:S03]  /*9bb0*/  PRMT R58, RZ, 0x7610, R58 ;  /* 0x00007610ff3a7816 */ /* 0x000fc6000000003a */
[----:B------:R-:W-:Y:S01]  /*9bc0*/  STL [R1+0x928], R68 ;  /* 0x0009284401007387 */ /* 0x000fe20000100800 */
[----:B0-----:R-:W-:Y:S02]  /*9bd0*/  @!P0 IMAD.MOV.U32 R6, RZ, RZ, R61 ;  /* 0x000000ffff068224 */ /* 0x001fe400078e003d */
[----:B------:R-:W-:Y:S01]  /*9be0*/  @!P0 IMAD.MOV.U32 R7, RZ, RZ, R65 ;  /* 0x000000ffff078224 */ /* 0x000fe200078e0041 */
[----:B------:R-:W-:Y:S04]  /*9bf0*/  STL [R1+0x9ac], R66 ;  /* 0x0009ac4201007387 */ /* 0x000fe80000100800 */
[----:B------:R-:W-:Y:S04]  /*9c00*/  STL [R1+0x9a8], R67 ;  /* 0x0009a84301007387 */ /* 0x000fe80000100800 */
[----:B------:R0:W-:Y:S04]  /*9c10*/  STL [R1+0xa2c], R61 ;  /* 0x000a2c3d01007387 */ /* 0x0001e80000100800 */
[----:B------:R1:W2:Y:S01]  /*9c20*/  @!P0 LDG.E.U8 R51, desc[UR20][R6.64] ;  /* 0x0000001406338981 */ /* 0x0002a2000c1e1100 */
[----:B0-----:R-:W-:Y:S01]  /*9c30*/  IADD3 R61, P6, PT, R19, R4, RZ ;  /* 0x00000004133d7210 */ /* 0x001fe20007fde0ff */
[----:B-1----:R-:W-:-:S02]  /*9c40*/  @!P3 IMAD.MOV.U32 R6, RZ, RZ, R60 ;  /* 0x000000ffff06b224 */ /* 0x002fc400078e003c */
[----:B------:R-:W-:Y:S02]  /*9c50*/  @!P3 IMAD.MOV.U32 R7, RZ, RZ, R64 ;  /* 0x000000ffff07b224 */ /* 0x000fe400078e0040 */
[----:B------:R-:W-:-:S03]  /*9c60*/  IMAD.X R64, R8, 0x1, R5, P6 ;  /* 0x0000000108407824 */ /* 0x000fc600030e0605 */
[----:B------:R0:W2:Y:S01]  /*9c70*/  @!P3 LDG.E.U8 R58, desc[UR20][R6.64] ;  /* 0x00000014063ab981 */ /* 0x0000a2000c1e1100 */
[----:B------:R-:W-:Y:S02]  /*9c80*/  IADD3 R60, P3, PT, R20, R4, RZ ;  /* 0x00000004143c7210 */ /* 0x000fe40007f7e0ff */
[----:B------:R-:W-:-:S03]  /*9c90*/  PRMT R56, RZ, 0x7610, R56 ;  /* 0x00007610ff387816 */ /* 0x000fc60000000038 */
[----:B------:R-:W-:Y:S02]  /*9ca0*/  IMAD.X R8, R9, 0x1, R5, P3 ;  /* 0x0000000109087824 */ /* 0x000fe400018e0605 */
[----:B0-----:R-:W-:Y:S02]  /*9cb0*/  @!P4 IMAD.MOV.U32 R6, RZ, RZ, R61 ;  /* 0x000000ffff06c224 */ /* 0x001fe400078e003d */
[----:B------:R-:W-:Y:S01]  /*9cc0*/  @!P4 IMAD.MOV.U32 R7, RZ, RZ, R64 ;  /* 0x000000ffff07c224 */ /* 0x000fe200078e0040 */
[----:B------:R-:W-:Y:S02]  /*9cd0*/  PRMT R54, RZ, 0x7610, R54 ;  /* 0x00007610ff367816 */ /* 0x000fe40000000036 */
[----:B------:R-:W-:Y:S02]  /*9ce0*/  IADD3 R20, P3, PT, R21, R4, RZ ;  /* 0x0000000415147210 */ /* 0x000fe40007f7e0ff */
[----:B------:R0:W2:Y:S01]  /*9cf0*/  @!P4 LDG.E.U8 R56, desc[UR20][R6.64] ;  /* 0x000000140638c981 */ /* 0x0000a2000c1e1100 */
[----:B------:R-:W-:-:S02]  /*9d00*/  VIADD R19, R0, 0x14 ;  /* 0x0000001400137836 */ /* 0x000fc40000000000 */
[----:B------:R-:W-:Y:S02]  /*9d10*/  IMAD.X R16, R16, 0x1, R5, P3 ;  /* 0x0000000110107824 */ /* 0x000fe400018e0605 */
[----:B0-----:R-:W-:Y:S02]  /*9d20*/  @!P2 IMAD.MOV.U32 R6, RZ, RZ, R60 ;  /* 0x000000ffff06a224 */ /* 0x001fe400078e003c */
[----:B------:R-:W-:Y:S01]  /*9d30*/  @!P2 IMAD.MOV.U32 R7, RZ, RZ, R8 ;  /* 0x000000ffff07a224 */ /* 0x000fe200078e0008 */
[----:B------:R-:W-:Y:S04]  /*9d40*/  STL [R1+0xa28], R65 ;  /* 0x000a284101007387 */ /* 0x000fe80000100800 */
[----:B------:R0:W2:Y:S01]  /*9d50*/  @!P2 LDG.E.U8 R54, desc[UR20][R6.64] ;  /* 0x000000140636a981 */ /* 0x0000a2000c1e1100 */
[----:B------:R-:W-:-:S02]  /*9d60*/  IADD3 R9, P2, PT, R22, R4, RZ ;  /* 0x0000000416097210 */ /* 0x000fc40007f5e0ff */
[----:B------:R-:W-:Y:S01]  /*9d70*/  PRMT R52, RZ, 0x7610, R52 ;  /* 0x00007610ff347816 */ /* 0x000fe20000000034 */
[----:B------:R-:W-:Y:S02]  /*9d80*/  STL [R1+0x8b4], R61 ;  /* 0x0008b43d01007387 */ /* 0x000fe40000100800 */
[----:B------:R-:W-:Y:S02]  /*9d90*/  IMAD.X R18, R18, 0x1, R5, P2 ;  /* 0x0000000112127824 */ /* 0x000fe400010e0605 */
[----:B------:R-:W-:Y:S01]  /*9da0*/  STL [R1+0xf4], R19 ;  /* 0x0000f41301007387 */ /* 0x000fe20000100800 */
[----:B0-----:R-:W-:-:S03]  /*9db0*/  @!P1 IMAD.MOV.U32 R6, RZ, RZ, R20 ;  /* 0x000000ffff069224 */ /* 0x001fc600078e0014 */
[----:B------:R-:W-:Y:S01]  /*9dc0*/  STL [R1+0x934], R60 ;  /* 0x0009343c01007387 */ /* 0x000fe20000100800 */
[----:B------:R-:W-:-:S03]  /*9dd0*/  @!P1 IMAD.MOV.U32 R7, RZ, RZ, R16 ;  /* 0x000000ffff079224 */ /* 0x000fc600078e0010 */
[----:B------:R-:W-:Y:S04]  /*9de0*/  STL [R1+0x8b0], R64 ;  /* 0x0008b04001007387 */ /* 0x000fe80000100800 */
[----:B------:R-:W-:Y:S04]  /*9df0*/  STL [R1+0x930], R8 ;  /* 0x0009300801007387 */ /* 0x000fe80000100800 */
[----:B------:R-:W-:Y:S04]  /*9e00*/  STL [R1+0x9b4], R20 ;  /* 0x0009b41401007387 */ /* 0x000fe80000100800 */
[----:B------:R-:W-:Y:S04]  /*9e10*/  STL [R1+0xa34], R9 ;  /* 0x000a340901007387 */ /* 0x000fe80000100800 */
[----:B------:R-:W-:Y:S04]  /*9e20*/  STL [R1+0x9b0], R16 ;  /* 0x0009b01001007387 */ /* 0x000fe80000100800 */
[----:B------:R0:W2:Y:S04]  /*9e30*/  @!P1 LDG.E.U8 R52, desc[UR20][R6.64] ;  /* 0x0000001406349981 */ /* 0x0000a8000c1e1100 */
[----:B------:R1:W-:Y:S01]  /*9e40*/  STL [R1+0xa30], R18 ;  /* 0x000a301201007387 */ /* 0x0003e20000100800 */
[----:B------:R-:W-:Y:S01]  /*9e50*/  PRMT R50, RZ, 0x7610, R50 ;  /* 0x00007610ff327816 */ /* 0x000fe20000000032 */
[----:B0-----:R-:W-:-:S02]  /*9e60*/  @!P0 IMAD.MOV.U32 R7, RZ, RZ, R18 ;  /* 0x000000ffff078224 */ /* 0x001fc400078e0012 */
[----:B-1----:R-:W-:Y:S02]  /*9e70*/  VIADD R18, R0, 0x15 ;  /* 0x0000001500127836 */ /* 0x002fe40000000000 */
[----:B------:R-:W-:-:S03]  /*9e80*/  @!P0 IMAD.MOV.U32 R6, RZ, RZ, R9 ;  /* 0x000000ffff068224 */ /* 0x000fc600078e0009 */
[----:B------:R0:W-:Y:S01]  /*9e90*/  STL [R1+0xd4], R18 ;  /* 0x0000d41201007387 */ /* 0x0001e20000100800 */
[C---:B------:R-:W-:Y:S02]  /*9ea0*/  VIADD R16, R0.reuse, 0x16 ;  /* 0x0000001600107836 */ /* 0x040fe40000000000 */
[C---:B------:R-:W-:Y:S01]  /*9eb0*/  VIADD R20, R0.reuse, 0x18 ;  /* 0x0000001800147836 */ /* 0x040fe20000000000 */
[----:B------:R1:W2:Y:S01]  /*9ec0*/  @!P0 LDG.E.U8 R50, desc[UR20][R6.64] ;  /* 0x0000001406328981 */ /* 0x0002a2000c1e1100 */
[----:B------:R-:W-:Y:S01]  /*9ed0*/  VIADD R9, R0, 0x17 ;  /* 0x0000001700097836 */ /* 0x000fe20000000000 */
[----:B0-----:R-:W-:Y:S01]  /*9ee0*/  IABS R18, R18 ;  /* 0x0000001200127213 */ /* 0x001fe20000000000 */
[----:B------:R-:W-:-:S04]  /*9ef0*/  IMAD.MOV.U32 R60, RZ, RZ, R63 ;  /* 0x000000ffff3c7224 */ /* 0x000fc800078e003f */
[----:B-1----:R-:W-:Y:S01]  /*9f00*/  IMAD.HI.U32 R6, R13, R18, RZ ;  /* 0x000000120d067227 */ /* 0x002fe200078e00ff */
[----:B------:R-:W-:Y:S01]  /*9f10*/  IABS R19, R19 ;  /* 0x0000001300137213 */ /* 0x000fe20000000000 */
[----:B------:R0:W-:Y:S02]  /*9f20*/  STL [R1+0xe0], R16 ;  /* 0x0000e01001007387 */ /* 0x0001e40000100800 */
[----:B------:R-:W-:Y:S02]  /*9f30*/  IMAD.MOV.U32 R69, RZ, RZ, R62 ;  /* 0x000000ffff457224 */ /* 0x000fe400078e003e */
[----:B------:R-:W-:Y:S01]  /*9f40*/  IMAD.MOV.U32 R61, RZ, RZ, R25 ;  /* 0x000000ffff3d7224 */ /* 0x000fe200078e0019 */
[----:B------:R-:W-:Y:S01]  /*9f50*/  IABS R25, R16 ;  /* 0x0000001000197213 */ /* 0x000fe20000000000 */
[----:B------:R-:W-:Y:S01]  /*9f60*/  IMAD.MOV.U32 R63, RZ, RZ, R23 ;  /* 0x000000ffff3f7224 */ /* 0x000fe200078e0017 */
[----:B------:R-:W-:Y:S01]  /*9f70*/  IABS R23, R20 ;  /* 0x0000001400177213 */ /* 0x000fe20000000000 */
[----:B------:R-:W-:Y:S01]  /*9f80*/  IMAD.MOV.U32 R62, RZ, RZ, R24 ;  /* 0x000000ffff3e7224 */ /* 0x000fe200078e0018 */
[----:B------:R1:W-:Y:S01]  /*9f90*/  STL [R1+0xdc], R9 ;  /* 0x0000dc0901007387 */ /* 0x0003e20000100800 */
[----:B------:R-:W-:Y:S01]  /*9fa0*/  IMAD.MOV R6, RZ, RZ, -R6 ;  /* 0x000000ffff067224 */ /* 0x000fe200078e0a06 */
[----:B------:R-:W-:Y:S01]  /*9fb0*/  IABS R24, R9 ;  /* 0x0000000900187213 */ /* 0x000fe20000000000 */
[----:B0-----:R-:W-:Y:S01]  /*9fc0*/  VIADD R16, R0, 0x19 ;  /* 0x0000001900107836 */ /* 0x001fe20000000000 */
[----:B------:R0:W-:Y:S01]  /*9fd0*/  STL [R1+0xa8], R20 ;  /* 0x0000a81401007387 */ /* 0x0001e20000100800 */
[----:B------:R-:W-:-:S02]  /*9fe0*/  IMAD R18, R12, R6, R18 ;  /* 0x000000060c127224 */ /* 0x000fc400078e0212 */
[----:B------:R-:W-:-:S04]  /*9ff0*/  IMAD.HI.U32 R8, R13, R19, RZ ;  /* 0x000000130d087227 */ /* 0x000fc800078e00ff */
[C---:B-1----:R-:W-:Y:S02]  /*a000*/  VIADD R9, R0.reuse, 0x1a ;  /* 0x0000001a00097836 */ /* 0x042fe40000000000 */
[----:B0-----:R-:W-:Y:S01]  /*a010*/  VIADD R20, R0, 0x1b ;  /* 0x0000001b00147836 */ /* 0x001fe20000000000 */
[----:B------:R-:W-:Y:S01]  /*a020*/  STL [R1+0xa4], R16 ;  /* 0x0000a41001007387 */ /* 0x000fe20000100800 */
[----:B------:R-:W-:-:S03]  /*a030*/  IMAD.HI.U32 R6, R13, R23, RZ ;  /* 0x000000170d067227 */ /* 0x000fc600078e00ff */
[----:B------:R-:W-:Y:S01]  /*a040*/  STL [R1+0xd0], R9 ;  /* 0x0000d00901007387 */ /* 0x000fe20000100800 */
[----:B------:R-:W-:Y:S02]  /*a050*/  IMAD.MOV R8, RZ, RZ, -R8 ;  /* 0x000000ffff087224 */ /* 0x000fe400078e0a08 */
[----:B------:R-:W-:Y:S01]  /*a060*/  IMAD.MOV R6, RZ, RZ, -R6 ;  /* 0x000000ffff067224 */ /* 0x000fe200078e0a06 */
[----:B------:R0:W-:Y:S01]  /*a070*/  STL [R1+0xac], R20 ;  /* 0x0000ac1401007387 */ /* 0x0001e20000100800 */
[----:B------:R-:W-:Y:S01]  /*a080*/  IMAD.MOV.U32 R67, RZ, RZ, R61 ;  /* 0x000000ffff437224 */ /* 0x000fe200078e003d */
[----:B------:R-:W-:Y:S01]  /*a090*/  IABS R22, R16 ;  /* 0x0000001000167213 */ /* 0x000fe20000000000 */
[----:B------:R-:W-:Y:S01]  /*a0a0*/  IMAD.MOV.U32 R61, RZ, RZ, R27 ;  /* 0x000000ffff3d7224 */ /* 0x000fe200078e001b */
[----:B------:R-:W-:Y:S01]  /*a0b0*/  IABS R21, R9 ;  /* 0x0000000900157213 */ /* 0x000fe20000000000 */
[C---:B------:R-:W-:Y:S01]  /*a0c0*/  IMAD R19, R12.reuse, R8, R19 ;  /* 0x000000080c137224 */ /* 0x040fe200078e0213 */
[----:B0-----:R-:W-:Y:S01]  /*a0d0*/  IABS R20, R20 ;  /* 0x0000001400147213 */ /* 0x001fe20000000000 */
[----:B------:R-:W-:-:S02]  /*a0e0*/  IMAD R23, R12, R6, R23 ;  /* 0x000000060c177224 */ /* 0x000fc400078e0217 */
[C---:B------:R-:W-:Y:S02]  /*a0f0*/  VIADD R16, R0.reuse, 0x1c ;  /* 0x0000001c00107836 */ /* 0x040fe40000000000 */
[----:B------:R-:W-:Y:S02]  /*a100*/  VIADD R27, R0, 0x1e ;  /* 0x0000001e001b7836 */ /* 0x000fe40000000000 */
[----:B------:R-:W-:-:S04]  /*a110*/  IMAD.HI.U32 R8, R13, R24, RZ ;  /* 0x000000180d087227 */ /* 0x000fc800078e00ff */
[----:B------:R-:W-:Y:S02]  /*a120*/  IMAD.MOV.U32 R65, RZ, RZ, R69 ;  /* 0x000000ffff417224 */ /* 0x000fe400078e0045 */
[----:B------:R-:W-:Y:S02]  /*a130*/  VIADD R9, R0, 0x1d ;  /* 0x0000001d00097836 */ /* 0x000fe40000000000 */
[----:B------:R-:W-:Y:S01]  /*a140*/  IMAD.HI.U32 R6, R13, R20, RZ ;  /* 0x000000140d067227 */ /* 0x000fe200078e00ff */
[----:B------:R0:W-:Y:S03]  /*a150*/  STL [R1+0xc0], R16 ;  /* 0x0000c01001007387 */ /* 0x0001e60000100800 */
[----:B------:R-:W-:Y:S02]  /*a160*/  IMAD.MOV.U32 R69, RZ, RZ, R62 ;  /* 0x000000ffff457224 */ /* 0x000fe400078e003e */
[----:B------:R-:W-:-:S02]  /*a170*/  IMAD.MOV.U32 R62, RZ, RZ, R63 ;  /* 0x000000ffff3e7224 */ /* 0x000fc400078e003f */
[----:B------:R-:W-:Y:S01]  /*a180*/  IMAD.HI.U32 R7, R13, R25, RZ ;  /* 0x000000190d077227 */ /* 0x000fe200078e00ff */
[----:B------:R1:W-:Y:S03]  /*a190*/  STL [R1+0xbc], R9 ;  /* 0x0000bc0901007387 */ /* 0x0003e60000100800 */
[----:B------:R-:W-:Y:S01]  /*a1a0*/  IMAD.MOV.U32 R68, RZ, RZ, R31 ;  /* 0x000000ffff447224 */ /* 0x000fe200078e001f */
[----:B------:R-:W-:Y:S01]  /*a1b0*/  IABS R31, R16 ;  /* 0x00000010001f7213 */ /* 0x000fe20000000000 */
[----:B------:R-:W-:Y:S01]  /*a1c0*/  IMAD.MOV.U32 R63, RZ, RZ, R29 ;  /* 0x000000ffff3f7224 */ /* 0x000fe200078e001d */
[----:B------:R-:W-:Y:S01]  /*a1d0*/  IABS R29, R27 ;  /* 0x0000001b001d7213 */ /* 0x000fe20000000000 */
[----:B------:R-:W-:Y:S02]  /*a1e0*/  IMAD.MOV R8, RZ, RZ, -R8 ;  /* 0x000000ffff087224 */ /* 0x000fe400078e0a08 */
[----:B------:R-:W-:Y:S01]  /*a1f0*/  IMAD.MOV.U32 R64, RZ, RZ, R30 ;  /* 0x000000ffff407224 */ /* 0x000fe200078e001e */
[----:B------:R-:W-:Y:S01]  /*a200*/  IABS R30, R9 ;  /* 0x00000009001e7213 */ /* 0x000fe20000000000 */
[----:B------:R-:W-:-:S02]  /*a210*/  IMAD.MOV R6, RZ, RZ, -R6 ;  /* 0x000000ffff067224 */ /* 0x000fc400078e0a06 */
[C---:B0-----:R-:W-:Y:S02]  /*a220*/  VIADD R16, R0.reuse, 0x1f ;  /* 0x0000001f00107836 */ /* 0x041fe40000000000 */
[C---:B-1----:R-:W-:Y:S02]  /*a230*/  VIADD R9, R0.reuse, 0x20 ;  /* 0x0000002000097836 */ /* 0x042fe40000000000 */
[----:B------:R-:W-:Y:S02]  /*a240*/  IMAD.MOV.U32 R74, RZ, RZ, R26 ;  /* 0x000000ffff4a7224 */ /* 0x000fe400078e001a */
[----:B------:R-:W-:Y:S02]  /*a250*/  IMAD.MOV R7, RZ, RZ, -R7 ;  /* 0x000000ffff077224 */ /* 0x000fe400078e0a07 */
[----:B------:R-:W-:Y:S01]  /*a260*/  VIADD R26, R0, 0x21 ;  /* 0x00000021001a7836 */ /* 0x000fe20000000000 */
[----:B------:R-:W-:Y:S01]  /*a270*/  STL [R1+0x84], R27 ;  /* 0x0000841b01007387 */ /* 0x000fe20000100800 */
[----:B------:R-:W-:-:S02]  /*a280*/  IMAD R24, R12, R8, R24 ;  /* 0x000000080c187224 */ /* 0x000fc400078e0218 */
[----:B------:R-:W-:Y:S02]  /*a290*/  IMAD.MOV.U32 R66, RZ, RZ, R60 ;  /* 0x000000ffff427224 */ /* 0x000fe400078e003c */
[C---:B------:R-:W-:Y:S01]  /*a2a0*/  IMAD R20, R12.reuse, R6, R20 ;  /* 0x000000060c147224 */ /* 0x040fe200078e0214 */
[----:B------:R0:W-:Y:S01]  /*a2b0*/  STL [R1+0x80], R16 ;  /* 0x0000801001007387 */ /* 0x0001e20000100800 */
[----:B------:R-:W-:Y:S01]  /*a2c0*/  IMAD.MOV.U32 R60, RZ, RZ, R28 ;  /* 0x000000ffff3c7224 */ /* 0x000fe200078e001c */
[----:B------:R-:W-:Y:S01]  /*a2d0*/  IABS R28, R16 ;  /* 0x00000010001c7213 */ /* 0x000fe20000000000 */
[C---:B------:R-:W-:Y:S01]  /*a2e0*/  IMAD.HI.U32 R8, R13.reuse, R21, RZ ;  /* 0x000000150d087227 */ /* 0x040fe200078e00ff */
[----:B------:R-:W-:Y:S03]  /*a2f0*/  STL [R1+0xb0], R9 ;  /* 0x0000b00901007387 */ /* 0x000fe60000100800 */
[----:B------:R-:W-:Y:S01]  /*a300*/  IMAD.HI.U32 R6, R13, R29, RZ ;  /* 0x0000001d0d067227 */ /* 0x000fe200078e00ff */
[----:B------:R1:W-:Y:S03]  /*a310*/  STL [R1+0x8c], R26 ;  /* 0x00008c1a01007387 */ /* 0x0003e60000100800 */
[----:B------:R-:W-:-:S02]  /*a320*/  IMAD R25, R12, R7, R25 ;  /* 0x000000070c197224 */ /* 0x000fc400078e0219 */
[----:B0-----:R-:W-:Y:S02]  /*a330*/  VIADD R16, R0, 0x22 ;  /* 0x0000002200107836 */ /* 0x001fe40000000000 */
[----:B------:R-:W-:Y:S01]  /*a340*/  IMAD.HI.U32 R7, R13, R22, RZ ;  /* 0x000000160d077227 */ /* 0x000fe200078e00ff */
[----:B-1----:R-:W-:-:S03]  /*a350*/  IABS R26, R26 ;  /* 0x0000001a001a7213 */ /* 0x002fc60000000000 */
[----:B------:R-:W-:Y:S02]  /*a360*/  IMAD.MOV R8, RZ, RZ, -R8 ;  /* 0x000000ffff087224 */ /* 0x000fe400078e0a08 */
[----:B------:R-:W-:Y:S01]  /*a370*/  IMAD.MOV R6, RZ, RZ, -R6 ;  /* 0x000000ffff067224 */ /* 0x000fe200078e0a06 */
[----:B------:R0:W-:Y:S01]  /*a380*/  STL [R1+0x98], R16 ;  /* 0x0000981001007387 */ /* 0x0001e20000100800 */
[----:B------:R-:W-:Y:S01]  /*a390*/  IMAD.MOV.U32 R73, RZ, RZ, R37 ;  /* 0x000000ffff497224 */ /* 0x000fe200078e0025 */
[----:B------:R-:W-:Y:S01]  /*a3a0*/  IABS R37, R16 ;  /* 0x0000001000257213 */ /* 0x000fe20000000000 */
[----:B------:R-:W-:Y:S02]  /*a3b0*/  IMAD.MOV R7, RZ, RZ, -R7 ;  /* 0x000000ffff077224 */ /* 0x000fe400078e0a07 */
[C---:B------:R-:W-:Y:S02]  /*a3c0*/  IMAD R21, R12.reuse, R8, R21 ;  /* 0x000000080c157224 */ /* 0x040fe400078e0215 */
[----:B------:R-:W-:-:S02]  /*a3d0*/  IMAD R29, R12, R6, R29 ;  /* 0x000000060c1d7224 */ /* 0x000fc400078e021d */
[----:B------:R-:W-:-:S04]  /*a3e0*/  IMAD.HI.U32 R8, R13, R30, RZ ;  /* 0x0000001e0d087227 */ /* 0x000fc800078e00ff */
[----:B0-----:R-:W-:Y:S02]  /*a3f0*/  VIADD R16, R0, 0x24 ;  /* 0x0000002400107836 */ /* 0x001fe40000000000 */
[----:B------:R-:W-:Y:S01]  /*a400*/  IMAD.HI.U32 R6, R13, R26, RZ ;  /* 0x0000001a0d067227 */ /* 0x000fe200078e00ff */
[----:B------:R-:W-:-:S03]  /*a410*/  IABS R27, R9 ;  /* 0x00000009001b7213 */ /* 0x000fc60000000000 */
[----:B------:R-:W-:Y:S02]  /*a420*/  IMAD R22, R12, R7, R22 ;  /* 0x000000070c167224 */ /* 0x000fe400078e0216 */
[----:B------:R-:W-:Y:S02]  /*a430*/  IMAD.MOV.U32 R70, RZ, RZ, R73 ;  /* 0x000000ffff467224 */ /* 0x000fe400078e0049 */
[----:B------:R-:W-:-:S04]  /*a440*/  IMAD.HI.U32 R7, R13, R31, RZ ;  /* 0x0000001f0d077227 */ /* 0x000fc800078e00ff */
[----:B------:R-:W-:Y:S01]  /*a450*/  IMAD.MOV.U32 R73, RZ, RZ, R35 ;  /* 0x000000ffff497224 */ /* 0x000fe200078e0023 */
[----:B------:R-:W-:Y:S01]  /*a460*/  IABS R35, R16 ;  /* 0x0000001000237213 */ /* 0x000fe20000000000 */
[----:B------:R-:W-:Y:S02]  /*a470*/  IMAD.MOV R8, RZ, RZ, -R8 ;  /* 0x000000ffff087224 */ /* 0x000fe400078e0a08 */
[----:B------:R-:W-:Y:S02]  /*a480*/  IMAD.MOV R6, RZ, RZ, -R6 ;  /* 0x000000ffff067224 */ /* 0x000fe400078e0a06 */
[----:B------:R-:W-:Y:S02]  /*a490*/  IMAD.MOV R7, RZ, RZ, -R7 ;  /* 0x000000ffff077224 */ /* 0x000fe400078e0a07 */
[----:B------:R-:W-:Y:S02]  /*a4a0*/  IMAD R30, R12, R8, R30 ;  /* 0x000000080c1e7224 */ /* 0x000fe400078e021e */
[----:B------:R-:W-:-:S02]  /*a4b0*/  VIADD R9, R0, 0x23 ;  /* 0x0000002300097836 */ /* 0x000fc40000000000 */
[----:B------:R-:W-:Y:S02]  /*a4c0*/  IMAD R26, R12, R6, R26 ;  /* 0x000000060c1a7224 */ /* 0x000fe400078e021a */
[----:B------:R-:W-:-:S04]  /*a4d0*/  IMAD.HI.U32 R8, R13, R27, RZ ;  /* 0x0000001b0d087227 */ /* 0x000fc800078e00ff */
[----:B------:R-:W-:-:S04]  /*a4e0*/  IMAD.HI.U32 R6, R13, R35, RZ ;  /* 0x000000230d067227 */ /* 0x000fc800078e00ff */
[----:B------:R-:W-:Y:S02]  /*a4f0*/  IMAD R31, R12, R7, R31 ;  /* 0x000000070c1f7224 */ /* 0x000fe400078e021f */
[----:B------:R-:W-:Y:S01]  /*a500*/  IMAD.MOV.U32 R75, RZ, RZ, R36 ;  /* 0x000000ffff4b7224 */ /* 0x000fe200078e0024 */
[----:B------:R-:W-:Y:S01]  /*a510*/  IABS R36, R9 ;  /* 0x0000000900247213 */ /* 0x000fe20000000000 */
[----:B------:R-:W-:-:S04]  /*a520*/  IMAD.HI.U32 R7, R13, R28, RZ ;  /* 0x0000001c0d077227 */ /* 0x000fc800078e00ff */
[----:B------:R-:W-:Y:S02]  /*a530*/  IMAD.MOV R8, RZ, RZ, -R8 ;  /* 0x000000ffff087224 */ /* 0x000fe400078e0a08 */
[----:B------:R-:W-:Y:S02]  /*a540*/  IMAD.MOV R6, RZ, RZ, -R6 ;  /* 0x000000ffff067224 */ /* 0x000fe400078e0a06 */
[----:B------:R-:W-:Y:S02]  /*a550*/  IMAD.MOV R7, RZ, RZ, -R7 ;  /* 0x000000ffff077224 */ /* 0x000fe400078e0a07 */
[----:B------:R-:W-:Y:S02]  /*a560*/  IMAD.MOV.U32 R71, RZ, RZ, R17 ;  /* 0x000000ffff477224 */ /* 0x000fe400078e0011 */
[----:B------:R-:W-:Y:S02]  /*a570*/  IMAD R27, R12, R8, R27 ;  /* 0x000000080c1b7224 */ /* 0x000fe400078e021b */
[----:B------:R-:W-:-:S02]  /*a580*/  VIADD R17, R0, 0x26 ;  /* 0x0000002600117836 */ /* 0x000fc40000000000 */
[----:B------:R-:W-:Y:S01]  /*a590*/  IMAD R35, R12, R6, R35 ;  /* 0x000000060c237224 */ /* 0x000fe200078e0223 */
[----:B------:R0:W-:Y:S01]  /*a5a0*/  STL [R1+0x94], R9 ;  /* 0x0000940901007387 */ /* 0x0001e20000100800 */
[----:B------:R-:W-:-:S04]  /*a5b0*/  IMAD.HI.U32 R8, R13, R36, RZ ;  /* 0x000000240d087227 */ /* 0x000fc800078e00ff */
[----:B------:R-:W-:Y:S01]  /*a5c0*/  VIADD R6, R144, 0xffffff8a ;  /* 0xffffff8a90067836 */ /* 0x000fe20000000000 */
[----:B------:R1:W-:Y:S01]  /*a5d0*/  STL [R1+0x70], R16 ;  /* 0x0000701001007387 */ /* 0x0003e20000100800 */
[----:B------:R-:W-:Y:S02]  /*a5e0*/  IMAD R28, R12, R7, R28 ;  /* 0x000000070c1c7224 */ /* 0x000fe400078e021c */
[----:B------:R-:W-:Y:S01]  /*a5f0*/  IMAD.HI.U32 R7, R13, R37, RZ ;  /* 0x000000250d077227 */ /* 0x000fe200078e00ff */
[----:B------:R-:W-:-:S03]  /*a600*/  ISETP.GE.U32.AND P0, PT, R6, 0x7fffff0b, PT ;  /* 0x7fffff0b0600780c */ /* 0x000fc60003f06070 */
[----:B0-----:R-:W-:Y:S02]  /*a610*/  VIADD R9, R0, 0x25 ;  /* 0x0000002500097836 */ /* 0x001fe40000000000 */
[----:B------:R-:W-:Y:S01]  /*a620*/  IMAD.MOV.U32 R79, RZ, RZ, R33 ;  /* 0x000000ffff4f7224 */ /* 0x000fe200078e0021 */
[----:B------:R-:W-:Y:S01]  /*a630*/  IABS R33, R17 ;  /* 0x0000001100217213 */ /* 0x000fe20000000000 */
[----:B------:R-:W-:Y:S02]  /*a640*/  IMAD.MOV R8, RZ, RZ, -R8 ;  /* 0x000000ffff087224 */ /* 0x000fe400078e0a08 */
[----:B-1----:R-:W-:Y:S02]  /*a650*/  IMAD R16, R14, 0x75, RZ ;  /* 0x000000750e107824 */ /* 0x002fe400078e02ff */
[----:B------:R-:W-:Y:S01]  /*a660*/  IMAD.MOV.U32 R72, RZ, RZ, R34 ;  /* 0x000000ffff487224 */ /* 0x000fe200078e0022 */
[----:B------:R-:W-:Y:S01]  /*a670*/  IABS R34, R9 ;  /* 0x0000000900227213 */ /* 0x000fe20000000000 */
[----:B------:R-:W-:Y:S01]  /*a680*/  IMAD.MOV R7, RZ, RZ, -R7 ;  /* 0x000000ffff077224 */ /* 0x000fe200078e0a07 */
[----:B------:R0:W-:Y:S01]  /*a690*/  STL [R1+0x6c], R9 ;  /* 0x00006c0901007387 */ /* 0x0001e20000100800 */
[----:B------:R-:W-:Y:S01]  /*a6a0*/  IMAD R36, R12, R8, R36 ;  /* 0x000000080c247224 */ /* 0x000fe200078e0224 */
[----:B------:R-:W-:Y:S01]  /*a6b0*/  SHF.R.S32.HI R6, RZ, 0x1f, R16 ;  /* 0x0000001fff067819 */ /* 0x000fe20000011410 */
[----:B------:R-:W-:-:S02]  /*a6c0*/  IMAD.MOV.U32 R77, RZ, RZ, R71 ;  /* 0x000000ffff4d7224 */ /* 0x000fc400078e0047 */
[----:B------:R-:W-:-:S04]  /*a6d0*/  IMAD.HI.U32 R8, R13, R33, RZ ;  /* 0x000000210d087227 */ /* 0x000fc800078e00ff */
[----:B------:R-:W-:Y:S01]  /*a6e0*/  IMAD.MOV.U32 R71, RZ, RZ, R15 ;  /* 0x000000ffff477224 */ /* 0x000fe200078e000f */
[----:B0-----:R-:W-:Y:S01]  /*a6f0*/  IADD3 R9, P1, PT, R16, R2, RZ ;  /* 0x0000000210097210 */ /* 0x001fe20007f3e0ff */
[----:B------:R-:W-:Y:S02]  /*a700*/  IMAD R37, R12, R7, R37 ;  /* 0x000000070c257224 */ /* 0x000fe400078e0225 */
[----:B------:R-:W-:Y:S02]  /*a710*/  VIADD R15, R0, 0x27 ;  /* 0x00000027000f7836 */ /* 0x000fe40000000000 */
[----:B------:R-:W-:Y:S02]  /*a720*/  IMAD.MOV.U32 R78, RZ, RZ, R61 ;  /* 0x000000ffff4e7224 */ /* 0x000fe400078e003d */
[----:B------:R-:W-:-:S04]  /*a730*/  IMAD.HI.U32 R7, R13, R34, RZ ;  /* 0x000000220d077227 */ /* 0x000fc800078e00ff */
[----:B------:R-:W-:Y:S02]  /*a740*/  IMAD.MOV.U32 R61, RZ, RZ, R160 ;  /* 0x000000ffff3d7224 */ /* 0x000fe400078e00a0 */
[----:B------:R-:W-:Y:S01]  /*a750*/  IMAD.MOV R8, RZ, RZ, -R8 ;  /* 0x000000ffff087224 */ /* 0x000fe200078e0a08 */
[----:B------:R-:W0:Y:S01]  /*a760*/  S2R R160, SR_TID.X ;  /* 0x0000000000a07919 */ /* 0x000e220000002100 */
[----:B------:R-:W-:Y:S02]  /*a770*/  IMAD.MOV.U32 R76, RZ, RZ, R70 ;  /* 0x000000ffff4c7224 */ /* 0x000fe400078e0046 */
[----:B------:R-:W-:Y:S02]  /*a780*/  IMAD.X R159, R6, 0x1, R3, P1 ;  /* 0x00000001069f7824 */ /* 0x000fe400008e0603 */
[----:B------:R-:W-:Y:S01]  /*a790*/  IMAD.MOV.U32 R70, RZ, RZ, R32 ;  /* 0x000000ffff467224 */ /* 0x000fe200078e0020 */
[----:B------:R-:W-:Y:S01]  /*a7a0*/  IABS R32, R15 ;  /* 0x0000000f00207213 */ /* 0x000fe20000000000 */
[----:B------:R-:W-:Y:S01]  /*a7b0*/  IMAD.MOV R7, RZ, RZ, -R7 ;  /* 0x000000ffff077224 */ /* 0x000fe200078e0a07 */
[----:B------:R1:W-:Y:S01]  /*a7c0*/  STL [R1+0xaac], R9 ;  /* 0x000aac0901007387 */ /* 0x0003e20000100800 */
[----:B------:R-:W-:-:S02]  /*a7d0*/  IMAD R33, R12, R8, R33 ;  /* 0x000000080c217224 */ /* 0x000fc400078e0221 */
[----:B------:R-:W-:Y:S01]  /*a7e0*/  @!P0 IMAD.MOV.U32 R8, RZ, RZ, R9 ;  /* 0x000000ffff088224 */ /* 0x000fe200078e0009 */
[----:B------:R3:W-:Y:S01]  /*a7f0*/  STL [R1+0xaa8], R159 ;  /* 0x000aa89f01007387 */ /* 0x0007e20000100800 */
[----:B------:R-:W-:Y:S02]  /*a800*/  IMAD R34, R12, R7, R34 ;  /* 0x000000070c227224 */ /* 0x000fe400078e0222 */
[----:B------:R-:W-:-:S04]  /*a810*/  IMAD.HI.U32 R7, R13, R32, RZ ;  /* 0x000000200d077227 */ /* 0x000fc800078e00ff */
[----:B-1----:R-:W-:Y:S01]  /*a820*/  @!P0 IMAD.MOV.U32 R9, RZ, RZ, R159 ;  /* 0x000000ffff098224 */ /* 0x002fe200078e009f */
[----:B---3--:R-:W-:Y:S01]  /*a830*/  IADD3 R159, P1, PT, R16, R4, RZ ;  /* 0x00000004109f7210 */ /* 0x008fe20007f3e0ff */
[----:B------:R-:W-:-:S04]  /*a840*/  IMAD.MOV R7, RZ, RZ, -R7 ;  /* 0x000000ffff077224 */ /* 0x000fc800078e0a07 */
[----:B------:R-:W-:Y:S01]  /*a850*/  IMAD.X R6, R6, 0x1, R5, P1 ;  /* 0x0000000106067824 */ /* 0x000fe200008e0605 */
[----:B------:R-:W-:Y:S01]  /*a860*/  STL [R1+0xab4], R159 ;  /* 0x000ab49f01007387 */ /* 0x000fe20000100800 */
[----:B------:R-:W-:Y:S01]  /*a870*/  IMAD R32, R12, R7, R32 ;  /* 0x000000070c207224 */ /* 0x000fe200078e0220 */
[----:B------:R-:W-:Y:S01]  /*a880*/  PRMT R39, RZ, 0x7610, R39 ;  /* 0x00007610ff277816 */ /* 0x000fe20000000027 */
[----:B------:R-:W-:Y:S01]  /*a890*/  @!P0 IMAD.MOV.U32 R7, RZ, RZ, R6 ;  /* 0x000000ffff078224 */ /* 0x000fe200078e0006 */
[----:B------:R1:W-:Y:S01]  /*a8a0*/  STL [R1+0xab0], R6 ;  /* 0x000ab00601007387 */ /* 0x0003e20000100800 */
[----:B------:R-:W-:Y:S01]  /*a8b0*/  PRMT R45, RZ, 0x7610, R45 ;  /* 0x00007610ff2d7816 */ /* 0x000fe2000000002d */
[----:B------:R-:W-:-:S04]  /*a8c0*/  @!UP1 UIADD3 UR4, UPT, UPT, -UR6, 0x100000, URZ ;  /* 0x0010000006049890 */ /* 0x000fc8000fffe1ff */
[----:B------:R-:W-:Y:S02]  /*a8d0*/  @!UP1 USHF.L.U32 UR5, UR4, 0xb, URZ ;  /* 0x0000000b04059899 */ /* 0x000fe400080006ff */
[----:B------:R-:W-:Y:S01]  /*a8e0*/  @!UP1 USHF.L.U32 UR4, UR4, 0x1, URZ ;  /* 0x0000000104049899 */ /* 0x000fe200080006ff */
[----:B------:R-:W3:Y:S01]  /*a8f0*/  @!P0 LDG.E.U8 R45, desc[UR20][R8.64] ;  /* 0x00000014082d8981 */ /* 0x000ee2000c1e1100 */
[----:B-1----:R-:W-:Y:S01]  /*a900*/  @!P0 IMAD.MOV.U32 R6, RZ, RZ, R159 ;  /* 0x000000ffff068224 */ /* 0x002fe200078e009f */
[----:B0-----:R-:W-:Y:S01]  /*a910*/  LOP3.LUT R160, R160, 0x7f, RZ, 0xc0, !PT ;  /* 0x0000007fa0a07812 */ /* 0x001fe200078ec0ff */
[----:B------:R-:W0:Y:S03]  /*a920*/  LDCU UR6, c[0x0][0x3b0] ;  /* 0x00007600ff0677ac */ /* 0x000e260008000800 */
[----:B------:R1:W2:Y:S01]  /*a930*/  @!P0 LDG.E.U8 R39, desc[UR20][R6.64] ;  /* 0x0000001406278981 */ /* 0x0002a2000c1e1100 */
[----:B------:R-:W-:-:S05]  /*a940*/  VOTEU.ALL UP1, P5 ;  /* 0x0000000000ff7886 */ /* 0x000fca0002820000 */
[----:B------:R0:W2:Y:S01]  /*a950*/  @!UP1 SYNCS.EXCH.64 URZ, [UR9+0x14008], UR4 ;  /* 0x0140080409ff95b2 */ /* 0x0000a20008000100 */
[----:B-1----:R-:W-:Y:S02]  /*a960*/  VIADD R6, R144, 0xffffff82 ;  /* 0xffffff8290067836 */ /* 0x002fe40000000000 */
[----:B------:R-:W-:-:S03]  /*a970*/  IMAD R7, R14, 0x7d, RZ ;  /* 0x0000007d0e077824 */ /* 0x000fc600078e02ff */
[----:B------:R-:W-:Y:S02]  /*a980*/  ISETP.GE.U32.AND P0, PT, R6, 0x7fffff03, PT ;  /* 0x7fffff030600780c */ /* 0x000fe40003f06070 */
[----:B------:R-:W-:Y:S01]  /*a990*/  SHF.R.S32.HI R6, RZ, 0x1f, R7 ;  /* 0x0000001fff067819 */ /* 0x000fe20000011407 */
[----:B0-----:R-:W0:Y:S01]  /*a9a0*/  LDCU UR4, c[0x0][0x3b0] ;  /* 0x00007600ff0477ac */ /* 0x001e220008000800 */
[C---:B------:R-:W-:Y:S01]  /*a9b0*/  IADD3 R8, P1, PT, R7.reuse, R2, RZ ;  /* 0x0000000207087210 */ /* 0x040fe20007f3e0ff */
[----:B------:R-:W-:Y:S01]  /*a9c0*/  STS.U8 [R160+UR9], R43 ;  /* 0x0000002ba0007988 */ /* 0x000fe20008000009 */
[----:B------:R-:W-:Y:S01]  /*a9d0*/  PRMT R16, RZ, 0x7610, R16 ;  /* 0x00007610ff107816 */ /* 0x000fe20000000010 */
[----:B------:R-:W1:Y:S02]  /*a9e0*/  LDCU UR5, c[0x0][0x3b0] ;  /* 0x00007600ff0577ac */ /* 0x000e640008000800 */
[C---:B------:R-:W-:Y:S01]  /*a9f0*/  IMAD.X R9, R6.reuse, 0x1, R3, P1 ;  /* 0x0000000106097824 */ /* 0x040fe200008e0603 */
[----:B------:R-:W-:Y:S01]  /*aa00*/  IADD3 R7, P1, PT, R7, R4, RZ ;  /* 0x0000000407077210 */ /* 0x000fe20007f3e0ff */
[----:B------:R-:W-:Y:S04]  /*aa10*/  STS.U8 [R160+UR9+0x4000], R42 ;  /* 0x0040002aa0007988 */ /* 0x000fe80008000009 */
[----:B------:R-:W-:Y:S01]  /*aa20*/  STS.U8 [R160+UR9+0x400], R41 ;  /* 0x00040029a0007988 */ /* 0x000fe20008000009 */
[----:B------:R-:W-:-:S03]  /*aa30*/  IMAD.X R6, R6, 0x1, R5, P1 ;  /* 0x0000000106067824 */ /* 0x000fc600008e0605 */
[----:B------:R-:W-:Y:S04]  /*aa40*/  STS.U8 [R160+UR9+0x4400], R40 ;  /* 0x00440028a0007988 */ /* 0x000fe80008000009 */
[----:B------:R-:W-:Y:S04]  /*aa50*/  STS.U8 [R160+UR9+0x800], R38 ;  /* 0x00080026a0007988 */ /* 0x000fe80008000009 */
[----:B------:R-:W-:Y:S04]  /*aa60*/  STL [R1+0xb2c], R8 ;  /* 0x000b2c0801007387 */ /* 0x000fe80000100800 */
[----:B------:R-:W-:Y:S04]  /*aa70*/  STS.U8 [R160+UR9+0x4800], R44 ;  /* 0x0048002ca0007988 */ /* 0x000fe80008000009 */
[----:B------:R-:W-:Y:S04]  /*aa80*/  STL [R1+0xb28], R9 ;  /* 0x000b280901007387 */ /* 0x000fe80000100800 */
[----:B------:R-:W-:Y:S04]  /*aa90*/  STS.U8 [R160+UR9+0xc00], R76 ;  /* 0x000c004ca0007988 */ /* 0x000fe80008000009 */
[----:B------:R-:W-:Y:S04]  /*aaa0*/  STL [R1+0xb34], R7 ;  /* 0x000b340701007387 */ /* 0x000fe80000100800 */
[----:B------:R0:W-:Y:S04]  /*aab0*/  STS.U8 [R160+UR9+0x4c00], R65 ;  /* 0x004c0041a0007988 */ /* 0x0001e80008000009 */
[----:B------:R1:W-:Y:S01]  /*aac0*/  STL [R1+0xb30], R6 ;  /* 0x000b300601007387 */ /* 0x0003e20000100800 */
[----:B0-----:R-:W-:-:S03]  /*aad0*/  IMAD.MOV.U32 R65, RZ, RZ, R67 ;  /* 0x000000ffff417224 */ /* 0x001fc600078e0043 */
[----:B------:R-:W2:Y:S01]  /*aae0*/  LDL.LU R67, [R1+0xe8] ;  /* 0x0000e80001437983 */ /* 0x000ea20000300800 */
[----:B------:R-:W-:-:S04]  /*aaf0*/  @!P0 LOP3.LUT R7, R7, R6, RZ, 0x3c, !PT ;  /* 0x0000000607078212 */ /* 0x000fc800078e3cff */
[----:B-1----:R-:W-:-:S04]  /*ab00*/  @!P0 LOP3.LUT R6, R7, R6, RZ, 0x3c, !PT ;  /* 0x0000000607068212 */ /* 0x002fc800078e3cff */
[----:B------:R-:W-:Y:S02]  /*ab10*/  @!P0 LOP3.LUT R7, R7, R6, RZ, 0x3c, !PT ;  /* 0x0000000607078212 */ /* 0x000fe400078e3cff */
[----:B------:R-:W-:-:S03]  /*ab20*/  PRMT R38, RZ, 0x7610, R38 ;  /* 0x00007610ff267816 */ /* 0x000fc60000000026 */
[----:B------:R0:W3:Y:S01]  /*ab30*/  @!P0 LDG.E.U8 R16, desc[UR20][R6.64] ;  /* 0x0000001406108981 */ /* 0x0000e2000c1e1100 */
[----:B------:R-:W-:-:S03]  /*ab40*/  IMAD.MOV.U32 R76, RZ, RZ, R77 ;  /* 0x000000ffff4c7224 */ /* 0x000fc600078e004d */
[----:B------:R1:W3:Y:S01]  /*ab50*/  @!P0 LDG.E.U8 R38, desc[UR20][R8.64] ;  /* 0x0000001408268981 */ /* 0x0002e2000c1e1100 */
[----:B0-----:R-:W-:Y:S02]  /*ab60*/  IMAD R7, R14, 0x6, RZ ;  /* 0x000000060e077824 */ /* 0x001fe400078e02ff */
[----:B------:R-:W-:-:S03]  /*ab70*/  IMAD.MOV.U32 R77, RZ, RZ, R78 ;  /* 0x000000ffff4d7224 */ /* 0x000fc600078e004e */
[----:B------:R-:W-:Y:S02]  /*ab80*/  SHF.R.S32.HI R6, RZ, 0x1f, R7 ;  /* 0x0000001fff067819 */ /* 0x000fe40000011407 */
[C---:B-1----:R-:W-:Y:S01]  /*ab90*/  IADD3 R9, P1, PT, R7.reuse, R2, RZ ;  /* 0x0000000207097210 */ /* 0x042fe20007f3e0ff */
[----:B------:R-:W-:Y:S02]  /*aba0*/  IMAD.MOV.U32 R78, RZ, RZ, R79 ;  /* 0x000000ffff4e7224 */ /* 0x000fe400078e004f */
[----:B------:R-:W-:Y:S02]  /*abb0*/  IMAD.MOV.U32 R79, RZ, RZ, R70 ;  /* 0x000000ffff4f7224 */ /* 0x000fe400078e0046 */
[----:B------:R-:W-:Y:S01]  /*abc0*/  IMAD.X R159, R6, 0x1, R3, P1 ;  /* 0x00000001069f7824 */ /* 0x000fe200008e0603 */
[----:B------:R-:W3:Y:S01]  /*abd0*/  LDL.LU R70, [R1+0xfc] ;  /* 0x0000fc0001467983 */ /* 0x000ee20000300800 */
[----:B------:R-:W-:-:S03]  /*abe0*/  IADD3 R7, P1, PT, R7, R4, RZ ;  /* 0x0000000407077210 */ /* 0x000fc60007f3e0ff */
[----:B------:R-:W-:Y:S02]  /*abf0*/  STS.U8 [R160+UR9+0x1000], R124 ;  /* 0x0010007ca0007988 */ /* 0x000fe40008000009 */
[----:B------:R-:W-:Y:S02]  /*ac00*/  IMAD.X R6, R6, 0x1, R5, P1 ;  /* 0x0000000106067824 */ /* 0x000fe400008e0605 */
[----:B------:R-:W-:Y:S04]  /*ac10*/  STS.U8 [R160+UR9+0x5000], R47 ;  /* 0x0050002fa0007988 */ /* 0x000fe80008000009 */
[----:B------:R-:W-:Y:S04]  /*ac20*/  STL [R1+0x194], R9 ;  /* 0x0001940901007387 */ /* 0x000fe80000100800 */
[----:B------:R-:W-:Y:S04]  /*ac30*/  STS.U8 [R160+UR9+0x1400], R46 ;  /* 0x0014002ea0007988 */ /* 0x000fe80008000009 */
[----:B------:R-:W-:Y:S04]  /*ac40*/  STL [R1+0x190], R159 ;  /* 0x0001909f01007387 */ /* 0x000fe80000100800 */
[----:B------:R-:W-:Y:S04]  /*ac50*/  STL [R1+0x19c], R7 ;  /* 0x00019c0701007387 */ /* 0x000fe80000100800 */
[----:B------:R-:W-:Y:S04]  /*ac60*/  STL [R1+0x198], R6 ;  /* 0x0001980601007387 */ /* 0x000fe80000100800 */
[----:B--2---:R0:W-:Y:S02]  /*ac70*/  STS.U8 [R160+UR9+0x5400], R67 ;  /* 0x00540043a0007988 */ /* 0x0041e40008000009 */
[----:B0-----:R-:W-:-:S02]  /*ac80*/  IMAD.MOV.U32 R67, RZ, RZ, R69 ;  /* 0x000000ffff437224 */ /* 0x001fc400078e0045 */
[----:B------:R-:W2:Y:S01]  /*ac90*/  LDL.LU R69, [R1+0x17c] ;  /* 0x00017c0001457983 */ /* 0x000ea20000300800 */
[----:B------:R-:W-:-:S05]  /*aca0*/  VIADD R8, R144, 0xfffffff9 ;  /* 0xfffffff990087836 */ /* 0x000fca0000000000 */
[----:B------:R-:W-:Y:S02]  /*acb0*/  ISETP.GE.U32.AND P0, PT, R8, 0x7fffff7a, PT ;  /* 0x7fffff7a0800780c */ /* 0x000fe40003f06070 */
[----:B------:R-:W-:-:S11]  /*acc0*/  PRMT R43, RZ, 0x7610, R43 ;  /* 0x00007610ff2b7816 */ /* 0x000fd6000000002b */
[----:B------:R-:W-:-:S04]  /*acd0*/  @!P0 LOP3.LUT R7, R7, R6, RZ, 0x3c, !PT ;  /* 0x0000000607078212 */ /* 0x000fc800078e3cff */
[----:B------:R-:W-:-:S04]  /*ace0*/  @!P0 LOP3.LUT R6, R7, R6, RZ, 0x3c, !PT ;  /* 0x0000000607068212 */ /* 0x000fc800078e3cff */
[----:B------:R-:W-:Y:S01]  /*acf0*/  @!P0 LOP3.LUT R7, R7, R6, RZ, 0x3c, !PT ;  /* 0x0000000607078212 */ /* 0x000fe200078e3cff */
[----:B------:R-:W-:Y:S01]  /*ad00*/  @!P0 IMAD.MOV.U32 R8, RZ, RZ, R9 ;  /* 0x000000ffff088224 */ /* 0x000fe200078e0009 */
[----:B------:R-:W-:Y:S01]  /*ad10*/  PRMT R44, RZ, 0x7610, R44 ;  /* 0x00007610ff2c7816 */ /* 0x000fe2000000002c */
[----:B------:R-:W-:Y:S02]  /*ad20*/  @!P0 IMAD.MOV.U32 R9, RZ, RZ, R159 ;  /* 0x000000ffff098224 */ /* 0x000fe400078e009f */
[----:B------:R0:W4:Y:S04]  /*ad30*/  @!P0 LDG.E.U8 R43, desc[UR20][R6.64] ;  /* 0x00000014062b8981 */ /* 0x000128000c1e1100 */
[----:B------:R-:W-:Y:S04]  /*ad40*/  STS.U8 [R160+UR9+0x1800], R76 ;  /* 0x0018004ca0007988 */ /* 0x000fe80008000009 */
[----:B------:R-:W-:Y:S01]  /*ad50*/  STS.U8 [R160+UR9+0x5800], R77 ;  /* 0x0058004da0007988 */ /* 0x000fe20008000009 */
[----:B0-----:R-:W-:-:S02]  /*ad60*/  VIADD R6, R144, 0xfffffff1 ;  /* 0xfffffff190067836 */ /* 0x001fc40000000000 */
[----:B------:R-:W-:Y:S01]  /*ad70*/  IMAD R7, R14, 0xe, RZ ;  /* 0x0000000e0e077824 */ /* 0x000fe200078e02ff */
[----:B------:R-:W-:Y:S04]  /*ad80*/  STS.U8 [R160+UR9+0x1c00], R78 ;  /* 0x001c004ea0007988 */ /* 0x000fe80008000009 */
[----:B------:R0:W4:Y:S01]  /*ad90*/  @!P0 LDG.E.U8 R44, desc[UR20][R8.64] ;  /* 0x00000014082c8981 */ /* 0x000122000c1e1100 */
[----:B------:R-:W-:-:S03]  /*ada0*/  ISETP.GE.U32.AND P0, PT, R6, 0x7fffff72, PT ;  /* 0x7fffff720600780c */ /* 0x000fc60003f06070 */
[----:B------:R-:W-:Y:S01]  /*adb0*/  STS.U8 [R160+UR9+0x5c00], R79 ;  /* 0x005c004fa0007988 */ /* 0x000fe20008000009 */
[----:B------:R-:W-:-:S03]  /*adc0*/  SHF.R.S32.HI R6, RZ, 0x1f, R7 ;  /* 0x0000001fff067819 */ /* 0x000fc60000011407 */
[----:B---3--:R1:W-:Y:S01]  /*add0*/  STS.U8 [R160+UR9+0x2000], R70 ;  /* 0x00200046a0007988 */ /* 0x0083e20008000009 */
[----:B0-----:R-:W-:Y:S01]  /*ade0*/  IADD3 R8, P1, PT, R7, R2, RZ ;  /* 0x0000000207087210 */ /* 0x001fe20007f3e0ff */
[----:B-1----:R-:W-:Y:S02]  /*adf0*/  IMAD.MOV.U32 R70, RZ, RZ, R71 ;  /* 0x000000ffff467224 */ /* 0x002fe400078e0047 */
[----:B------:R-:W-:Y:S02]  /*ae00*/  IMAD.MOV.U32 R71, RZ, RZ, R72 ;  /* 0x000000ffff477224 */ /* 0x000fe400078e0048 */
[----:B------:R-:W-:Y:S02]  /*ae10*/  IMAD.MOV.U32 R72, RZ, RZ, R73 ;  /* 0x000000ffff487224 */ /* 0x000fe400078e0049 */
[----:B------:R-:W-:Y:S02]  /*ae20*/  IMAD.MOV.U32 R73, RZ, RZ, R74 ;  /* 0x000000ffff497224 */ /* 0x000fe400078e004a */
[----:B------:R-:W-:-:S02]  /*ae30*/  IMAD.MOV.U32 R74, RZ, RZ, R75 ;  /* 0x000000ffff4a7224 */ /* 0x000fc400078e004b */
[----:B------:R-:W-:Y:S02]  /*ae40*/  IMAD.MOV.U32 R75, RZ, RZ, R64 ;  /* 0x000000ffff4b7224 */ /* 0x000fe400078e0040 */
[----:B------:R-:W-:Y:S02]  /*ae50*/  IMAD.X R9, R6, 0x1, R3, P1 ;  /* 0x0000000106097824 */ /* 0x000fe400008e0603 */
[----:B------:R-:W-:Y:S02]  /*ae60*/  IMAD.MOV.U32 R64, RZ, RZ, R65 ;  /* 0x000000ffff407224 */ /* 0x000fe400078e0041 */
[----:B------:R-:W-:Y:S02]  /*ae70*/  IMAD.MOV.U32 R65, RZ, RZ, R66 ;  /* 0x000000ffff417224 */ /* 0x000fe400078e0042 */
[----:B------:R-:W3:Y:S04]  /*ae80*/  LDL.LU R66, [R1+0x120] ;  /* 0x0001200001427983 */ /* 0x000ee80000300800 */
[----:B------:R-:W-:Y:S04]  /*ae90*/  STL [R1+0x220], R8 ;  /* 0x0002200801007387 */ /* 0x000fe80000100800 */
[----:B------:R-:W-:Y:S01]  /*aea0*/  STL [R1+0x21c], R9 ;  /* 0x00021c0901007387 */ /* 0x000fe20000100800 */
[----:B------:R-:W-:-:S05]  /*aeb0*/  IADD3 R7, P1, PT, R7, R4, RZ ;  /* 0x0000000407077210 */ /* 0x000fca0007f3e0ff */
[----:B------:R-:W-:Y:S01]  /*aec0*/  IMAD.X R6, R6, 0x1, R5, P1 ;  /* 0x0000000106067824 */ /* 0x000fe200008e0605 */
[----:B--2---:R0:W-:Y:S04]  /*aed0*/  STS.U8 [R160+UR9+0x6000], R69 ;  /* 0x00600045a0007988 */ /* 0x0041e80008000009 */
[----:B0-----:R-:W2:Y:S04]  /*aee0*/  LDL.LU R69, [R1+0x13c] ;  /* 0x00013c0001457983 */ /* 0x001ea80000300800 */
[----:B------:R-:W-:Y:S04]  /*aef0*/  STS.U8 [R160+UR9+0x2400], R70 ;  /* 0x00240046a0007988 */ /* 0x000fe80008000009 */
[----:B------:R-:W-:Y:S04]  /*af00*/  STS.U8 [R160+UR9+0x6400], R71 ;  /* 0x00640047a0007988 */ /* 0x000fe80008000009 */
[----:B------:R-:W-:Y:S04]  /*af10*/  STL [R1+0x228], R7 ;  /* 0x0002280701007387 */ /* 0x000fe80000100800 */
[----:B------:R0:W-:Y:S04]  /*af20*/  STS.U8 [R160+UR9+0x2800], R72 ;  /* 0x00280048a0007988 */ /* 0x0001e80008000009 */
[----:B------:R1:W-:Y:S01]  /*af30*/  STL [R1+0x224], R6 ;  /* 0x0002240601007387 */ /* 0x0003e20000100800 */
[----:B0-----:R-:W-:-:S03]  /*af40*/  IMAD.MOV.U32 R72, RZ, RZ, R75 ;  /* 0x000000ffff487224 */ /* 0x001fc600078e004b */
[----:B------:R-:W4:Y:S01]  /*af50*/  LDL.LU R75, [R1+0x118] ;  /* 0x00011800014b7983 */ /* 0x000f220000300800 */
[----:B------:R-:W-:-:S04]  /*af60*/  @!P0 LOP3.LUT R7, R7, R6, RZ, 0x3c, !PT ;  /* 0x0000000607078212 */ /* 0x000fc800078e3cff */
[C---:B-1----:R-:W-:Y:S02]  /*af70*/  @!P0 LOP3.LUT R6, R7.reuse, R6, RZ, 0x3c, !PT ;  /* 0x0000000607068212 */ /* 0x042fe400078e3cff */
[----:B------:R-:W-:Y:S02]  /*af80*/  PRMT R41, RZ, 0x7610, R41 ;  /* 0x00007610ff297816 */ /* 0x000fe40000000029 */
[----:B------:R-:W-:Y:S02]  /*af90*/  @!P0 LOP3.LUT R7, R7, R6, RZ, 0x3c, !PT ;  /* 0x0000000607078212 */ /* 0x000fe400078e3cff */
[----:B------:R-:W-:-:S03]  /*afa0*/  PRMT R42, RZ, 0x7610, R42 ;  /* 0x00007610ff2a7816 */ /* 0x000fc6000000002a */
[----:B------:R0:W4:Y:S04]  /*afb0*/  @!P0 LDG.E.U8 R41, desc[UR20][R6.64] ;  /* 0x0000001406298981 */ /* 0x000128000c1e1100 */
[----:B------:R1:W4:Y:S01]  /*afc0*/  @!P0 LDG.E.U8 R42, desc[UR20][R8.64] ;  /* 0x00000014082a8981 */ /* 0x000322000c1e1100 */
[----:B0-----:R-:W-:Y:S02]  /*afd0*/  VIADD R6, R144, 0xffffffe9 ;  /* 0xffffffe990067836 */ /* 0x001fe40000000000 */
[----:B------:R-:W-:-:S03]  /*afe0*/  IMAD R7, R14, 0x16, RZ ;  /* 0x000000160e077824 */ /* 0x000fc600078e02ff */
[----:B------:R-:W-:Y:S02]  /*aff0*/  ISETP.GE.U32.AND P0, PT, R6, 0x7fffff6a, PT ;  /* 0x7fffff6a0600780c */ /* 0x000fe40003f06070 */
[----:B------:R-:W-:Y:S02]  /*b000*/  SHF.R.S32.HI R6, RZ, 0x1f, R7 ;  /* 0x0000001fff067819 */ /* 0x000fe40000011407 */
[----:B-1----:R-:W-:-:S05]  /*b010*/  IADD3 R8, P1, PT, R7, R2, RZ ;  /* 0x0000000207087210 */ /* 0x002fca0007f3e0ff */
[C---:B------:R-:W-:Y:S01]  /*b020*/  IMAD.X R9, R6.reuse, 0x1, R3, P1 ;  /* 0x0000000106097824 */ /* 0x040fe200008e0603 */
[----:B------:R-:W-:Y:S01]  /*b030*/  IADD3 R7, P1, PT, R7, R4, RZ ;  /* 0x0000000407077210 */ /* 0x000fe20007f3e0ff */
[----:B------:R-:W-:Y:S01]  /*b040*/  IMAD.MOV.U32 R71, RZ, RZ, R74 ;  /* 0x000000ffff477224 */ /* 0x000fe200078e004a */
[----:B------:R-:W-:Y:S01]  /*b050*/  STL [R1+0x2a0], R8 ;  /* 0x0002a00801007387 */ /* 0x000fe20000100800 */
[----:B------:R-:W-:Y:S02]  /*b060*/  IMAD.MOV.U32 R74, RZ, RZ, R65 ;  /* 0x000000ffff4a7224 */ /* 0x000fe400078e0041 */
[----:B------:R-:W-:Y:S01]  /*b070*/  IMAD.X R6, R6, 0x1, R5, P1 ;  /* 0x0000000106067824 */ /* 0x000fe200008e0605 */
[----:B------:R0:W-:Y:S01]  /*b080*/  STS.U8 [R160+UR9+0x6800], R73 ;  /* 0x00680049a0007988 */ /* 0x0001e20008000009 */
[----:B------:R-:W-:-:S03]  /*b090*/  IMAD.MOV.U32 R65, RZ, RZ, R68 ;  /* 0x000000ffff417224 */ /* 0x000fc600078e0044 */
[----:B------:R-:W-:Y:S04]  /*b0a0*/  STL [R1+0x29c], R9 ;  /* 0x00029c0901007387 */ /* 0x000fe80000100800 */
[----:B---3--:R1:W-:Y:S01]  /*b0b0*/  STS.U8 [R160+UR9+0x2c00], R66 ;  /* 0x002c0042a0007988 */ /* 0x0083e20008000009 */
[----:B0-----:R-:W-:-:S03]  /*b0c0*/  IMAD.MOV.U32 R73, RZ, RZ, R64 ;  /* 0x000000ffff497224 */ /* 0x001fc600078e0040 */
[----:B------:R0:W-:Y:S01]  /*b0d0*/  STL [R1+0x2a8], R7 ;  /* 0x0002a80701007387 */ /* 0x0001e20000100800 */
[----:B------:R-:W-:-:S03]  /*b0e0*/  IMAD.MOV.U32 R64, RZ, RZ, R67 ;  /* 0x000000ffff407224 */ /* 0x000fc600078e0043 */
[----:B------:R-:W3:Y:S01]  /*b0f0*/  LDL.LU R68, [R1+0xf0] ;  /* 0x0000f00001447983 */ /* 0x000ee20000300800 */
[----:B------:R-:W-:Y:S02]  /*b100*/  IMAD.MOV.U32 R67, RZ, RZ, R61 ;  /* 0x000000ffff437224 */ /* 0x000fe400078e003d */
[----:B-1----:R-:W-:Y:S01]  /*b110*/  IMAD.MOV.U32 R66, RZ, RZ, R60 ;  /* 0x000000ffff427224 */ /* 0x002fe200078e003c */
[----:B0-----:R-:W-:Y:S02]  /*b120*/  @!P0 LOP3.LUT R7, R7, R6, RZ, 0x3c, !PT ;  /* 0x0000000607078212 */ /* 0x001fe400078e3cff */
[----:B------:R-:W-:Y:S02]  /*b130*/  PRMT R47, RZ, 0x7610, R47 ;  /* 0x00007610ff2f7816 */ /* 0x000fe4000000002f */
[----:B------:R-:W-:-:S06]  /*b140*/  PRMT R40, RZ, 0x7610, R40 ;  /* 0x00007610ff287816 */ /* 0x000fcc0000000028 */
[----:B------:R-:W3:Y:S01]  /*b150*/  @!P0 LDG.E.U8 R40, desc[UR20][R8.64] ;  /* 0x0000001408288981 */ /* 0x000ee2000c1e1100 */
[----:B------:R-:W-:-:S03]  /*b160*/  PRMT R46, RZ, 0x7610, R46 ;  /* 0x00007610ff2e7816 */ /* 0x000fc6000000002e */
[----:B--2---:R0:W-:Y:S04]  /*b170*/  STS.U8 [R160+UR9+0x6c00], R69 ;  /* 0x006c0045a0007988 */ /* 0x0041e80008000009 */
[----:B0-----:R-:W2:Y:S04]  /*b180*/  LDL.LU R69, [R1+0xec] ;  /* 0x0000ec0001457983 */ /* 0x001ea80000300800 */
[----:B------:R-:W2:Y:S04]  /*b190*/  LDL.LU R60, [R1+0xe4] ;  /* 0x0000e400013c7983 */ /* 0x000ea80000300800 */
[----:B------:R-:W2:Y:S04]  /*b1a0*/  LDL.LU R61, [R1+0xd8] ;  /* 0x0000d800013d7983 */ /* 0x000ea80000300800 */
[----:B------:R0:W-:Y:S02]  /*b1b0*/  STL [R1+0x2a4], R6 ;  /* 0x0002a40601007387 */ /* 0x0001e40000100800 */
[----:B0-----:R-:W-:-:S04]  /*b1c0*/  @!P0 LOP3.LUT R6, R7, R6, RZ, 0x3c, !PT ;  /* 0x0000000607068212 */ /* 0x001fc800078e3cff */
[----:B------:R-:W-:-:S05]  /*b1d0*/  @!P0 LOP3.LUT R7, R7, R6, RZ, 0x3c, !PT ;  /* 0x0000000607078212 */ /* 0x000fca00078e3cff */
[----:B------:R0:W2:Y:S02]  /*b1e0*/  @!P0 LDG.E.U8 R47, desc[UR20][R6.64] ;  /* 0x00000014062f8981 */ /* 0x0000a4000c1e1100 */
[----:B0-----:R-:W-:Y:S02]  /*b1f0*/  VIADD R6, R144, 0xffffffe1 ;  /* 0xffffffe190067836 */ /* 0x001fe40000000000 */
[----:B------:R-:W-:-:S03]  /*b200*/  IMAD R7, R14, 0x1e, RZ ;  /* 0x0000001e0e077824 */ /* 0x000fc600078e02ff */
[----:B------:R-:W-:Y:S02]  /*b210*/  ISETP.GE.U32.AND P0, PT, R6, 0x7fffff62, PT ;  /* 0x7fffff620600780c */ /* 0x000fe40003f06070 */
[----:B------:R-:W-:Y:S02]  /*b220*/  SHF.R.S32.HI R124, RZ, 0x1f, R7 ;  /* 0x0000001fff7c7819 */ /* 0x000fe40000011407 */
[----:B------:R-:W-:Y:S01]  /*b230*/  IADD3 R6, P1, PT, R7, R2, RZ ;  /* 0x0000000207067210 */ /* 0x000fe20007f3e0ff */
[----:B------:R-:W-:Y:S04]  /*b240*/  STS.U8 [R160+UR9+0x3000], R71 ;  /* 0x00300047a0007988 */ /* 0x000fe80008000009 */
[----:B------:R-:W-:Y:S01]  /*b250*/  IMAD.X R7, R124, 0x1, R3, P1 ;  /* 0x000000017c077824 */ /* 0x000fe200008e0603 */
[----:B------:R-:W-:Y:S04]  /*b260*/  STS.U8 [R160+UR9+0x7000], R72 ;  /* 0x00700048a0007988 */ /* 0x000fe80008000009 */
[----:B------:R-:W-:Y:S04]  /*b270*/  STS.U8 [R160+UR9+0x3400], R73 ;  /* 0x00340049a0007988 */ /* 0x000fe80008000009 */
[----:B------:R0:W-:Y:S04]  /*b280*/  STL [R1+0x320], R6 ;  /* 0x0003200601007387 */ /* 0x0001e80000100800 */
[----:B------:R0:W2:Y:S04]  /*b290*/  @!P0 LDG.E.U8 R46, desc[UR20][R6.64] ;  /* 0x00000014062e8981 */ /* 0x0000a8000c1e1100 */
[----:B------:R-:W-:Y:S04]  /*b2a0*/  STS.U8 [R160+UR9+0x7400], R74 ;  /* 0x0074004aa0007988 */ /* 0x000fe80008000009 */
[----:B----4-:R-:W-:Y:S01]  /*b2b0*/  STS.U8 [R160+UR9+0x3800], R75 ;  /* 0x0038004ba0007988 */ /* 0x010fe20008000009 */
[----:B0-----:R-:W-:-:S03]  /*b2c0*/  LOP3.LUT R6, R160, 0x10, RZ, 0x3c, !PT ;  /* 0x00000010a0067812 */ /* 0x001fc600078e3cff */
[----:B------:R-:W-:Y:S04]  /*b2d0*/  STS.U8 [R160+UR9+0x7800], R64 ;  /* 0x00780040a0007988 */ /* 0x000fe80008000009 */
[----:B------:R-:W-:Y:S04]  /*b2e0*/  STS.U8 [R160+UR9+0x3c00], R65 ;  /* 0x003c0041a0007988 */ /* 0x000fe80008000009 */
[----:B------:R-:W-:Y:S04]  /*b2f0*/  STL [R1+0x31c], R7 ;  /* 0x00031c0701007387 */ /* 0x000fe80000100800 */
[----:B------:R0:W-:Y:S04]  /*b300*/  STS.U8 [R160+UR9+0x7c00], R62 ;  /* 0x007c003ea0007988 */ /* 0x0001e80008000009 */
[----:B------:R1:W-:Y:S04]  /*b310*/  STS.U8 [R6+UR9+0x80], R63 ;  /* 0x0000803f06007988 */ /* 0x0003e80008000009 */
[----:B0-----:R-:W4:Y:S04]  /*b320*/  LDL.LU R62, [R1+0xcc] ;  /* 0x0000cc00013e7983 */ /* 0x001f280000300800 */
[----:B-1----:R-:W4:Y:S04]  /*b330*/  LDL.LU R63, [R1+0xc4] ;  /* 0x0000c400013f7983 */ /* 0x002f280000300800 */
[----:B------:R-:W4:Y:S04]  /*b340*/  LDL.LU R159, [R1+0xb4] ;  /* 0x0000b400019f7983 */ /* 0x000f280000300800 */
        /* <DEDUP_REMOVED lines=16> */
[----:B------:R0:W-:Y:S04]  /*b450*/  STS.U8 [R6+UR9+0x4080], R66 ;  /* 0x0040804206007988 */ /* 0x0001e80008000009 */
[----:B------:R-:W4:Y:S04]  /*b460*/  LDL.LU R65, [R1+0x3c] ;  /* 0x00003c0001417983 */ /* 0x000f280000300800 */
[----:B------:R1:W-:Y:S04]  /*b470*/  STS.U8 [R6+UR9+0x480], R67 ;  /* 0x0004804306007988 */ /* 0x0003e80008000009 */
[----:B0-----:R-:W4:Y:S04]  /*b480*/  LDL.LU R66, [R1+0x38] ;  /* 0x0000380001427983 */ /* 0x001f280000300800 */
[----:B---3--:R0:W-:Y:S04]  /*b490*/  STS.U8 [R6+UR9+0x4480], R68 ;  /* 0x0044804406007988 */ /* 0x0081e80008000009 */
[----:B-1----:R-:W3:Y:S04]  /*b4a0*/  LDL.LU R67, [R1+0x34] ;  /* 0x0000340001437983 */ /* 0x002ee80000300800 */
[----:B0-----:R-:W3:Y:S04]  /*b4b0*/  LDL.LU R68, [R1+0x30] ;  /* 0x0000300001447983 */ /* 0x001ee80000300800 */
[----:B--2---:R0:W-:Y:S04]  /*b4c0*/  STS.U8 [R6+UR9+0x880], R69 ;  /* 0x0008804506007988 */ /* 0x0041e80008000009 */
[----:B------:R1:W-:Y:S04]  /*b4d0*/  STS.U8 [R6+UR9+0x4880], R60 ;  /* 0x0048803c06007988 */ /* 0x0003e80008000009 */
[----:B0-----:R-:W2:Y:S04]  /*b4e0*/  LDL.LU R69, [R1+0x2c] ;  /* 0x00002c0001457983 */ /* 0x001ea80000300800 */
[----:B------:R-:W2:Y:S04]  /*b4f0*/  LDL.LU R7, [R1+0x28] ;  /* 0x0000280001077983 */ /* 0x000ea80000300800 */
[----:B------:R0:W-:Y:S04]  /*b500*/  STS.U8 [R6+UR9+0xc80], R61 ;  /* 0x000c803d06007988 */ /* 0x0001e80008000009 */
[----:B-1----:R-:W2:Y:S04]  /*b510*/  LDL.LU R60, [R1+0x24] ;  /* 0x00002400013c7983 */ /* 0x002ea80000300800 */
[----:B0-----:R-:W2:Y:S04]  /*b520*/  LDL.LU R61, [R1+0x20] ;  /* 0x00002000013d7983 */ /* 0x001ea80000300800 */
[----:B----4-:R0:W-:Y:S04]  /*b530*/  STS.U8 [R6+UR9+0x4c80], R62 ;  /* 0x004c803e06007988 */ /* 0x0101e80008000009 */
[----:B------:R1:W-:Y:S04]  /*b540*/  STS.U8 [R6+UR9+0x1080], R63 ;  /* 0x0010803f06007988 */ /* 0x0003e80008000009 */
[----:B0-----:R-:W4:Y:S04]  /*b550*/  LDL.LU R62, [R1+0x1c] ;  /* 0x00001c00013e7983 */ /* 0x001f280000300800 */
[----:B-1----:R-:W4:Y:S04]  /*b560*/  LDL.LU R63, [R1+0x18] ;  /* 0x00001800013f7983 */ /* 0x002f280000300800 */
[----:B------:R-:W4:Y:S04]  /*b570*/  LDL.LU R8, [R1+0x10] ;  /* 0x0000100001087983 */ /* 0x000f280000300800 */
[----:B------:R-:W4:Y:S04]  /*b580*/  LDL.LU R9, [R1+0xc] ;  /* 0x00000c0001097983 */ /* 0x000f280000300800 */
[----:B------:R0:W-:Y:S04]  /*b590*/  STS.U8 [R6+UR9+0x5080], R159 ;  /* 0x0050809f06007988 */ /* 0x0001e80008000009 */
[----:B------:R1:W-:Y:S04]  /*b5a0*/  STS.U8 [R6+UR9+0x1480], R161 ;  /* 0x001480a106007988 */ /* 0x0003e80008000009 */
[----:B------:R1:W-:Y:S04]  /*b5b0*/  STS.U8 [R6+UR9+0x5480], R162 ;  /* 0x005480a206007988 */ /* 0x0003e80008000009 */
[----:B0-----:R-:W4:Y:S04]  /*b5c0*/  LDL.LU R159, [R1+0xc64] ;  /* 0x000c6400019f7983 */ /* 0x001f280000300800 */
[----:B-1----:R-:W4:Y:S04]  /*b5d0*/  LDL.LU R161, [R1+0xc60] ;  /* 0x000c600001a17983 */ /* 0x002f280000300800 */
        /* <DEDUP_REMOVED lines=18> */
[----:B---3--:R-:W3:Y:S04]  /*b700*/  LDL.LU R71, [R1+0xc38] ;  /* 0x000c380001477983 */ /* 0x008ee80000300800 */
[----:B------:R0:W-:Y:S04]  /*b710*/  STS.U8 [R6+UR9+0x6880], R72 ;  /* 0x0068804806007988 */ /* 0x0001e80008000009 */
[----:B------:R1:W-:Y:S04]  /*b720*/  STS.U8 [R6+UR9+0x2c80], R73 ;  /* 0x002c804906007988 */ /* 0x0003e80008000009 */
[----:B------:R1:W-:Y:S04]  /*b730*/  STS.U8 [R6+UR9+0x6c80], R74 ;  /* 0x006c804a06007988 */ /* 0x0003e80008000009 */
[----:B0-----:R-:W3:Y:S04]  /*b740*/  LDL.LU R72, [R1+0xc34] ;  /* 0x000c340001487983 */ /* 0x001ee80000300800 */
[----:B-1----:R-:W3:Y:S04]  /*b750*/  LDL.LU R73, [R1+0xc30] ;  /* 0x000c300001497983 */ /* 0x002ee80000300800 */
[----:B------:R-:W3:Y:S04]  /*b760*/  LDL.LU R74, [R1+0xc2c] ;  /* 0x000c2c00014a7983 */ /* 0x000ee80000300800 */
        /* <DEDUP_REMOVED lines=12> */
[----:B--2---:R0:W-:Y:S04]  /*b830*/  STS.U8 [R6+UR9+0x3c80], R69 ;  /* 0x003c804506007988 */ /* 0x0041e80008000009 */
[----:B------:R1:W-:Y:S04]  /*b840*/  STS.U8 [R6+UR9+0x7c80], R7 ;  /* 0x007c800706007988 */ /* 0x0003e80008000009 */
[----:B0-----:R-:W2:Y:S01]  /*b850*/  LDL.LU R69, [R1+0xc10] ;  /* 0x000c100001457983 */ /* 0x001ea20000300800 */
[----:B-1----:R-:W-:-:S03]  /*b860*/  LOP3.LUT R7, R160, 0x20, RZ, 0x3c, !PT ;  /* 0x00000020a0077812 */ /* 0x002fc600078e3cff */
[----:B------:R-:W2:Y:S04]  /*b870*/  LDL.LU R6, [R1+0x14] ;  /* 0x0000140001067983 */ /* 0x000ea80000300800 */
[----:B------:R0:W-:Y:S04]  /*b880*/  STS.U8 [R7+UR9+0x100], R60 ;  /* 0x0001003c07007988 */ /* 0x0001e80008000009 */
[----:B------:R1:W-:Y:S04]  /*b890*/  STS.U8 [R7+UR9+0x4100], R61 ;  /* 0x0041003d07007988 */ /* 0x0003e80008000009 */
[----:B0-----:R-:W2:Y:S04]  /*b8a0*/  LDL.LU R60, [R1+0xc0c] ;  /* 0x000c0c00013c7983 */ /* 0x001ea80000300800 */
[----:B-1----:R-:W2:Y:S04]  /*b8b0*/  LDL.LU R61, [R1+0xc08] ;  /* 0x000c0800013d7983 */ /* 0x002ea80000300800 */
[----:B----4-:R0:W-:Y:S04]  /*b8c0*/  STS.U8 [R7+UR9+0x500], R62 ;  /* 0x0005003e07007988 */ /* 0x0101e80008000009 */
[----:B------:R1:W-:Y:S04]  /*b8d0*/  STS.U8 [R7+UR9+0x4500], R63 ;  /* 0x0045003f07007988 */ /* 0x0003e80008000009 */
[----:B0-----:R-:W4:Y:S04]  /*b8e0*/  LDL.LU R62, [R1+0xc04] ;  /* 0x000c0400013e7983 */ /* 0x001f280000300800 */
[----:B-1----:R-:W4:Y:S04]  /*b8f0*/  LDL.LU R63, [R1+0xc00] ;  /* 0x000c0000013f7983 */ /* 0x002f280000300800 */
[----:B------:R0:W-:Y:S04]  /*b900*/  STS.U8 [R7+UR9+0x4900], R8 ;  /* 0x0049000807007988 */ /* 0x0001e80008000009 */
[----:B------:R1:W-:Y:S01]  /*b910*/  STS.U8 [R7+UR9+0xd00], R9 ;  /* 0x000d000907007988 */ /* 0x0003e20008000009 */
[----:B0-----:R-:W-:-:S02]  /*b920*/  VIADD R8, R144, 0xffffff81 ;  /* 0xffffff8190087836 */ /* 0x001fc40000000000 */
[----:B-1----:R-:W-:-:S03]  /*b930*/  VIADD R9, R144, 0xffffff88 ;  /* 0xffffff8890097836 */ /* 0x002fc60000000000 */
[----:B------:R-:W-:Y:S01]  /*b940*/  ISETP.GE.U32.AND P1, PT, R8, 0x7fffff02, PT ;  /* 0x7fffff020800780c */ /* 0x000fe20003f26070 */
[C---:B------:R-:W-:Y:S01]  /*b950*/  VIADD R8, R144.reuse, 0xffffff89 ;  /* 0xffffff8990087836 */ /* 0x040fe20000000000 */
[----:B------:R-:W-:Y:S01]  /*b960*/  ISETP.GE.U32.AND P2, PT, R9, 0x7fffff09, PT ;  /* 0x7fffff090900780c */ /* 0x000fe20003f46070 */
[----:B------:R-:W-:-:S03]  /*b970*/  VIADD R9, R144, 0xffffff90 ;  /* 0xffffff9090097836 */ /* 0x000fc60000000000 */
[----:B------:R-:W-:Y:S02]  /*b980*/  ISETP.GE.U32.AND P3, PT, R8, 0x7fffff0a, PT ;  /* 0x7fffff0a0800780c */ /* 0x000fe40003f66070 */
[C---:B------:R-:W-:Y:S02]  /*b990*/  LOP3.LUT R8, R160.reuse, 0x30, RZ, 0x3c, !PT ;  /* 0x00000030a0087812 */ /* 0x040fe400078e3cff */
[----:B------:R-:W-:Y:S02]  /*b9a0*/  ISETP.GE.U32.AND P4, PT, R9, 0x7fffff11, PT ;  /* 0x7fffff110900780c */ /* 0x000fe40003f86070 */
[----:B------:R-:W-:Y:S01]  /*b9b0*/  LOP3.LUT R9, R160, 0x40, RZ, 0x3c, !PT ;  /* 0x00000040a0097812 */ /* 0x000fe200078e3cff */
[----:B------:R-:W-:Y:S04]  /*b9c0*/  STS.U8 [R7+UR9+0x3d00], R162 ;  /* 0x003d00a207007988 */ /* 0x000fe80008000009 */
        /* <DEDUP_REMOVED lines=9> */
[----:B---3--:R-:W-:Y:S04]  /*ba60*/  STS.U8 [R7+UR9+0x6900], R71 ;  /* 0x0069004707007988 */ /* 0x008fe80008000009 */
        /* <DEDUP_REMOVED lines=8> */
[----:B--2---:R-:W-:Y:S04]  /*baf0*/  STS.U8 [R7+UR9+0x5500], R69 ;  /* 0x0055004507007988 */ /* 0x004fe80008000009 */
[----:B------:R-:W-:Y:S04]  /*bb00*/  STS.U8 [R7+UR9+0x1500], R60 ;  /* 0x0015003c07007988 */ /* 0x000fe80008000009 */
[----:B------:R-:W-:Y:S04]  /*bb10*/  STS.U8 [R7+UR9+0x5100], R61 ;  /* 0x0051003d07007988 */ /* 0x000fe80008000009 */
[----:B------:R-:W-:Y:S04]  /*bb20*/  STS.U8 [R7+UR9+0x2900], R72 ;  /* 0x0029004807007988 */ /* 0x000fe80008000009 */
[----:B------:R0:W-:Y:S02]  /*bb30*/  STS.U8 [R7+UR9+0x900], R6 ;  /* 0x0009000607007988 */ /* 0x0001e40008000009 */
[----:B0-----:R-:W-:-:S02]  /*bb40*/  IMAD R6, R14, 0x1e, RZ ;  /* 0x0000001e0e067824 */ /* 0x001fc400078e02ff */
[----:B----4-:R-:W-:Y:S04]  /*bb50*/  STS.U8 [R7+UR9+0x1100], R62 ;  /* 0x0011003e07007988 */ /* 0x010fe80008000009 */
[----:B------:R0:W-:Y:S04]  /*bb60*/  STS.U8 [R7+UR9+0x4d00], R63 ;  /* 0x004d003f07007988 */ /* 0x0001e80008000009 */
[----:B0-----:R-:W2:Y:S04]  /*bb70*/  LDL.LU R63, [R1+0xbfc] ;  /* 0x000bfc00013f7983 */ /* 0x001ea80000300800 */
[----:B------:R-:W3:Y:S04]  /*bb80*/  LDL.LU R62, [R1+0xbf8] ;  /* 0x000bf800013e7983 */ /* 0x000ee80000300800 */
[----:B------:R-:W4:Y:S04]  /*bb90*/  LDL.LU R61, [R1+0xbf4] ;  /* 0x000bf400013d7983 */ /* 0x000f280000300800 */
[----:B------:R-:W2:Y:S04]  /*bba0*/  LDL.LU R60, [R1+0xbf0] ;  /* 0x000bf000013c7983 */ /* 0x000ea80000300800 */
        /* <DEDUP_REMOVED lines=45> */
[----:B------:R0:W-:Y:S04]  /*be80*/  STS.U8 [R9+UR9+0x7600], R10 ;  /* 0x0076000a09007988 */ /* 0x0001e80008000009 */
[----:B------:R-:W2:Y:S04]  /*be90*/  LDL.LU R78, [R1+0xbb8] ;  /* 0x000bb800014e7983 */ /* 0x000ea80000300800 */
[----:B------:R1:W-:Y:S01]  /*bea0*/  STS.U8 [R9+UR9+0x7e00], R11 ;  /* 0x007e000b09007988 */ /* 0x0003e20008000009 */
[----:B0-----:R-:W-:-:S03]  /*beb0*/  LOP3.LUT R10, R160, 0x50, RZ, 0x3c, !PT ;  /* 0x00000050a00a7812 */ /* 0x001fc600078e3cff */
[----:B------:R-:W2:Y:S04]  /*bec0*/  LDL.LU R77, [R1+0xbb4] ;  /* 0x000bb400014d7983 */ /* 0x000ea80000300800 */
[----:B------:R-:W2:Y:S01]  /*bed0*/  LDL.LU R76, [R1+0xbb0] ;  /* 0x000bb000014c7983 */ /* 0x000ea20000300800 */
[----:B-1----:R-:W-:-:S03]  /*bee0*/  LOP3.LUT R11, R160, 0x60, RZ, 0x3c, !PT ;  /* 0x00000060a00b7812 */ /* 0x002fc600078e3cff */
[----:B------:R-:W-:Y:S01]  /*bef0*/  STS.U8 [R9+UR9+0x200], R126 ;  /* 0x0002007e09007988 */ /* 0x000fe20008000009 */
[----:B------:R-:W-:-:S03]  /*bf00*/  IADD3 R6, P6, PT, R6, R4, RZ ;  /* 0x0000000406067210 */ /* 0x000fc60007fde0ff */
        /* <DEDUP_REMOVED lines=61> */
[----:B------:R0:W-:Y:S01]  /*c2e0*/  STS.U8 [R11+UR9+0xb00], R40 ;  /* 0x000b00280b007988 */ /* 0x0001e20008000009 */
[----:B------:R-:W-:Y:S01]  /*c2f0*/  IMAD.X R8, R124, 0x1, R5, P6 ;  /* 0x000000017c087824 */ /* 0x000fe200030e0605 */
[----:B------:R-:W-:Y:S01]  /*c300*/  PRMT R155, RZ, 0x7610, R155 ;  /* 0x00007610ff9b7816 */ /* 0x000fe2000000009b */
[----:B0-----:R-:W-:Y:S01]  /*c310*/  IMAD R40, R14, 0x7e, RZ ;  /* 0x0000007e0e287824 */ /* 0x001fe200078e02ff */
[----:B------:R-:W-:Y:S01]  /*c320*/  STL [R1+0x328], R6 ;  /* 0x0003280601007387 */ /* 0x000fe20000100800 */
[----:B------:R-:W-:-:S03]  /*c330*/  @!P0 IMAD.MOV.U32 R38, RZ, RZ, R6 ;  /* 0x000000ffff268224 */ /* 0x000fc600078e0006 */
[----:B------:R-:W-:Y:S02]  /*c340*/  SHF.R.S32.HI R16, RZ, 0x1f, R40 ;  /* 0x0000001fff107819 */ /* 0x000fe40000011428 */
[----:B------:R-:W-:Y:S01]  /*c350*/  IADD3 R7, P6, PT, R40, R2, RZ ;  /* 0x0000000228077210 */ /* 0x000fe20007fde0ff */
[----:B------:R-:W-:Y:S01]  /*c360*/  @!P0 IMAD.MOV.U32 R39, RZ, RZ, R8 ;  /* 0x000000ffff278224 */ /* 0x000fe200078e0008 */
[----:B------:R0:W-:Y:S01]  /*c370*/  STL [R1+0x324], R8 ;  /* 0x0003240801007387 */ /* 0x0001e20000100800 */
[----:B------:R-:W-:-:S03]  /*c380*/  PRMT R154, RZ, 0x7610, R154 ;  /* 0x00007610ff9a7816 */ /* 0x000fc6000000009a */
        /* <DEDUP_REMOVED lines=8> */
[----:B------:R-:W-:-:S03]  /*c410*/  PRMT R153, RZ, 0x7610, R153 ;  /* 0x00007610ff997816 */ /* 0x000fc60000000099 */
[----:B------:R1:W2:Y:S01]  /*c420*/  @!P1 LDG.E.U8 R154, desc[UR20][R38.64] ;  /* 0x00000014269a9981 */ /* 0x0002a2000c1e1100 */
[----:B0-----:R-:W-:Y:S01]  /*c430*/  IMAD.X R8, R16, 0x1, R5, P6 ;  /* 0x0000000110087824 */ /* 0x001fe200030e0605 */
[----:B------:R-:W-:Y:S02]  /*c440*/  SHF.R.S32.HI R16, RZ, 0x1f, R40 ;  /* 0x0000001fff107819 */ /* 0x000fe40000011428 */
[----:B------:R-:W-:Y:S01]  /*c450*/  IADD3 R7, P6, PT, R40, R2, RZ ;  /* 0x0000000228077210 */ /* 0x000fe20007fde0ff */
[----:B------:R-:W-:Y:S01]  /*c460*/  STL [R1+0xb44], R6 ;  /* 0x000b440601007387 */ /* 0x000fe20000100800 */
[----:B-1----:R-:W-:Y:S02]  /*c470*/  @!P1 IMAD.MOV.U32 R38, RZ, RZ, R6 ;  /* 0x000000ffff269224 */ /* 0x002fe400078e0006 */
        /* <DEDUP_REMOVED lines=30> */
[----:B------:R1:W-:Y:S04]  /*c660*/  STS.U8 [R11+UR9+0x4700], R41 ;  /* 0x004700290b007988 */ /* 0x0003e80008000009 */
[----:B------:R3:W2:Y:S01]  /*c670*/  @!P3 LDG.E.U8 R152, desc[UR20][R38.64] ;  /* 0x000000142698b981 */ /* 0x0006a2000c1e1100 */
[----:B0-----:R-:W-:Y:S01]  /*c680*/  IMAD.X R8, R16, 0x1, R5, P6 ;  /* 0x0000000110087824 */ /* 0x001fe200030e0605 */
[----:B------:R-:W-:Y:S02]  /*c690*/  SHF.R.S32.HI R16, RZ, 0x1f, R40 ;  /* 0x0000001fff107819 */ /* 0x000fe40000011428 */
[----:B------:R-:W-:Y:S01]  /*c6a0*/  IADD3 R7, P6, PT, R40, R2, RZ ;  /* 0x0000000228077210 */ /* 0x000fe20007fde0ff */
[----:B-1----:R-:W-:Y:S01]  /*c6b0*/  VIADD R41, R144, 0xffffff91 ;  /* 0xffffff9190297836 */ /* 0x002fe20000000000 */
[----:B------:R-:W-:Y:S01]  /*c6c0*/  STL [R1+0xac4], R6 ;  /* 0x000ac40601007387 */ /* 0x000fe20000100800 */
[----:B---3--:R-:W-:-:S03]  /*c6d0*/  @!P3 IMAD.MOV.U32 R38, RZ, RZ, R6 ;  /* 0x000000ffff26b224 */ /* 0x008fc600078e0006 */
[----:B------:R0:W-:Y:S01]  /*c6e0*/  STL [R1+0xac0], R8 ;  /* 0x000ac00801007387 */ /* 0x0001e20000100800 */
[----:B------:R-:W-:Y:S01]  /*c6f0*/  @!P3 IMAD.MOV.U32 R39, RZ, RZ, R8 ;  /* 0x000000ffff27b224 */ /* 0x000fe200078e0008 */
[----:B------:R-:W-:Y:S02]  /*c700*/  ISETP.GE.U32.AND P0, PT, R41, 0x7fffff12, PT ;  /* 0x7fffff122900780c */ /* 0x000fe40003f06070 */
[----:B------:R-:W-:Y:S01]  /*c710*/  PRMT R157, RZ, 0x7610, R157 ;  /* 0x00007610ff9d7816 */ /* 0x000fe2000000009d */
[----:B------:R-:W-:Y:S04]  /*c720*/  STL [R1+0xa4c], R7 ;  /* 0x000a4c0701007387 */ /* 0x000fe80000100800 */
[----:B------:R1:W3:Y:S01]  /*c730*/  @!P3 LDG.E.U8 R149, desc[UR20][R38.64] ;  /* 0x000000142695b981 */ /* 0x0002e2000c1e1100 */
[----:B0-----:R-:W-:Y:S01]  /*c740*/  IMAD.X R8, R16, 0x1, R3, P6 ;  /* 0x0000000110087824 */ /* 0x001fe200030e0603 */
[----:B------:R-:W-:Y:S01]  /*c750*/  IADD3 R6, P6, PT, R40, R4, RZ ;  /* 0x0000000428067210 */ /* 0x000fe20007fde0ff */
[----:B------:R-:W-:-:S03]  /*c760*/  IMAD R40, R14, 0x6e, RZ ;  /* 0x0000006e0e287824 */ /* 0x000fc600078e02ff */
[----:B------:R0:W-:Y:S01]  /*c770*/  STL [R1+0xa48], R8 ;  /* 0x000a480801007387 */ /* 0x0001e20000100800 */
[----:B-1----:R-:W-:Y:S02]  /*c780*/  @!P4 IMAD.MOV.U32 R38, RZ, RZ, R7 ;  /* 0x000000ffff26c224 */ /* 0x002fe400078e0007 */
[----:B------:R-:W-:Y:S01]  /*c790*/  @!P4 IMAD.MOV.U32 R39, RZ, RZ, R8 ;  /* 0x000000ffff27c224 */ /* 0x000fe200078e0008 */
[----:B------:R-:W-:Y:S01]  /*c7a0*/  PRMT R156, RZ, 0x7610, R156 ;  /* 0x00007610ff9c7816 */ /* 0x000fe2000000009c */
[----:B0-----:R-:W-:Y:S01]  /*c7b0*/  IMAD.X R8, R16, 0x1, R5, P6 ;  /* 0x0000000110087824 */ /* 0x001fe200030e0605 */
        /* <DEDUP_REMOVED lines=10> */
[----:B------:R-:W-:Y:S01]  /*c860*/  PRMT R148, RZ, 0x7610, R148 ;  /* 0x00007610ff947816 */ /* 0x000fe20000000094 */
        /* <DEDUP_REMOVED lines=131> */
[----:B------:R0:W3:Y:S01]  /*d0a0*/  @!P1 LDG.E.U8 R125, desc[UR20][R38.64] ;  /* 0x00000014267d9981 */ /* 0x0000e2000c1e1100 */
        /* <DEDUP_REMOVED lines=11> */
[----:B------:R0:W3:Y:S04]  /*d160*/  @!P1 LDG.E.U8 R124, desc[UR20][R38.64] ;  /* 0x00000014267c9981 */ /* 0x0000e8000c1e1100 */
        /* <DEDUP_REMOVED lines=13> */
[----:B------:R-:W-:Y:S01]  /*d240*/  PRMT R127, RZ, 0x7610, R127 ;  /* 0x00007610ff7f7816 */ /* 0x000fe2000000007f */
[----:B------:R0:W-:Y:S01]  /*d250*/  STL [R1+0x83c], R7 ;  /* 0x00083c0701007387 */ /* 0x0001e20000100800 */
[----:B-1----:R-:W-:Y:S01]  /*d260*/  IMAD.X R8, R16, 0x1, R3, P6 ;  /* 0x0000000110087824 */ /* 0x002fe200030e0603 */
[----:B------:R-:W-:-:S02]  /*d270*/  IADD3 R6, P6, PT, R40, R4, RZ ;  /* 0x0000000428067210 */ /* 0x000fc40007fde0ff */
[----:B------:R1:W3:Y:S01]  /*d280*/  @!P2 LDG.E.U8 R133, desc[UR20][R38.64] ;  /* 0x000000142685a981 */ /* 0x0002e2000c1e1100 */
[----:B------:R-:W-:Y:S01]  /*d290*/  IMAD R40, R14, 0x47, RZ ;  /* 0x000000470e287824 */ /* 0x000fe200078e02ff */
[----:B------:R-:W-:Y:S02]  /*d2a0*/  ISETP.GE.U32.AND P4, PT, R41, 0x7fffff39, PT ;  /* 0x7fffff392900780c */ /* 0x000fe40003f86070 */
[----:B------:R0:W-:Y:S01]  /*d2b0*/  STL [R1+0x838], R8 ;  /* 0x0008380801007387 */ /* 0x0001e20000100800 */
[----:B------:R-:W-:Y:S01]  /*d2c0*/  PRMT R126, RZ, 0x7610, R126 ;  /* 0x00007610ff7e7816 */ /* 0x000fe2000000007e */
[----:B-1----:R-:W-:Y:S02]  /*d2d0*/  @!P3 IMAD.MOV.U32 R38, RZ, RZ, R7 ;  /* 0x000000ffff26b224 */ /* 0x002fe400078e0007 */
[----:B------:R-:W-:Y:S02]  /*d2e0*/  @!P3 IMAD.MOV.U32 R39, RZ, RZ, R8 ;  /* 0x000000ffff27b224 */ /* 0x000fe400078e0008 */
[----:B0-----:R-:W-:Y:S01]  /*d2f0*/  IMAD.X R7, R16, 0x1, R5, P6 ;  /* 0x0000000110077824 */ /* 0x001fe200030e0605 */
[----:B------:R-:W-:-:S02]  /*d300*/  SHF.R.S32.HI R16, RZ, 0x1f, R40 ;  /* 0x0000001fff107819 */ /* 0x000fc40000011428 */
[----:B------:R0:W3:Y:S01]  /*d310*/  @!P3 LDG.E.U8 R127, desc[UR20][R38.64] ;  /* 0x00000014267fb981 */ /* 0x0000e2000c1e1100 */
[----:B------:R-:W-:Y:S01]  /*d320*/  IADD3 R8, P6, PT, R40, R2, RZ ;  /* 0x0000000228087210 */ /* 0x000fe20007fde0ff */
[----:B------:R-:W-:Y:S02]  /*d330*/  VIADD R41, R144, 0xffffffb9 ;  /* 0xffffffb990297836 */ /* 0x000fe40000000000 */
[----:B------:R1:W-:Y:S01]  /*d340*/  STL [R1+0x844], R6 ;  /* 0x0008440601007387 */ /* 0x0003e20000100800 */
[----:B0-----:R-:W-:Y:S02]  /*d350*/  @!P3 IMAD.MOV.U32 R38, RZ, RZ, R6 ;  /* 0x000000ffff26b224 */ /* 0x001fe400078e0006 */
[----:B------:R-:W-:Y:S02]  /*d360*/  @!P3 IMAD.MOV.U32 R39, RZ, RZ, R7 ;  /* 0x000000ffff27b224 */ /* 0x000fe400078e0007 */
[----:B------:R-:W-:Y:S01]  /*d370*/  IMAD.X R9, R16, 0x1, R3, P6 ;  /* 0x0000000110097824 */ /* 0x000fe200030e0603 */
[----:B------:R-:W-:-:S02]  /*d380*/  ISETP.GE.U32.AND P0, PT, R41, 0x7fffff3a, PT ;  /* 0x7fffff3a2900780c */ /* 0x000fc40003f06070 */
[----:B------:R0:W3:Y:S01]  /*d390*/  @!P3 LDG.E.U8 R126, desc[UR20][R38.64] ;  /* 0x00000014267eb981 */ /* 0x0000e2000c1e1100 */
[----:B-1----:R-:W-:Y:S01]  /*d3a0*/  IADD3 R6, P3, PT, R40, R4, RZ ;  /* 0x0000000428067210 */ /* 0x002fe20007f7e0ff */
[----:B------:R-:W-:Y:S01]  /*d3b0*/  VIADD R41, R144, 0xffffffc0 ;  /* 0xffffffc090297836 */ /* 0x000fe20000000000 */
[----:B------:R-:W-:Y:S01]  /*d3c0*/  PRMT R135, RZ, 0x7610, R135 ;  /* 0x00007610ff877816 */ /* 0x000fe20000000087 */
[----:B------:R1:W-:Y:S01]  /*d3d0*/  STL [R1+0x840], R7 ;  /* 0x0008400701007387 */ /* 0x0003e20000100800 */
[----:B------:R-:W-:Y:S02]  /*d3e0*/  IMAD R40, R14, 0x46, RZ ;  /* 0x000000460e287824 */ /* 0x000fe400078e02ff */
[----:B0-----:R-:W-:Y:S02]  /*d3f0*/  @!P4 IMAD.MOV.U32 R38, RZ, RZ, R8 ;  /* 0x000000ffff26c224 */ /* 0x001fe400078e0008 */
[----:B------:R-:W-:Y:S02]  /*d400*/  @!P4 IMAD.MOV.U32 R39, RZ, RZ, R9 ;  /* 0x000000ffff27c224 */ /* 0x000fe400078e0009 */
[----:B-1----:R-:W-:Y:S01]  /*d410*/  IMAD.X R7, R16, 0x1, R5, P3 ;  /* 0x0000000110077824 */ /* 0x002fe200018e0605 */
[----:B------:R-:W-:Y:S01]  /*d420*/  ISETP.GE.U32.AND P1, PT, R41, 0x7fffff41, PT ;  /* 0x7fffff412900780c */ /* 0x000fe20003f26070 */
[----:B------:R-:W-:Y:S01]  /*d430*/  VIADD R41, R144, 0xffffffc1 ;  /* 0xffffffc190297836 */ /* 0x000fe20000000000 */
[----:B------:R-:W-:Y:S01]  /*d440*/  PRMT R132, RZ, 0x7610, R132 ;  /* 0x00007610ff847816 */ /* 0x000fe20000000084 */
[----:B------:R0:W3:Y:S01]  /*d450*/  @!P4 LDG.E.U8 R135, desc[UR20][R38.64] ;  /* 0x000000142687c981 */ /* 0x0000e2000c1e1100 */
[----:B------:R-:W-:-:S03]  /*d460*/  SHF.R.S32.HI R16, RZ, 0x1f, R40 ;  /* 0x0000001fff107819 */ /* 0x000fc60000011428 */
[----:B------:R1:W-:Y:S01]  /*d470*/  STL [R1+0x7cc], R8 ;  /* 0x0007cc0801007387 */ /* 0x0003e20000100800 */
[----:B------:R-:W-:Y:S01]  /*d480*/  ISETP.GE.U32.AND P2, PT, R41, 0x7fffff42, PT ;  /* 0x7fffff422900780c */ /* 0x000fe20003f46070 */
[----:B0-----:R-:W-:Y:S02]  /*d490*/  @!P4 IMAD.MOV.U32 R38, RZ, RZ, R6 ;  /* 0x000000ffff26c224 */ /* 0x001fe400078e0006 */
[----:B------:R-:W-:Y:S01]  /*d4a0*/  @!P4 IMAD.MOV.U32 R39, RZ, RZ, R7 ;  /* 0x000000ffff27c224 */ /* 0x000fe200078e0007 */
[----:B-1----:R-:W-:Y:S01]  /*d4b0*/  IADD3 R8, P3, PT, R40, R2, RZ ;  /* 0x0000000228087210 */ /* 0x002fe20007f7e0ff */
[----:B------:R-:W-:Y:S01]  /*d4c0*/  VIADD R41, R144, 0xffffffc8 ;  /* 0xffffffc890297836 */ /* 0x000fe20000000000 */
[----:B------:R0:W-:Y:S04]  /*d4d0*/  STL [R1+0x7d4], R6 ;  /* 0x0007d40601007387 */ /* 0x0001e80000100800 */
[----:B------:R1:W3:Y:S01]  /*d4e0*/  @!P4 LDG.E.U8 R132, desc[UR20][R38.64] ;  /* 0x000000142684c981 */ /* 0x0002e2000c1e1100 */
[----:B------:R-:W-:Y:S01]  /*d4f0*/  IMAD.X R10, R16, 0x1, R3, P3 ;  /* 0x00000001100a7824 */ /* 0x000fe200018e0603 */
[----:B------:R-:W-:-:S02]  /*d500*/  ISETP.GE.U32.AND P6, PT, R41, 0x7fffff49, PT ;  /* 0x7fffff492900780c */ /* 0x000fc40003fc6070 */
[----:B0-----:R-:W-:Y:S01]  /*d510*/  IADD3 R6, P4, PT, R40, R4, RZ ;  /* 0x0000000428067210 */ /* 0x001fe20007f9e0ff */
[----:B-1----:R-:W-:Y:S02]  /*d520*/  VIADD R38, R144, 0xffffffc9 ;  /* 0xffffffc990267836 */ /* 0x002fe40000000000 */
[----:B------:R-:W-:Y:S01]  /*d530*/  IMAD R39, R14, 0x3f, RZ ;  /* 0x0000003f0e277824 */ /* 0x000fe200078e02ff */
[----:B------:R0:W-:Y:S01]  /*d540*/  STL [R1+0x7c8], R9 ;  /* 0x0007c80901007387 */ /* 0x0001e20000100800 */
[----:B------:R-:W-:Y:S01]  /*d550*/  PRMT R123, RZ, 0x7610, R123 ;  /* 0x00007610ff7b7816 */ /* 0x000fe2000000007b */
[----:B------:R-:W-:Y:S01]  /*d560*/  @!P0 IMAD.MOV.U32 R40, RZ, RZ, R8 ;  /* 0x000000ffff288224 */ /* 0x000fe200078e0008 */
[----:B------:R-:W-:Y:S01]  /*d570*/  ISETP.GE.U32.AND P3, PT, R38, 0x7fffff4a, PT ;  /* 0x7fffff4a2600780c */ /* 0x000fe20003f66070 */
[----:B------:R1:W-:Y:S01]  /*d580*/  STL [R1+0x7d0], R7 ;  /* 0x0007d00701007387 */ /* 0x0003e20000100800 */
[----:B------:R-:W-:Y:S01]  /*d590*/  @!P0 IMAD.MOV.U32 R41, RZ, RZ, R10 ;  /* 0x000000ffff298224 */ /* 0x000fe200078e000a */
[----:B------:R-:W-:Y:S01]  /*d5a0*/  SHF.R.S32.HI R38, RZ, 0x1f, R39 ;  /* 0x0000001fff267819 */ /* 0x000fe20000011427 */
[----:B0-----:R-:W-:Y:S01]  /*d5b0*/  IMAD.X R9, R16, 0x1, R5, P4 ;  /* 0x0000000110097824 */ /* 0x001fe200020e0605 */
[----:B------:R0:W-:Y:S01]  /*d5c0*/  STL [R1+0x7bc], R8 ;  /* 0x0007bc0801007387 */ /* 0x0001e20000100800 */
[----:B-1----:R-:W-:-:S03]  /*d5d0*/  IADD3 R7, P4, PT, R39, R2, RZ ;  /* 0x0000000227077210 */ /* 0x002fc60007f9e0ff */
[----:B------:R1:W3:Y:S01]  /*d5e0*/  @!P0 LDG.E.U8 R123, desc[UR20][R40.64] ;  /* 0x00000014287b8981 */ /* 0x0002e2000c1e1100 */
[----:B------:R-:W-:-:S03]  /*d5f0*/  PRMT R118, RZ, 0x7610, R118 ;  /* 0x00007610ff767816 */ /* 0x000fc60000000076 */
[----:B------:R4:W-:Y:S01]  /*d600*/  STL [R1+0x7c4], R6 ;  /* 0x0007c40601007387 */ /* 0x0009e20000100800 */
[----:B0-----:R-:W-:Y:S02]  /*d610*/  IMAD.X R8, R38, 0x1, R3, P4 ;  /* 0x0000000126087824 */ /* 0x001fe400020e0603 */
[----:B-1----:R-:W-:Y:S01]  /*d620*/  @!P0 IMAD.MOV.U32 R40, RZ, RZ, R6 ;  /* 0x000000ffff288224 */ /* 0x002fe200078e0006 */
[----:B------:R-:W-:Y:S01]  /*d630*/  STL [R1+0x7b8], R10 ;  /* 0x0007b80a01007387 */ /* 0x000fe20000100800 */
[----:B----4-:R-:W-:Y:S01]  /*d640*/  IADD3 R6, P4, PT, R39, R4, RZ ;  /* 0x0000000427067210 */ /* 0x010fe20007f9e0ff */
[----:B------:R-:W-:Y:S02]  /*d650*/  @!P0 IMAD.MOV.U32 R41, RZ, RZ, R9 ;  /* 0x000000ffff298224 */ /* 0x000fe400078e0009 */
[----:B------:R0:W-:Y:S04]  /*d660*/  STS.U8 [R11+UR9+0x700], R42 ;  /* 0x0007002a0b007988 */ /* 0x0001e80008000009 */
[----:B------:R1:W-:Y:S01]  /*d670*/  STL [R1+0x7c0], R9 ;  /* 0x0007c00901007387 */ /* 0x0003e20000100800 */
[----:B------:R-:W-:-:S02]  /*d680*/  PRMT R129, RZ, 0x7610, R129 ;  /* 0x00007610ff817816 */ /* 0x000fc40000000081 */
[----:B------:R-:W-:Y:S01]  /*d690*/  PRMT R128, RZ, 0x7610, R128 ;  /* 0x00007610ff807816 */ /* 0x000fe20000000080 */
[----:B------:R4:W3:Y:S01]  /*d6a0*/  @!P0 LDG.E.U8 R118, desc[UR20][R40.64] ;  /* 0x0000001428768981 */ /* 0x0008e2000c1e1100 */
[----:B0-----:R-:W-:Y:S02]  /*d6b0*/  IMAD R42, R14, 0x3e, RZ ;  /* 0x0000003e0e2a7824 */ /* 0x001fe400078e02ff */
[----:B-1----:R-:W-:Y:S01]  /*d6c0*/  IMAD.X R9, R38, 0x1, R5, P4 ;  /* 0x0000000126097824 */ /* 0x002fe200020e0605 */
[----:B------:R0:W-:Y:S01]  /*d6d0*/  STL [R1+0x74c], R7 ;  /* 0x00074c0701007387 */ /* 0x0001e20000100800 */
[----:B------:R-:W-:Y:S01]  /*d6e0*/  @!P1 IMAD.MOV.U32 R38, RZ, RZ, R6 ;  /* 0x000000ffff269224 */ /* 0x000fe200078e0006 */
[----:B------:R-:W-:Y:S01]  /*d6f0*/  SHF.R.S32.HI R16, RZ, 0x1f, R42 ;  /* 0x0000001fff107819 */ /* 0x000fe2000001142a */
[----:B----4-:R-:W-:Y:S02]  /*d700*/  @!P1 IMAD.MOV.U32 R40, RZ, RZ, R7 ;  /* 0x000000ffff289224 */ /* 0x010fe400078e0007 */
[----:B------:R-:W-:-:S02]  /*d710*/  @!P1 IMAD.MOV.U32 R41, RZ, RZ, R8 ;  /* 0x000000ffff299224 */ /* 0x000fc400078e0008 */
[----:B------:R-:W-:Y:S01]  /*d720*/  @!P1 IMAD.MOV.U32 R39, RZ, RZ, R9 ;  /* 0x000000ffff279224 */ /* 0x000fe200078e0009 */
[----:B0-----:R-:W-:Y:S01]  /*d730*/  IADD3 R7, P0, PT, R42, R2, RZ ;  /* 0x000000022a077210 */ /* 0x001fe20007f1e0ff */
[----:B------:R0:W-:Y:S04]  /*d740*/  STL [R1+0x748], R8 ;  /* 0x0007480801007387 */ /* 0x0001e80000100800 */
[----:B------:R-:W4:Y:S04]  /*d750*/  @!P1 LDG.E.U8 R129, desc[UR20][R40.64] ;  /* 0x0000001428819981 */ /* 0x000f28000c1e1100 */
[----:B------:R1:W-:Y:S01]  /*d760*/  STL [R1+0x754], R6 ;  /* 0x0007540601007387 */ /* 0x0003e20000100800 */
[----:B0-----:R-:W-:-:S03]  /*d770*/  IMAD.X R8, R16, 0x1, R3, P0 ;  /* 0x0000000110087824 */ /* 0x001fc600000e0603 */
[----:B------:R0:W3:Y:S01]  /*d780*/  @!P1 LDG.E.U8 R128, desc[UR20][R38.64] ;  /* 0x0000001426809981 */ /* 0x0000e2000c1e1100 */
[----:B------:R-:W-:Y:S02]  /*d790*/  PRMT R120, RZ, 0x7610, R120 ;  /* 0x00007610ff787816 */ /* 0x000fe40000000078 */
[----:B-1----:R-:W-:Y:S01]  /*d7a0*/  IADD3 R6, P1, PT, R42, R4, RZ ;  /* 0x000000042a067210 */ /* 0x002fe20007f3e0ff */
[----:B------:R1:W-:Y:S01]  /*d7b0*/  STS.U8 [R11+UR9+0x4300], R43 ;  /* 0x0043002b0b007988 */ /* 0x0003e20008000009 */
[----:B0-----:R-:W-:-:S03]  /*d7c0*/  @!P2 IMAD.MOV.U32 R38, RZ, RZ, R7 ;  /* 0x000000ffff26a224 */ /* 0x001fc600078e0007 */
[----:B------:R-:W-:Y:S01]  /*d7d0*/  STL [R1+0x73c], R7 ;  /* 0x00073c0701007387 */ /* 0x000fe20000100800 */
[----:B------:R-:W-:-:S03]  /*d7e0*/  @!P2 IMAD.MOV.U32 R39, RZ, RZ, R8 ;  /* 0x000000ffff27a224 */ /* 0x000fc600078e0008 */
[----:B------:R0:W-:Y:S01]  /*d7f0*/  STL [R1+0x750], R9 ;  /* 0x0007500901007387 */ /* 0x0001e20000100800 */
[----:B-1----:R-:W-:Y:S01]  /*d800*/  IMAD R43, R14, 0x37, RZ ;  /* 0x000000370e2b7824 */ /* 0x002fe200078e02ff */
[----:B------:R-:W-:Y:S02]  /*d810*/  PRMT R119, RZ, 0x7610, R119 ;  /* 0x00007610ff777816 */ /* 0x000fe40000000077 */
[----:B------:R-:W-:Y:S01]  /*d820*/  STL [R1+0x738], R8 ;  /* 0x0007380801007387 */ /* 0x000fe20000100800 */
[----:B------:R-:W-:-:S03]  /*d830*/  @!P2 IMAD.MOV.U32 R40, RZ, RZ, R6 ;  /* 0x000000ffff28a224 */ /* 0x000fc600078e0006 */
[----:B------:R1:W3:Y:S01]  /*d840*/  @!P2 LDG.E.U8 R120, desc[UR20][R38.64] ;  /* 0x000000142678a981 */ /* 0x0002e2000c1e1100 */
[----:B0-----:R-:W-:Y:S01]  /*d850*/  IMAD.X R9, R16, 0x1, R5, P1 ;  /* 0x0000000110097824 */ /* 0x001fe200008e0605 */
[C---:B------:R-:W-:Y:S02]  /*d860*/  IADD3 R7, P0, PT, R43.reuse, R2, RZ ;  /* 0x000000022b077210 */ /* 0x040fe40007f1e0ff */
[----:B------:R0:W-:Y:S01]  /*d870*/  STL [R1+0x744], R6 ;  /* 0x0007440601007387 */ /* 0x0001e20000100800 */
[----:B------:R-:W-:Y:S02]  /*d880*/  @!P2 IMAD.MOV.U32 R41, RZ, RZ, R9 ;  /* 0x000000ffff29a224 */ /* 0x000fe400078e0009 */
[----:B------:R-:W-:Y:S01]  /*d890*/  IMAD R42, R14, 0x36, RZ ;  /* 0x000000360e2a7824 */ /* 0x000fe200078e02ff */
[----:B-1----:R-:W-:Y:S01]  /*d8a0*/  SHF.R.S32.HI R38, RZ, 0x1f, R43 ;  /* 0x0000001fff267819 */ /* 0x002fe2000001142b */
[----:B------:R1:W-:Y:S01]  /*d8b0*/  STL [R1+0x6cc], R7 ;  /* 0x0006cc0701007387 */ /* 0x0003e20000100800 */
[----:B0-----:R-:W-:-:S03]  /*d8c0*/  IADD3 R6, P1, PT, R43, R4, RZ ;  /* 0x000000042b067210 */ /* 0x001fc60007f3e0ff */
[----:B------:R0:W3:Y:S01]  /*d8d0*/  @!P2 LDG.E.U8 R119, desc[UR20][R40.64] ;  /* 0x000000142877a981 */ /* 0x0000e2000c1e1100 */
[----:B------:R-:W-:Y:S01]  /*d8e0*/  IMAD.X R8, R38, 0x1, R3, P0 ;  /* 0x0000000126087824 */ /* 0x000fe200000e0603 */
[----:B------:R-:W-:Y:S02]  /*d8f0*/  SHF.R.S32.HI R16, RZ, 0x1f, R42 ;  /* 0x0000001fff107819 */ /* 0x000fe4000001142a */
[----:B------:R1:W-:Y:S01]  /*d900*/  STL [R1+0x740], R9 ;  /* 0x0007400901007387 */ /* 0x0003e20000100800 */
[----:B------:R-:W-:Y:S01]  /*d910*/  PRMT R130, RZ, 0x7610, R130 ;  /* 0x00007610ff827816 */ /* 0x000fe20000000082 */
[----:B0-----:R-:W-:Y:S01]  /*d920*/  @!P6 IMAD.MOV.U32 R40, RZ, RZ, R7 ;  /* 0x000000ffff28e224 */ /* 0x001fe200078e0007 */
[----:B-1----:R-:W-:Y:S01]  /*d930*/  IADD3 R7, P0, PT, R42, R2, RZ ;  /* 0x000000022a077210 */ /* 0x002fe20007f1e0ff */
[----:B------:R-:W-:Y:S01]  /*d940*/  IMAD.X R9, R38, 0x1, R5, P1 ;  /* 0x0000000126097824 */ /* 0x000fe200008e0605 */
[----:B------:R0:W-:Y:S01]  /*d950*/  STL [R1+0x6c8], R8 ;  /* 0x0006c80801007387 */ /* 0x0001e20000100800 */
[----:B------:R-:W-:-:S02]  /*d960*/  @!P6 IMAD.MOV.U32 R41, RZ, RZ, R8 ;  /* 0x000000ffff29e224 */ /* 0x000fc400078e0008 */
[----:B------:R-:W-:Y:S01]  /*d970*/  @!P6 IMAD.MOV.U32 R38, RZ, RZ, R6 ;  /* 0x000000ffff26e224 */ /* 0x000fe200078e0006 */
[----:B------:R1:W-:Y:S01]  /*d980*/  STL [R1+0x6d4], R6 ;  /* 0x0006d40601007387 */ /* 0x0003e20000100800 */
[----:B------:R-:W-:Y:S02]  /*d990*/  @!P6 IMAD.MOV.U32 R39, RZ, RZ, R9 ;  /* 0x000000ffff27e224 */ /* 0x000fe400078e0009 */
[----:B0-----:R-:W-:-:S03]  /*d9a0*/  IMAD.X R8, R16, 0x1, R3, P0 ;  /* 0x0000000110087824 */ /* 0x001fc600000e0603 */
[----:B------:R0:W3:Y:S01]  /*d9b0*/  @!P6 LDG.E.U8 R130, desc[UR20][R38.64] ;  /* 0x000000142682e981 */ /* 0x0000e2000c1e1100 */
[----:B-1----:R-:W-:-:S03]  /*d9c0*/  IADD3 R6, P0, PT, R42, R4, RZ ;  /* 0x000000042a067210 */ /* 0x002fc60007f1e0ff */
[----:B------:R1:W-:Y:S01]  /*d9d0*/  STL [R1+0x6bc], R7 ;  /* 0x0006bc0701007387 */ /* 0x0003e20000100800 */
[----:B0-----:R-:W-:Y:S02]  /*d9e0*/  @!P3 IMAD.MOV.U32 R38, RZ, RZ, R7 ;  /* 0x000000ffff26b224 */ /* 0x001fe400078e0007 */
[----:B-1----:R-:W-:Y:S01]  /*d9f0*/  IMAD.X R7, R16, 0x1, R5, P0 ;  /* 0x0000000110077824 */ /* 0x002fe200000e0605 */
[C---:B------:R-:W-:Y:S02]  /*da00*/  ISETP.GT.U32.AND P0, PT, R12.reuse, R62, PT ;  /* 0x0000003e0c00720c */ /* 0x040fe40003f04070 */
[----:B--2---:R-:W-:-:S11]  /*da10*/  ISETP.GT.U32.AND P4, PT, R12, R69, PT ;  /* 0x000000450c00720c */ /* 0x004fd60003f84070 */
[--C-:B------:R-:W-:Y:S01]  /*da20*/  @!P0 IMAD.IADD R62, R62, 0x1, -R12.reuse ;  /* 0x000000013e3e8824 */ /* 0x100fe200078e0a0c */
[C---:B------:R-:W-:Y:S01]  /*da30*/  ISETP.GT.U32.AND P0, PT, R12.reuse, R67, PT ;  /* 0x000000430c00720c */ /* 0x040fe20003f04070 */
[----:B------:R-:W-:Y:S01]  /*da40*/  @!P4 IMAD.IADD R69, R69, 0x1, -R12 ;  /* 0x000000014545c824 */ /* 0x000fe200078e0a0c */
[----:B------:R-:W-:-:S11]  /*da50*/  ISETP.GT.U32.AND P4, PT, R12, R64, PT ;  /* 0x000000400c00720c */ /* 0x000fd60003f84070 */
[--C-:B------:R-:W-:Y:S01]  /*da60*/  @!P0 IMAD.IADD R67, R67, 0x1, -R12.reuse ;  /* 0x0000000143438824 */ /* 0x100fe200078e0a0c */
[----:B------:R-:W-:Y:S01]  /*da70*/  ISETP.GT.U32.AND P0, PT, R12, R74, PT ;  /* 0x0000004a0c00720c */ /* 0x000fe20003f04070 */
[----:B------:R-:W-:Y:S01]  /*da80*/  @!P4 IMAD.IADD R64, R64, 0x1, -R12 ;  /* 0x000000014040c824 */ /* 0x000fe200078e0a0c */
[----:B------:R-:W-:Y:S01]  /*da90*/  ISETP.GT.U32.AND P4, PT, R12, R71, PT ;  /* 0x000000470c00720c */ /* 0x000fe20003f84070 */
[----:B------:R-:W-:Y:S01]  /*daa0*/  @!P3 IMAD.MOV.U32 R39, RZ, RZ, R8 ;  /* 0x000000ffff27b224 */ /* 0x000fe200078e0008 */
[----:B------:R-:W-:Y:S01]  /*dab0*/  PRMT R122, RZ, 0x7610, R122 ;  /* 0x00007610ff7a7816 */ /* 0x000fe2000000007a */
[----:B------:R-:W-:Y:S08]  /*dac0*/  STL [R1+0x6d0], R9 ;  /* 0x0006d00901007387 */ /* 0x000ff00000100800 */
[----:B------:R-:W-:Y:S01]  /*dad0*/  @!P0 IMAD.IADD R74, R74, 0x1, -R12 ;  /* 0x000000014a4a8824 */ /* 0x000fe200078e0a0c */
[----:B------:R-:W-:Y:S01]  /*dae0*/  ISETP.GT.U32.AND P0, PT, R12, R79, PT ;  /* 0x0000004f0c00720c */ /* 0x000fe20003f04070 */
[----:B------:R-:W-:Y:S04]  /*daf0*/  STL [R1+0x6b8], R8 ;  /* 0x0006b80801007387 */ /* 0x000fe80000100800 */
[----:B------:R0:W-:Y:S04]  /*db00*/  STL [R1+0x6c4], R6 ;  /* 0x0006c40601007387 */ /* 0x0001e80000100800 */
[----:B------:R1:W2:Y:S04]  /*db10*/  @!P3 LDG.E.U8 R122, desc[UR20][R38.64] ;  /* 0x00000014267ab981 */ /* 0x0002a8000c1e1100 */
[----:B------:R-:W-:Y:S04]  /*db20*/  STL [R1+0x6c0], R7 ;  /* 0x0006c00701007387 */ /* 0x000fe80000100800 */
[----:B------:R-:W2:Y:S01]  /*db30*/  LDL.LU R165, [R1+0x1a4] ;  /* 0x0001a40001a57983 */ /* 0x000ea20000300800 */
[----:B-1----:R-:W-:-:S03]  /*db40*/  @!P3 IMAD.MOV.U32 R38, RZ, RZ, R6 ;  /* 0x000000ffff26b224 */ /* 0x002fc600078e0006 */
[----:B0-----:R-:W2:Y:S01]  /*db50*/  LDL.LU R6, [R1+0x1a0] ;  /* 0x0001a00001067983 */ /* 0x001ea20000300800 */
[--C-:B------:R-:W-:Y:S01]  /*db60*/  @!P4 IMAD.IADD R71, R71, 0x1, -R12.reuse ;  /* 0x000000014747c824 */ /* 0x100fe200078e0a0c */
[C---:B------:R-:W-:Y:S01]  /*db70*/  ISETP.GT.U32.AND P4, PT, R12.reuse, R76, PT ;  /* 0x0000004c0c00720c */ /* 0x040fe20003f84070 */
[--C-:B------:R-:W-:Y:S01]  /*db80*/  @!P0 IMAD.IADD R79, R79, 0x1, -R12.reuse ;  /* 0x000000014f4f8824 */ /* 0x100fe200078e0a0c */
[----:B------:R-:W-:Y:S01]  /*db90*/  ISETP.GT.U32.AND P0, PT, R12, R18, PT ;  /* 0x000000120c00720c */ /* 0x000fe20003f04070 */
[C---:B------:R-:W-:Y:S01]  /*dba0*/  VIADD R90, R0.reuse, 0x28 ;  /* 0x00000028005a7836 */ /* 0x040fe20000000000 */
[----:B------:R-:W-:Y:S01]  /*dbb0*/  PRMT R131, RZ, 0x7610, R131 ;  /* 0x00007610ff837816 */ /* 0x000fe20000000083 */
[C---:B------:R-:W-:Y:S02]  /*dbc0*/  VIADD R92, R0.reuse, 0x2a ;  /* 0x0000002a005c7836 */ /* 0x040fe40000000000 */
[----:B------:R-:W-:Y:S01]  /*dbd0*/  VIADD R91, R0, 0x2b ;  /* 0x0000002b005b7836 */ /* 0x000fe20000000000 */
[----:B------:R-:W-:Y:S01]  /*dbe0*/  IABS R43, R90 ;  /* 0x0000005a002b7213 */ /* 0x000fe20000000000 */
[----:B------:R-:W-:Y:S01]  /*dbf0*/  @!P3 IMAD.MOV.U32 R39, RZ, RZ, R7 ;  /* 0x000000ffff27b224 */ /* 0x000fe200078e0007 */
[----:B------:R-:W-:Y:S01]  /*dc00*/  PRMT R121, RZ, 0x7610, R121 ;  /* 0x00007610ff797816 */ /* 0x000fe20000000079 */
[----:B------:R0:W2:Y:S02]  /*dc10*/  @!P6 LDG.E.U8 R131, desc[UR20][R40.64] ;  /* 0x000000142883e981 */ /* 0x0000a4000c1e1100 */
[--C-:B------:R-:W-:Y:S01]  /*dc20*/  @!P4 IMAD.IADD R76, R76, 0x1, -R12.reuse ;  /* 0x000000014c4cc824 */ /* 0x100fe200078e0a0c */
[----:B------:R-:W-:Y:S01]  /*dc30*/  ISETP.GT.U32.AND P4, PT, R12, R23, PT ;  /* 0x000000170c00720c */ /* 0x000fe20003f84070 */
[----:B------:R-:W-:Y:S01]  /*dc40*/  @!P0 IMAD.IADD R18, R18, 0x1, -R12 ;  /* 0x0000000112128824 */ /* 0x000fe200078e0a0c */
[----:B------:R-:W-:Y:S01]  /*dc50*/  ISETP.GT.U32.AND P0, PT, R12, R21, PT ;  /* 0x000000150c00720c */ /* 0x000fe20003f04070 */
[----:B------:R-:W-:Y:S01]  /*dc60*/  VIADD R89, R0, 0x29 ;  /* 0x0000002900597836 */ /* 0x000fe20000000000 */
[----:B------:R1:W2:Y:S01]  /*dc70*/  @!P3 LDG.E.U8 R121, desc[UR20][R38.64] ;  /* 0x000000142679b981 */ /* 0x0002a2000c1e1100 */
[----:B------:R-:W-:Y:S01]  /*dc80*/  IMAD.HI.U32 R16, R13, R43, RZ ;  /* 0x0000002b0d107227 */ /* 0x000fe200078e00ff */
[----:B0-----:R-:W-:-:S03]  /*dc90*/  IABS R41, R92 ;  /* 0x0000005c00297213 */ /* 0x001fc60000000000 */
[----:B------:R-:W-:Y:S01]  /*dca0*/  VIADD R95, R0, 0x2c ;  /* 0x0000002c005f7836 */ /* 0x000fe20000000000 */
[----:B------:R-:W-:Y:S01]  /*dcb0*/  IABS R40, R91 ;  /* 0x0000005b00287213 */ /* 0x000fe20000000000 */
[----:B------:R-:W-:Y:S01]  /*dcc0*/  IMAD.MOV R16, RZ, RZ, -R16 ;  /* 0x000000ffff107224 */ /* 0x000fe200078e0a10 */
[----:B------:R-:W-:Y:S01]  /*dcd0*/  IABS R42, R89 ;  /* 0x00000059002a7213 */ /* 0x000fe20000000000 */
[----:B------:R-:W-:Y:S01]  /*dce0*/  @!P4 IMAD.IADD R23, R23, 0x1, -R12 ;  /* 0x000000011717c824 */ /* 0x000fe200078e0a0c */
[----:B------:R-:W-:Y:S01]  /*dcf0*/  ISETP.GT.U32.AND P4, PT, R12, R30, PT ;  /* 0x0000001e0c00720c */ /* 0x000fe20003f84070 */
[----:B-1----:R-:W-:-:S04]  /*dd00*/  IMAD.HI.U32 R38, R13, R41, RZ ;  /* 0x000000290d267227 */ /* 0x002fc800078e00ff */
[----:B------:R-:W-:Y:S01]  /*dd10*/  VIADD R99, R0, 0x2d ;  /* 0x0000002d00637836 */ /* 0x000fe20000000000 */
[----:B------:R0:W-:Y:S01]  /*dd20*/  STS.U8 [R11+UR9+0x300], R44 ;  /* 0x0003002c0b007988 */ /* 0x0001e20008000009 */
[----:B------:R-:W-:-:S04]  /*dd30*/  IMAD.HI.U32 R39, R13, R40, RZ ;  /* 0x000000280d277227 */ /* 0x000fc800078e00ff */
[C---:B------:R-:W-:Y:S02]  /*dd40*/  VIADD R96, R0.reuse, 0x2f ;  /* 0x0000002f00607836 */ /* 0x040fe40000000000 */
[C---:B------:R-:W-:Y:S02]  /*dd50*/  VIADD R101, R0.reuse, 0x30 ;  /* 0x0000003000657836 */ /* 0x040fe40000000000 */
[C---:B------:R-:W-:Y:S02]  /*dd60*/  VIADD R103, R0.reuse, 0x2e ;  /* 0x0000002e00677836 */ /* 0x040fe40000000000 */
[C---:B------:R-:W-:Y:S02]  /*dd70*/  VIADD R108, R0.reuse, 0x32 ;  /* 0x00000032006c7836 */ /* 0x040fe40000000000 */
[C---:B------:R-:W-:Y:S02]  /*dd80*/  VIADD R112, R0.reuse, 0x33 ;  /* 0x0000003300707836 */ /* 0x040fe40000000000 */
[----:B------:R-:W-:-:S02]  /*dd90*/  VIADD R107, R0, 0x35 ;  /* 0x00000035006b7836 */ /* 0x000fc40000000000 */
[C---:B------:R-:W-:Y:S02]  /*dda0*/  VIADD R111, R0.reuse, 0x36 ;  /* 0x00000036006f7836 */ /* 0x040fe40000000000 */
[C---:B------:R-:W-:Y:S02]  /*ddb0*/  VIADD R100, R0.reuse, 0x31 ;  /* 0x0000003100647836 */ /* 0x040fe40000000000 */
[C---:B------:R-:W-:Y:S02]  /*ddc0*/  VIADD R106, R0.reuse, 0x38 ;  /* 0x00000038006a7836 */ /* 0x040fe40000000000 */
[C---:B------:R-:W-:Y:S02]  /*ddd0*/  VIADD R110, R0.reuse, 0x39 ;  /* 0x00000039006e7836 */ /* 0x040fe40000000000 */
[----:B------:R-:W-:Y:S01]  /*dde0*/  VIADD R105, R0, 0x3b ;  /* 0x0000003b00697836 */ /* 0x000fe20000000000 */
[----:B------:R1:W-:Y:S01]  /*ddf0*/  STS.U8 [R11+UR9+0xf00], R46 ;  /* 0x000f002e0b007988 */ /* 0x0003e20008000009 */
[----:B------:R-:W-:Y:S01]  /*de00*/  @!P0 IMAD.IADD R21, R21, 0x1, -R12 ;  /* 0x0000000115158824 */ /* 0x000fe200078e0a0c */
[C---:B------:R-:W-:Y:S01]  /*de10*/  ISETP.GT.U32.AND P0, PT, R12.reuse, R28, PT ;  /* 0x0000001c0c00720c */ /* 0x040fe20003f04070 */
[----:B------:R-:W-:-:S02]  /*de20*/  IMAD R43, R12, R16, R43 ;  /* 0x000000100c2b7224 */ /* 0x000fc400078e022b */
[C---:B------:R-:W-:Y:S02]  /*de30*/  VIADD R81, R0.reuse, 0x3f ;  /* 0x0000003f00517836 */ /* 0x040fe40000000000 */
[----:B------:R-:W-:Y:S01]  /*de40*/  VIADD R102, R0, 0x3d ;  /* 0x0000003d00667836 */ /* 0x000fe20000000000 */
[C---:B------:R-:W-:Y:S01]  /*de50*/  ISETP.GT.U32.AND P1, PT, R12.reuse, R61, PT ;  /* 0x0000003d0c00720c */ /* 0x040fe20003f24070 */
[----:B------:R-:W-:Y:S01]  /*de60*/  IMAD.MOV R38, RZ, RZ, -R38 ;  /* 0x000000ffff267224 */ /* 0x000fe200078e0a26 */
[----:B------:R-:W-:Y:S01]  /*de70*/  ISETP.GT.U32.AND P2, PT, R12, R60, PT ;  /* 0x0000003c0c00720c */ /* 0x000fe20003f44070 */
[----:B------:R-:W-:Y:S01]  /*de80*/  IMAD.MOV R39, RZ, RZ, -R39 ;  /* 0x000000ffff277224 */ /* 0x000fe200078e0a27 */
[----:B------:R-:W2:Y:S01]  /*de90*/  LDL.LU R162, [R1+0x1a8] ;  /* 0x0001a80001a27983 */ /* 0x000ea20000300800 */
[----:B------:R-:W-:-:S04]  /*dea0*/  IMAD.HI.U32 R16, R13, R42, RZ ;  /* 0x0000002a0d107227 */ /* 0x000fc800078e00ff */
[----:B------:R-:W-:Y:S01]  /*deb0*/  @!P4 IMAD.IADD R30, R30, 0x1, -R12 ;  /* 0x000000011e1ec824 */ /* 0x000fe200078e0a0c */
[----:B------:R-:W-:Y:S01]  /*dec0*/  IABS R58, R96 ;  /* 0x00000060003a7213 */ /* 0x000fe20000000000 */
[C---:B------:R-:W-:Y:S01]  /*ded0*/  IMAD R41, R12.reuse, R38, R41 ;  /* 0x000000260c297224 */ /* 0x040fe200078e0229 */
[----:B------:R-:W-:Y:S01]  /*dee0*/  IABS R38, R99 ;  /* 0x0000006300267213 */ /* 0x000fe20000000000 */
[C---:B------:R-:W-:Y:S01]  /*def0*/  IMAD R40, R12.reuse, R39, R40 ;  /* 0x000000270c287224 */ /* 0x040fe200078e0228 */
[----:B------:R-:W-:Y:S01]  /*df00*/  IABS R39, R95 ;  /* 0x0000005f00277213 */ /* 0x000fe20000000000 */
[----:B------:R-:W-:Y:S01]  /*df10*/  IMAD.MOV R16, RZ, RZ, -R16 ;  /* 0x000000ffff107224 */ /* 0x000fe200078e0a10 */
[C---:B------:R-:W-:Y:S01]  /*df20*/  ISETP.GT.U32.AND P4, PT, R12.reuse, R37, PT ;  /* 0x000000250c00720c */ /* 0x040fe20003f84070 */
[----:B0-----:R-:W-:Y:S01]  /*df30*/  IMAD.HI.U32 R44, R13, R38, RZ ;  /* 0x000000260d2c7227 */ /* 0x001fe200078e00ff */
[----:B------:R-:W-:Y:S01]  /*df40*/  IABS R57, R101 ;  /* 0x0000006500397213 */ /* 0x000fe20000000000 */
[----:B------:R-:W2:Y:S02]  /*df50*/  LDL.LU R163, [R1+0x1c0] ;  /* 0x0001c00001a37983 */ /* 0x000ea40000300800 */
[----:B------:R-:W-:-:S02]  /*df60*/  IMAD R42, R12, R16, R42 ;  /* 0x000000100c2a7224 */ /* 0x000fc400078e022a */
[----:B------:R-:W-:Y:S01]  /*df70*/  IMAD.HI.U32 R16, R13, R39, RZ ;  /* 0x000000270d107227 */ /* 0x000fe200078e00ff */
[----:B------:R-:W-:Y:S01]  /*df80*/  IABS R59, R103 ;  /* 0x00000067003b7213 */ /* 0x000fe20000000000 */
[----:B------:R-:W2:Y:S02]  /*df90*/  LDL.LU R164, [R1+0x1ac] ;  /* 0x0001ac0001a47983 */ /* 0x000ea40000300800 */
[----:B------:R-:W-:Y:S01]  /*dfa0*/  @!P0 IMAD.IADD R28, R28, 0x1, -R12 ;  /* 0x000000011c1c8824 */ /* 0x000fe200078e0a0c */
[C---:B------:R-:W-:Y:S01]  /*dfb0*/  ISETP.GT.U32.AND P0, PT, R12.reuse, R35, PT ;  /* 0x000000230c00720c */ /* 0x040fe20003f04070 */
[----:B------:R-:W-:Y:S02]  /*dfc0*/  IMAD.MOV R16, RZ, RZ, -R16 ;  /* 0x000000ffff107224 */ /* 0x000fe400078e0a10 */
[----:B------:R-:W-:Y:S02]  /*dfd0*/  IMAD.MOV R44, RZ, RZ, -R44 ;  /* 0x000000ffff2c7224 */ /* 0x000fe400078e0a2c */
[----:B------:R-:W-:-:S02]  /*dfe0*/  IMAD R39, R12, R16, R39 ;  /* 0x000000100c277224 */ /* 0x000fc400078e0227 */
[----:B------:R-:W-:Y:S02]  /*dff0*/  IMAD R38, R12, R44, R38 ;  /* 0x0000002c0c267224 */ /* 0x000fe400078e0226 */
[----:B------:R-:W-:-:S04]  /*e000*/  IMAD.HI.U32 R16, R13, R58, RZ ;  /* 0x0000003a0d107227 */ /* 0x000fc800078e00ff */
[----:B------:R-:W-:Y:S01]  /*e010*/  IMAD.HI.U32 R44, R13, R57, RZ ;  /* 0x000000390d2c7227 */ /* 0x000fe200078e00ff */
[----:B------:R-:W-:Y:S02]  /*e020*/  IABS R55, R108 ;  /* 0x0000006c00377213 */ /* 0x000fe40000000000 */
[----:B------:R-:W-:Y:S01]  /*e030*/  IABS R54, R112 ;  /* 0x0000007000367213 */ /* 0x000fe20000000000 */
[----:B------:R-:W-:Y:S02]  /*e040*/  IMAD.MOV R16, RZ, RZ, -R16 ;  /* 0x000000ffff107224 */ /* 0x000fe400078e0a10 */
[----:B------:R-:W-:Y:S02]  /*e050*/  IMAD.MOV R44, RZ, RZ, -R44 ;  /* 0x000000ffff2c7224 */ /* 0x000fe400078e0a2c */
[--C-:B------:R-:W-:Y:S01]  /*e060*/  @!P4 IMAD.IADD R37, R37, 0x1, -R12.reuse ;  /* 0x000000012525c824 */ /* 0x100fe200078e0a0c */
[C---:B------:R-:W-:Y:S01]  /*e070*/  ISETP.GT.U32.AND P4, PT, R12.reuse, R32, PT ;  /* 0x000000200c00720c */ /* 0x040fe20003f84070 */
[----:B------:R-:W-:Y:S01]  /*e080*/  @!P0 IMAD.IADD R35, R35, 0x1, -R12 ;  /* 0x0000000123238824 */ /* 0x000fe200078e0a0c */
[----:B------:R-:W-:Y:S01]  /*e090*/  ISETP.GT.U32.AND P0, PT, R12, R42, PT ;  /* 0x0000002a0c00720c */ /* 0x000fe20003f04070 */
[----:B------:R-:W-:-:S04]  /*e0a0*/  IMAD.HI.U32 R45, R13, R59, RZ ;  /* 0x0000003b0d2d7227 */ /* 0x000fc800078e00ff */
[C---:B------:R-:W-:Y:S02]  /*e0b0*/  IMAD R58, R12.reuse, R16, R58 ;  /* 0x000000100c3a7224 */ /* 0x040fe400078e023a */
[----:B------:R-:W-:Y:S02]  /*e0c0*/  IMAD R57, R12, R44, R57 ;  /* 0x0000002c0c397224 */ /* 0x000fe400078e0239 */
[----:B------:R-:W-:-:S04]  /*e0d0*/  IMAD.HI.U32 R16, R13, R55, RZ ;  /* 0x000000370d107227 */ /* 0x000fc800078e00ff */
[----:B------:R-:W-:Y:S01]  /*e0e0*/  IMAD.HI.U32 R44, R13, R54, RZ ;  /* 0x000000360d2c7227 */ /* 0x000fe200078e00ff */
[----:B------:R-:W-:Y:S02]  /*e0f0*/  IABS R52, R107 ;  /* 0x0000006b00347213 */ /* 0x000fe40000000000 */
[----:B------:R-:W-:Y:S01]  /*e100*/  IABS R51, R111 ;  /* 0x0000006f00337213 */ /* 0x000fe20000000000 */
[----:B------:R-:W-:Y:S02]  /*e110*/  IMAD.MOV R45, RZ, RZ, -R45 ;  /* 0x000000ffff2d7224 */ /* 0x000fe400078e0a2d */
[----:B------:R-:W-:Y:S02]  /*e120*/  IMAD.MOV R16, RZ, RZ, -R16 ;  /* 0x000000ffff107224 */ /* 0x000fe400078e0a10 */
[----:B------:R-:W-:Y:S01]  /*e130*/  IMAD.MOV R44, RZ, RZ, -R44 ;  /* 0x000000ffff2c7224 */ /* 0x000fe200078e0a2c */
[----:B------:R-:W-:Y:S01]  /*e140*/  IABS R56, R100 ;  /* 0x0000006400387213 */ /* 0x000fe20000000000 */
[----:B------:R-:W-:-:S02]  /*e150*/  IMAD R59, R12, R45, R59 ;  /* 0x0000002d0c3b7224 */ /* 0x000fc400078e023b */
[C---:B------:R-:W-:Y:S02]  /*e160*/  IMAD R55, R12.reuse, R16, R55 ;  /* 0x000000100c377224 */ /* 0x040fe400078e0237 */
[----:B------:R-:W-:Y:S02]  /*e170*/  IMAD R54, R12, R44, R54 ;  /* 0x0000002c0c367224 */ /* 0x000fe400078e0236 */
[----:B------:R-:W-:-:S04]  /*e180*/  IMAD.HI.U32 R16, R13, R52, RZ ;  /* 0x000000340d107227 */ /* 0x000fc800078e00ff */
[----:B------:R-:W-:Y:S01]  /*e190*/  IMAD.HI.U32 R44, R13, R51, RZ ;  /* 0x000000330d2c7227 */ /* 0x000fe200078e00ff */
[----:B------:R-:W-:-:S03]  /*e1a0*/  IABS R49, R106 ;  /* 0x0000006a00317213 */ /* 0x000fc60000000000 */
[--C-:B------:R-:W-:Y:S01]  /*e1b0*/  @!P4 IMAD.IADD R32, R32, 0x1, -R12.reuse ;  /* 0x000000012020c824 */ /* 0x100fe200078e0a0c */
[----:B------:R-:W-:Y:S01]  /*e1c0*/  ISETP.GT.U32.AND P4, PT, R12, R39, PT ;  /* 0x000000270c00720c */ /* 0x000fe20003f84070 */
[----:B------:R-:W-:Y:S01]  /*e1d0*/  @!P0 IMAD.IADD R42, R42, 0x1, -R12 ;  /* 0x000000012a2a8824 */ /* 0x000fe200078e0a0c */
[----:B------:R-:W-:Y:S01]  /*e1e0*/  ISETP.GT.U32.AND P0, PT, R12, R59, PT ;  /* 0x0000003b0c00720c */ /* 0x000fe20003f04070 */
[----:B------:R-:W-:Y:S01]  /*e1f0*/  IMAD.HI.U32 R45, R13, R56, RZ ;  /* 0x000000380d2d7227 */ /* 0x000fe200078e00ff */
[----:B------:R-:W-:-:S03]  /*e200*/  IABS R48, R110 ;  /* 0x0000006e00307213 */ /* 0x000fc60000000000 */
[----:B------:R-:W-:Y:S02]  /*e210*/  IMAD.MOV R16, RZ, RZ, -R16 ;  /* 0x000000ffff107224 */ /* 0x000fe400078e0a10 */
[----:B------:R-:W-:Y:S02]  /*e220*/  IMAD.MOV R44, RZ, RZ, -R44 ;  /* 0x000000ffff2c7224 */ /* 0x000fe400078e0a2c */
[----:B------:R-:W-:Y:S02]  /*e230*/  IMAD.MOV R45, RZ, RZ, -R45 ;  /* 0x000000ffff2d7224 */ /* 0x000fe400078e0a2d */
[C---:B------:R-:W-:Y:S02]  /*e240*/  IMAD R52, R12.reuse, R16, R52 ;  /* 0x000000100c347224 */ /* 0x040fe400078e0234 */
[----:B------:R-:W-:Y:S02]  /*e250*/  IMAD R51, R12, R44, R51 ;  /* 0x0000002c0c337224 */ /* 0x000fe400078e0233 */
[----:B------:R-:W-:-:S04]  /*e260*/  IMAD.HI.U32 R16, R13, R49, RZ ;  /* 0x000000310d107227 */ /* 0x000fc800078e00ff */
[----:B------:R-:W-:Y:S01]  /*e270*/  IMAD.HI.U32 R44, R13, R48, RZ ;  /* 0x000000300d2c7227 */ /* 0x000fe200078e00ff */
[----:B-1----:R-:W-:-:S03]  /*e280*/  IABS R46, R105 ;  /* 0x00000069002e7213 */ /* 0x002fc60000000000 */
[C---:B------:R-:W-:Y:S02]  /*e290*/  IMAD R56, R12.reuse, R45, R56 ;  /* 0x0000002d0c387224 */ /* 0x040fe400078e0238 */
[----:B------:R-:W-:Y:S02]  /*e2a0*/  IMAD.MOV R16, RZ, RZ, -R16 ;  /* 0x000000ffff107224 */ /* 0x000fe400078e0a10 */
[----:B------:R-:W-:Y:S02]  /*e2b0*/  IMAD.MOV R44, RZ, RZ, -R44 ;  /* 0x000000ffff2c7224 */ /* 0x000fe400078e0a2c */
[--C-:B------:R-:W-:Y:S01]  /*e2c0*/  @!P4 IMAD.IADD R39, R39, 0x1, -R12.reuse ;  /* 0x000000012727c824 */ /* 0x100fe200078e0a0c */
[C---:B------:R-:W-:Y:S01]  /*e2d0*/  ISETP.GT.U32.AND P4, PT, R12.reuse, R56, PT ;  /* 0x000000380c00720c */ /* 0x040fe20003f84070 */
[----:B------:R-:W-:Y:S01]  /*e2e0*/  @!P0 IMAD.IADD R59, R59, 0x1, -R12 ;  /* 0x000000013b3b8824 */ /* 0x000fe200078e0a0c */
[C---:B------:R-:W-:Y:S01]  /*e2f0*/  ISETP.GT.U32.AND P0, PT, R12.reuse, R54, PT ;  /* 0x000000360c00720c */ /* 0x040fe20003f04070 */
[C---:B------:R-:W-:Y:S01]  /*e300*/  IMAD R49, R12.reuse, R16, R49 ;  /* 0x000000100c317224 */ /* 0x040fe200078e0231 */
[----:B------:R-:W-:Y:S01]  /*e310*/  IABS R16, R81 ;  /* 0x0000005100107213 */ /* 0x000fe20000000000 */
[----:B------:R-:W-:-:S02]  /*e320*/  IMAD R48, R12, R44, R48 ;  /* 0x0000002c0c307224 */ /* 0x000fc400078e0230 */
[----:B------:R-:W-:-:S04]  /*e330*/  IMAD.HI.U32 R44, R13, R46, RZ ;  /* 0x0000002e0d2c7227 */ /* 0x000fc800078e00ff */
[----:B------:R-:W-:Y:S02]  /*e340*/  IMAD.MOV R44, RZ, RZ, -R44 ;  /* 0x000000ffff2c7224 */ /* 0x000fe400078e0a2c */
[----:B------:R-:W-:-:S04]  /*e350*/  IMAD.HI.U32 R82, R13, R16, RZ ;  /* 0x000000100d527227 */ /* 0x000fc800078e00ff */
[----:B------:R-:W-:Y:S01]  /*e360*/  IMAD R46, R12, R44, R46 ;  /* 0x0000002c0c2e7224 */ /* 0x000fe200078e022e */
[----:B------:R-:W-:Y:S01]  /*e370*/  IABS R44, R102 ;  /* 0x00000066002c7213 */ /* 0x000fe20000000000 */
[----:B------:R-:W-:Y:S02]  /*e380*/  IMAD.MOV R82, RZ, RZ, -R82 ;  /* 0x000000ffff527224 */ /* 0x000fe400078e0a52 */
[--C-:B------:R-:W-:Y:S01]  /*e390*/  @!P4 IMAD.IADD R56, R56, 0x1, -R12.reuse ;  /* 0x000000013838c824 */ /* 0x100fe200078e0a0c */
[----:B------:R-:W-:Y:S01]  /*e3a0*/  ISETP.GT.U32.AND P4, PT, R12, R51, PT ;  /* 0x000000330c00720c */ /* 0x000fe20003f84070 */
[----:B------:R-:W-:Y:S01]  /*e3b0*/  @!P0 IMAD.IADD R54, R54, 0x1, -R12 ;  /* 0x0000000136368824 */ /* 0x000fe200078e0a0c */
[C---:B------:R-:W-:Y:S01]  /*e3c0*/  ISETP.GT.U32.AND P0, PT, R12.reuse, R49, PT ;  /* 0x000000310c00720c */ /* 0x040fe20003f04070 */
[----:B------:R-:W-:Y:S02]  /*e3d0*/  IMAD R16, R12, R82, R16 ;  /* 0x000000520c107224 */ /* 0x000fe400078e0210 */
[----:B------:R-:W-:-:S04]  /*e3e0*/  IMAD.HI.U32 R82, R13, R44, RZ ;  /* 0x0000002c0d527227 */ /* 0x000fc800078e00ff */
[----:B------:R-:W-:Y:S01]  /*e3f0*/  IMAD.MOV R82, RZ, RZ, -R82 ;  /* 0x000000ffff527224 */ /* 0x000fe200078e0a52 */
[C---:B------:R-:W-:Y:S02]  /*e400*/  ISETP.GT.U32.AND P3, PT, R12.reuse, R63, PT ;  /* 0x0000003f0c00720c */ /* 0x040fe40003f64070 */
[C---:B------:R-:W-:Y:S01]  /*e410*/  ISETP.GT.U32.AND P6, PT, R12.reuse, R16, PT ;  /* 0x000000100c00720c */ /* 0x040fe20003fc4070 */
[C---:B------:R-:W-:Y:S02]  /*e420*/  IMAD R44, R12.reuse, R82, R44 ;  /* 0x000000520c2c7224 */ /* 0x040fe400078e022c */
[--C-:B------:R-:W-:Y:S01]  /*e430*/  @!P4 IMAD.IADD R51, R51, 0x1, -R12.reuse ;  /* 0x000000013333c824 */ /* 0x100fe200078e0a0c */
[C---:B------:R-:W-:Y:S01]  /*e440*/  ISETP.GT.U32.AND P4, PT, R12.reuse, R46, PT ;  /* 0x0000002e0c00720c */ /* 0x040fe20003f84070 */
[--C-:B------:R-:W-:Y:S01]  /*e450*/  @!P0 IMAD.IADD R49, R49, 0x1, -R12.reuse ;  /* 0x0000000131318824 */ /* 0x100fe200078e0a0c */
[C---:B------:R-:W-:Y:S01]  /*e460*/  ISETP.GT.U32.AND P0, PT, R12.reuse, R44, PT ;  /* 0x0000002c0c00720c */ /* 0x040fe20003f04070 */
[----:B------:R-:W-:Y:S01]  /*e470*/  @!P1 IMAD.IADD R61, R61, 0x1, -R12 ;  /* 0x000000013d3d9824 */ /* 0x000fe200078e0a0c */
[----:B------:R-:W-:-:S03]  /*e480*/  ISETP.GT.U32.AND P1, PT, R12, R66, PT ;  /* 0x000000420c00720c */ /* 0x000fc60003f24070 */
[--C-:B------:R-:W-:Y:S01]  /*e490*/  @!P3 IMAD.IADD R63, R63, 0x1, -R12.reuse ;  /* 0x000000013f3fb824 */ /* 0x100fe200078e0a0c */
[----:B------:R-:W-:Y:S01]  /*e4a0*/  ISETP.GT.U32.AND P3, PT, R12, R68, PT ;  /* 0x000000440c00720c */ /* 0x000fe20003f64070 */
[----:B------:R-:W-:-:S04]  /*e4b0*/  @!P6 IMAD.IADD R16, R16, 0x1, -R12 ;  /* 0x000000011010e824 */ /* 0x000fc800078e0a0c */
[--C-:B------:R-:W-:Y:S01]  /*e4c0*/  @!P4 IMAD.IADD R46, R46, 0x1, -R12.reuse ;  /* 0x000000012e2ec824 */ /* 0x100fe200078e0a0c */
[----:B------:R-:W-:Y:S01]  /*e4d0*/  ISETP.GT.U32.AND P4, PT, R12, R16, PT ;  /* 0x000000100c00720c */ /* 0x000fe20003f84070 */
[--C-:B------:R-:W-:Y:S01]  /*e4e0*/  @!P0 IMAD.IADD R44, R44, 0x1, -R12.reuse ;  /* 0x000000012c2c8824 */ /* 0x100fe200078e0a0c */
[----:B------:R-:W-:Y:S01]  /*e4f0*/  ISETP.GT.U32.AND P0, PT, R12, R61, PT ;  /* 0x0000003d0c00720c */ /* 0x000fe20003f04070 */
[----:B------:R-:W-:Y:S01]  /*e500*/  @!P1 IMAD.IADD R66, R66, 0x1, -R12 ;  /* 0x0000000142429824 */ /* 0x000fe200078e0a0c */
[----:B------:R-:W-:-:S03]  /*e510*/  ISETP.GT.U32.AND P1, PT, R12, R73, PT ;  /* 0x000000490c00720c */ /* 0x000fc60003f24070 */
[----:B------:R-:W-:Y:S01]  /*e520*/  @!P3 IMAD.IADD R68, R68, 0x1, -R12 ;  /* 0x000000014444b824 */ /* 0x000fe200078e0a0c */
[----:B------:R-:W-:-:S05]  /*e530*/  ISETP.GT.U32.AND P3, PT, R12, R75, PT ;  /* 0x0000004b0c00720c */ /* 0x000fca0003f64070 */
[--C-:B------:R-:W-:Y:S01]  /*e540*/  @!P4 IMAD.IADD R16, R16, 0x1, -R12.reuse ;  /* 0x000000011010c824 */ /* 0x100fe200078e0a0c */
[C---:B------:R-:W-:Y:S01]  /*e550*/  ISETP.GT.U32.AND P4, PT, R12.reuse, R68, PT ;  /* 0x000000440c00720c */ /* 0x040fe20003f84070 */
[--C-:B------:R-:W-:Y:S01]  /*e560*/  @!P0 IMAD.IADD R61, R61, 0x1, -R12.reuse ;  /* 0x000000013d3d8824 */ /* 0x100fe200078e0a0c */
[C---:B------:R-:W-:Y:S01]  /*e570*/  ISETP.GT.U32.AND P0, PT, R12.reuse, R66, PT ;  /* 0x000000420c00720c */ /* 0x040fe20003f04070 */
[----:B------:R-:W-:Y:S01]  /*e580*/  @!P1 IMAD.IADD R73, R73, 0x1, -R12 ;  /* 0x0000000149499824 */ /* 0x000fe200078e0a0c */
[----:B------:R-:W-:-:S03]  /*e590*/  ISETP.GT.U32.AND P1, PT, R12, R78, PT ;  /* 0x0000004e0c00720c */ /* 0x000fc60003f24070 */
[----:B------:R-:W-:Y:S01]  /*e5a0*/  @!P3 IMAD.IADD R75, R75, 0x1, -R12 ;  /* 0x000000014b4bb824 */ /* 0x000fe200078e0a0c */
[----:B------:R-:W-:-:S05]  /*e5b0*/  ISETP.GT.U32.AND P3, PT, R12, R70, PT ;  /* 0x000000460c00720c */ /* 0x000fca0003f64070 */
        /* <DEDUP_REMOVED lines=36> */
[--C-:B------:R-:W-:Y:S01]  /*e800*/  @!P2 IMAD.IADD R60, R60, 0x1, -R12.reuse ;  /* 0x000000013c3ca824 */ /* 0x100fe200078e0a0c */
[----:B------:R-:W-:Y:S01]  /*e810*/  ISETP.GT.U32.AND P2, PT, R12, R65, PT ;  /* 0x000000410c00720c */ /* 0x000fe20003f44070 */
[--C-:B------:R-:W-:Y:S02]  /*e820*/  @!P1 IMAD.IADD R34, R34, 0x1, -R12.reuse ;  /* 0x0000000122229824 */ /* 0x100fe400078e0a0c */
[----:B------:R-:W-:Y:S01]  /*e830*/  @!P3 IMAD.IADD R36, R36, 0x1, -R12 ;  /* 0x000000012424b824 */ /* 0x000fe200078e0a0c */
[C---:B------:R-:W-:Y:S02]  /*e840*/  ISETP.GT.U32.AND P3, PT, R12.reuse, R43, PT ;  /* 0x0000002b0c00720c */ /* 0x040fe40003f64070 */
[----:B------:R-:W-:-:S03]  /*e850*/  ISETP.GT.U32.AND P1, PT, R12, R41, PT ;  /* 0x000000290c00720c */ /* 0x000fc60003f24070 */
[--C-:B------:R-:W-:Y:S01]  /*e860*/  @!P4 IMAD.IADD R29, R29, 0x1, -R12.reuse ;  /* 0x000000011d1dc824 */ /* 0x100fe200078e0a0c */
[C---:B------:R-:W-:Y:S01]  /*e870*/  ISETP.GT.U32.AND P4, PT, R12.reuse, R36, PT ;  /* 0x000000240c00720c */ /* 0x040fe20003f84070 */
[--C-:B------:R-:W-:Y:S01]  /*e880*/  @!P0 IMAD.IADD R27, R27, 0x1, -R12.reuse ;  /* 0x000000011b1b8824 */ /* 0x100fe200078e0a0c */
[----:B------:R-:W-:Y:S01]  /*e890*/  ISETP.GT.U32.AND P0, PT, R12, R34, PT ;  /* 0x000000220c00720c */ /* 0x000fe20003f04070 */
[----:B------:R-:W-:Y:S02]  /*e8a0*/  VIADD R115, R0, 0x34 ;  /* 0x0000003400737836 */ /* 0x000fe40000000000 */
[--C-:B------:R-:W-:Y:S01]  /*e8b0*/  @!P2 IMAD.IADD R65, R65, 0x1, -R12.reuse ;  /* 0x000000014141a824 */ /* 0x100fe200078e0a0c */
[C---:B------:R-:W-:Y:S02]  /*e8c0*/  ISETP.GT.U32.AND P2, PT, R12.reuse, R72, PT ;  /* 0x000000480c00720c */ /* 0x040fe40003f44070 */
[----:B------:R-:W-:Y:S01]  /*e8d0*/  IABS R53, R115 ;  /* 0x0000007300357213 */ /* 0x000fe20000000000 */
[--C-:B------:R-:W-:Y:S01]  /*e8e0*/  @!P3 IMAD.IADD R43, R43, 0x1, -R12.reuse ;  /* 0x000000012b2bb824 */ /* 0x100fe200078e0a0c */
[C---:B------:R-:W-:Y:S01]  /*e8f0*/  ISETP.GT.U32.AND P3, PT, R12.reuse, R38, PT ;  /* 0x000000260c00720c */ /* 0x040fe20003f64070 */
[----:B------:R-:W-:Y:S01]  /*e900*/  @!P1 IMAD.IADD R41, R41, 0x1, -R12 ;  /* 0x0000000129299824 */ /* 0x000fe200078e0a0c */
[----:B------:R-:W-:Y:S01]  /*e910*/  ISETP.GT.U32.AND P1, PT, R12, R58, PT ;  /* 0x0000003a0c00720c */ /* 0x000fe20003f24070 */
[----:B------:R-:W-:-:S04]  /*e920*/  IMAD.HI.U32 R45, R13, R53, RZ ;  /* 0x000000350d2d7227 */ /* 0x000fc800078e00ff */
[--C-:B------:R-:W-:Y:S01]  /*e930*/  @!P4 IMAD.IADD R36, R36, 0x1, -R12.reuse ;  /* 0x000000012424c824 */ /* 0x100fe200078e0a0c */
[----:B------:R-:W-:Y:S01]  /*e940*/  ISETP.GT.U32.AND P4, PT, R12, R43, PT ;  /* 0x0000002b0c00720c */ /* 0x000fe20003f84070 */
[--C-:B------:R-:W-:Y:S01]  /*e950*/  @!P0 IMAD.IADD R34, R34, 0x1, -R12.reuse ;  /* 0x0000000122228824 */ /* 0x100fe200078e0a0c */
[----:B------:R-:W-:Y:S01]  /*e960*/  ISETP.GT.U32.AND P0, PT, R12, R41, PT ;  /* 0x000000290c00720c */ /* 0x000fe20003f04070 */
[----:B------:R-:W-:Y:S02]  /*e970*/  VIADD R114, R0, 0x37 ;  /* 0x0000003700727836 */ /* 0x000fe40000000000 */
[----:B------:R-:W-:Y:S02]  /*e980*/  IMAD.MOV R45, RZ, RZ, -R45 ;  /* 0x000000ffff2d7224 */ /* 0x000fe400078e0a2d */
[--C-:B------:R-:W-:Y:S01]  /*e990*/  @!P2 IMAD.IADD R72, R72, 0x1, -R12.reuse ;  /* 0x000000014848a824 */ /* 0x100fe200078e0a0c */
[----:B------:R-:W-:Y:S01]  /*e9a0*/  IABS R50, R114 ;  /* 0x0000007200327213 */ /* 0x000fe20000000000 */
[C---:B------:R-:W-:Y:S01]  /*e9b0*/  IMAD R53, R12.reuse, R45, R53 ;  /* 0x0000002d0c357224 */ /* 0x040fe200078e0235 */
[----:B------:R-:W-:Y:S01]  /*e9c0*/  ISETP.GT.U32.AND P2, PT, R12, R77, PT ;  /* 0x0000004d0c00720c */ /* 0x000fe20003f44070 */
[--C-:B------:R-:W-:Y:S01]  /*e9d0*/  @!P3 IMAD.IADD R38, R38, 0x1, -R12.reuse ;  /* 0x000000012626b824 */ /* 0x100fe200078e0a0c */
[----:B------:R-:W-:Y:S01]  /*e9e0*/  ISETP.GT.U32.AND P3, PT, R12, R55, PT ;  /* 0x000000370c00720c */ /* 0x000fe20003f64070 */
[----:B------:R-:W-:Y:S01]  /*e9f0*/  @!P1 IMAD.IADD R58, R58, 0x1, -R12 ;  /* 0x000000013a3a9824 */ /* 0x000fe200078e0a0c */
[----:B------:R-:W-:Y:S01]  /*ea00*/  ISETP.GT.U32.AND P1, PT, R12, R53, PT ;  /* 0x000000350c00720c */ /* 0x000fe20003f24070 */
[----:B------:R-:W-:-:S04]  /*ea10*/  IMAD.HI.U32 R45, R13, R50, RZ ;  /* 0x000000320d2d7227 */ /* 0x000fc800078e00ff */
[--C-:B------:R-:W-:Y:S01]  /*ea20*/  @!P4 IMAD.IADD R43, R43, 0x1, -R12.reuse ;  /* 0x000000012b2bc824 */ /* 0x100fe200078e0a0c */
[C---:B------:R-:W-:Y:S01]  /*ea30*/  ISETP.GT.U32.AND P4, PT, R12.reuse, R38, PT ;  /* 0x000000260c00720c */ /* 0x040fe20003f84070 */
[--C-:B------:R-:W-:Y:S01]  /*ea40*/  @!P0 IMAD.IADD R41, R41, 0x1, -R12.reuse ;  /* 0x0000000129298824 */ /* 0x100fe200078e0a0c */
[C---:B------:R-:W-:Y:S01]  /*ea50*/  ISETP.GT.U32.AND P0, PT, R12.reuse, R58, PT ;  /* 0x0000003a0c00720c */ /* 0x040fe20003f04070 */
[----:B------:R-:W-:Y:S02]  /*ea60*/  IMAD.MOV R45, RZ, RZ, -R45 ;  /* 0x000000ffff2d7224 */ /* 0x000fe400078e0a2d */
[----:B------:R-:W-:Y:S02]  /*ea70*/  @!P2 IMAD.IADD R77, R77, 0x1, -R12 ;  /* 0x000000014d4da824 */ /* 0x000fe400078e0a0c */
[C---:B------:R-:W-:Y:S01]  /*ea80*/  IMAD R50, R12.reuse, R45, R50 ;  /* 0x0000002d0c327224 */ /* 0x040fe200078e0232 */
[----:B------:R-:W-:Y:S01]  /*ea90*/  ISETP.GT.U32.AND P2, PT, R12, R24, PT ;  /* 0x000000180c00720c */ /* 0x000fe20003f44070 */
[----:B------:R-:W-:-:S02]  /*eaa0*/  @!P3 IMAD.IADD R55, R55, 0x1, -R12 ;  /* 0x000000013737b824 */ /* 0x000fc400078e0a0c */
[--C-:B------:R-:W-:Y:S01]  /*eab0*/  @!P1 IMAD.IADD R53, R53, 0x1, -R12.reuse ;  /* 0x0000000135359824 */ /* 0x100fe200078e0a0c */
[C---:B------:R-:W-:Y:S02]  /*eac0*/  ISETP.GT.U32.AND P3, PT, R12.reuse, R50, PT ;  /* 0x000000320c00720c */ /* 0x040fe40003f64070 */
[----:B------:R-:W-:Y:S01]  /*ead0*/  ISETP.GT.U32.AND P1, PT, R12, R48, PT ;  /* 0x000000300c00720c */ /* 0x000fe20003f24070 */
[--C-:B------:R-:W-:Y:S01]  /*eae0*/  @!P4 IMAD.IADD R38, R38, 0x1, -R12.reuse ;  /* 0x000000012626c824 */ /* 0x100fe200078e0a0c */
[----:B------:R-:W-:Y:S01]  /*eaf0*/  ISETP.GT.U32.AND P4, PT, R12, R55, PT ;  /* 0x000000370c00720c */ /* 0x000fe20003f84070 */
[----:B------:R-:W-:Y:S01]  /*eb00*/  @!P0 IMAD.IADD R58, R58, 0x1, -R12 ;  /* 0x000000013a3a8824 */ /* 0x000fe200078e0a0c */
[----:B------:R-:W-:-:S03]  /*eb10*/  ISETP.GT.U32.AND P0, PT, R12, R53, PT ;  /* 0x000000350c00720c */ /* 0x000fc60003f04070 */
[----:B------:R-:W-:Y:S01]  /*eb20*/  @!P2 IMAD.IADD R24, R24, 0x1, -R12 ;  /* 0x000000011818a824 */ /* 0x000fe200078e0a0c */
[----:B------:R-:W-:-:S03]  /*eb30*/  ISETP.GT.U32.AND P2, PT, R12, R31, PT ;  /* 0x0000001f0c00720c */ /* 0x000fc60003f44070 */
[--C-:B------:R-:W-:Y:S02]  /*eb40*/  @!P3 IMAD.IADD R50, R50, 0x1, -R12.reuse ;  /* 0x000000013232b824 */ /* 0x100fe400078e0a0c */
[--C-:B------:R-:W-:Y:S02]  /*eb50*/  @!P1 IMAD.IADD R48, R48, 0x1, -R12.reuse ;  /* 0x0000000130309824 */ /* 0x100fe400078e0a0c */
[--C-:B------:R-:W-:Y:S01]  /*eb60*/  @!P4 IMAD.IADD R55, R55, 0x1, -R12.reuse ;  /* 0x000000013737c824 */ /* 0x100fe200078e0a0c */
[C---:B------:R-:W-:Y:S01]  /*eb70*/  ISETP.GT.U32.AND P4, PT, R12.reuse, R50, PT ;  /* 0x000000320c00720c */ /* 0x040fe20003f84070 */
[----:B------:R-:W-:Y:S01]  /*eb80*/  @!P0 IMAD.IADD R53, R53, 0x1, -R12 ;  /* 0x0000000135358824 */ /* 0x000fe200078e0a0c */
[----:B------:R-:W-:-:S03]  /*eb90*/  ISETP.GT.U32.AND P0, PT, R12, R48, PT ;  /* 0x000000300c00720c */ /* 0x000fc60003f04070 */
[----:B------:R-:W-:Y:S01]  /*eba0*/  @!P2 IMAD.IADD R31, R31, 0x1, -R12 ;  /* 0x000000011f1fa824 */ /* 0x000fe200078e0a0c */
[----:B------:R-:W-:-:S07]  /*ebb0*/  ISETP.GT.U32.AND P2, PT, R12, R26, PT ;  /* 0x0000001a0c00720c */ /* 0x000fce0003f44070 */
[--C-:B------:R-:W-:Y:S01]  /*ebc0*/  @!P4 IMAD.IADD R50, R50, 0x1, -R12.reuse ;  /* 0x000000013232c824 */ /* 0x100fe200078e0a0c */
[----:B--2---:R-:W-:Y:S01]  /*ebd0*/  ISETP.GE.AND P4, PT, R165, RZ, PT ;  /* 0x000000ffa500720c */ /* 0x004fe20003f86270 */
[--C-:B------:R-:W-:Y:S01]  /*ebe0*/  @!P0 IMAD.IADD R48, R48, 0x1, -R12.reuse ;  /* 0x0000000130308824 */ /* 0x100fe200078e0a0c */
[----:B------:R-:W-:Y:S01]  /*ebf0*/  ISETP.GE.AND P0, PT, R6, RZ, PT ;  /* 0x000000ff0600720c */ /* 0x000fe20003f06270 */
[----:B------:R-:W2:Y:S04]  /*ec00*/  LDL.LU R165, [R1+0x208] ;  /* 0x0002080001a57983 */ /* 0x000ea80000300800 */
[----:B------:R-:W2:Y:S01]  /*ec10*/  LDL.LU R6, [R1+0x1c8] ;  /* 0x0001c80001067983 */ /* 0x000ea20000300800 */
[--C-:B------:R-:W-:Y:S01]  /*ec20*/  @!P2 IMAD.IADD R26, R26, 0x1, -R12.reuse ;  /* 0x000000011a1aa824 */ /* 0x100fe200078e0a0c */
[----:B------:R-:W-:Y:S01]  /*ec30*/  ISETP.GT.U32.AND P2, PT, R12, R33, PT ;  /* 0x000000210c00720c */ /* 0x000fe20003f44070 */
[----:B------:R-:W-:Y:S01]  /*ec40*/  VIADD R113, R0, 0x3a ;  /* 0x0000003a00717836 */ /* 0x000fe20000000000 */
[----:B------:R0:W-:Y:S11]  /*ec50*/  STS.U8 [R11+UR9+0x4b00], R47 ;  /* 0x004b002f0b007988 */ /* 0x0001f60008000009 */
[----:B------:R-:W-:Y:S01]  /*ec60*/  @!P2 IMAD.IADD R33, R33, 0x1, -R12 ;  /* 0x000000012121a824 */ /* 0x000fe200078e0a0c */
[----:B------:R-:W-:-:S02]  /*ec70*/  ISETP.GT.U32.AND P2, PT, R12, R40, PT ;  /* 0x000000280c00720c */ /* 0x000fc40003f44070 */
[----:B0-----:R-:W-:Y:S01]  /*ec80*/  IABS R47, R113 ;  /* 0x00000071002f7213 */ /* 0x001fe20000000000 */
[----:B------:R-:W-:-:S04]  /*ec90*/  VIADD R109, R0, 0x3c ;  /* 0x0000003c006d7836 */ /* 0x000fc80000000000 */
[----:B------:R-:W-:-:S06]  /*eca0*/  IMAD.HI.U32 R45, R13, R47, RZ ;  /* 0x0000002f0d2d7227 */ /* 0x000fcc00078e00ff */
[----:B------:R-:W-:Y:S01]  /*ecb0*/  @!P2 IMAD.IADD R40, R40, 0x1, -R12 ;  /* 0x000000012828a824 */ /* 0x000fe200078e0a0c */
[----:B------:R-:W-:Y:S01]  /*ecc0*/  ISETP.GT.U32.AND P2, PT, R12, R57, PT ;  /* 0x000000390c00720c */ /* 0x000fe20003f44070 */
[----:B------:R-:W-:-:S04]  /*ecd0*/  IMAD.MOV R45, RZ, RZ, -R45 ;  /* 0x000000ffff2d7224 */ /* 0x000fc800078e0a2d */
[----:B------:R-:W-:Y:S01]  /*ece0*/  IMAD R47, R12, R45, R47 ;  /* 0x0000002d0c2f7224 */ /* 0x000fe200078e022f */
[----:B------:R-:W-:-:S05]  /*ecf0*/  IABS R45, R109 ;  /* 0x0000006d002d7213 */ /* 0x000fca0000000000 */
[----:B------:R-:W-:-:S04]  /*ed00*/  IMAD.HI.U32 R80, R13, R45, RZ ;  /* 0x0000002d0d507227 */ /* 0x000fc800078e00ff */
[----:B------:R-:W-:Y:S01]  /*ed10*/  @!P2 IMAD.IADD R57, R57, 0x1, -R12 ;  /* 0x000000013939a824 */ /* 0x000fe200078e0a0c */
[----:B------:R-:W-:Y:S01]  /*ed20*/  ISETP.GT.U32.AND P2, PT, R12, R52, PT ;  /* 0x000000340c00720c */ /* 0x000fe20003f44070 */
[----:B------:R-:W-:Y:S02]  /*ed30*/  IMAD.MOV R80, RZ, RZ, -R80 ;  /* 0x000000ffff507224 */ /* 0x000fe400078e0a50 */
[----:B------:R-:W-:Y:S02]  /*ed40*/  VIADD R104, R0, 0x3e ;  /* 0x0000003e00687836 */ /* 0x000fe40000000000 */
[----:B------:R-:W-:-:S03]  /*ed50*/  IMAD R45, R12, R80, R45 ;  /* 0x000000500c2d7224 */ /* 0x000fc600078e022d */
[----:B------:R-:W-:Y:S02]  /*ed60*/  IABS R80, R104 ;  /* 0x0000006800507213 */ /* 0x000fe40000000000 */
[----:B------:R-:W-:-:S03]  /*ed70*/  ISETP.GT.U32.AND P3, PT, R12, R45, PT ;  /* 0x0000002d0c00720c */ /* 0x000fc60003f64070 */
[----:B------:R-:W-:Y:S01]  /*ed80*/  @!P2 IMAD.IADD R52, R52, 0x1, -R12 ;  /* 0x000000013434a824 */ /* 0x000fe200078e0a0c */
[----:B------:R-:W-:Y:S01]  /*ed90*/  ISETP.GT.U32.AND P2, PT, R12, R47, PT ;  /* 0x0000002f0c00720c */ /* 0x000fe20003f44070 */
[----:B------:R-:W-:-:S04]  /*eda0*/  IMAD.HI.U32 R13, R13, R80, RZ ;  /* 0x000000500d0d7227 */ /* 0x000fc800078e00ff */
[----:B------:R-:W-:-:S04]  /*edb0*/  IMAD.MOV R13, RZ, RZ, -R13 ;  /* 0x000000ffff0d7224 */ /* 0x000fc800078e0a0d */
[C---:B------:R-:W-:Y:S02]  /*edc0*/  IMAD R13, R12.reuse, R13, R80 ;  /* 0x0000000d0c0d7224 */ /* 0x040fe400078e0250 */
[--C-:B------:R-:W-:Y:S01]  /*edd0*/  @!P3 IMAD.IADD R45, R45, 0x1, -R12.reuse ;  /* 0x000000012d2db824 */ /* 0x100fe200078e0a0c */
[C---:B------:R-:W-:Y:S01]  /*ede0*/  ISETP.GT.U32.AND P3, PT, R12.reuse, R62, PT ;  /* 0x0000003e0c00720c */ /* 0x040fe20003f64070 */
[----:B------:R-:W-:Y:S01]  /*edf0*/  @!P2 IMAD.IADD R47, R47, 0x1, -R12 ;  /* 0x000000012f2fa824 */ /* 0x000fe200078e0a0c */
[C---:B------:R-:W-:Y:S02]  /*ee00*/  ISETP.GT.U32.AND P2, PT, R12.reuse, R63, PT ;  /* 0x0000003f0c00720c */ /* 0x040fe40003f44070 */
[----:B------:R-:W-:-:S09]  /*ee10*/  ISETP.GT.U32.AND P1, PT, R12, R13, PT ;  /* 0x0000000d0c00720c */ /* 0x000fd20003f24070 */
[--C-:B------:R-:W-:Y:S01]  /*ee20*/  @!P3 IMAD.IADD R62, R62, 0x1, -R12.reuse ;  /* 0x000000013e3eb824 */ /* 0x100fe200078e0a0c */
[C---:B------:R-:W-:Y:S01]  /*ee30*/  ISETP.GT.U32.AND P3, PT, R12.reuse, R67, PT ;  /* 0x000000430c00720c */ /* 0x040fe20003f64070 */
[--C-:B------:R-:W-:Y:S01]  /*ee40*/  @!P2 IMAD.IADD R63, R63, 0x1, -R12.reuse ;  /* 0x000000013f3fa824 */ /* 0x100fe200078e0a0c */
[C---:B------:R-:W-:Y:S01]  /*ee50*/  ISETP.GT.U32.AND P2, PT, R12.reuse, R69, PT ;  /* 0x000000450c00720c */ /* 0x040fe20003f44070 */
[----:B------:R-:W-:Y:S01]  /*ee60*/  @!P1 IMAD.IADD R13, R13, 0x1, -R12 ;  /* 0x000000010d0d9824 */ /* 0x000fe200078e0a0c */
[----:B------:R-:W-:-:S09]  /*ee70*/  ISETP.GT.U32.AND P1, PT, R12, R60, PT ;  /* 0x0000003c0c00720c */ /* 0x000fd20003f24070 */
[--C-:B------:R-:W-:Y:S01]  /*ee80*/  @!P3 IMAD.IADD R67, R67, 0x1, -R12.reuse ;  /* 0x000000014343b824 */ /* 0x100fe200078e0a0c */
[C---:B------:R-:W-:Y:S01]  /*ee90*/  ISETP.GT.U32.AND P3, PT, R12.reuse, R74, PT ;  /* 0x0000004a0c00720c */ /* 0x040fe20003f64070 */
[--C-:B------:R-:W-:Y:S01]  /*eea0*/  @!P2 IMAD.IADD R69, R69, 0x1, -R12.reuse ;  /* 0x000000014545a824 */ /* 0x100fe200078e0a0c */
[----:B------:R-:W-:Y:S01]  /*eeb0*/  ISETP.GT.U32.AND P2, PT, R12, R64, PT ;  /* 0x000000400c00720c */ /* 0x000fe20003f44070 */
[----:B------:R-:W-:Y:S01]  /*eec0*/  @!P1 IMAD.IADD R60, R60, 0x1, -R12 ;  /* 0x000000013c3c9824 */ /* 0x000fe200078e0a0c */
[----:B------:R-:W-:-:S09]  /*eed0*/  ISETP.GT.U32.AND P1, PT, R12, R65, PT ;  /* 0x000000410c00720c */ /* 0x000fd20003f24070 */
[--C-:B------:R-:W-:Y:S01]  /*eee0*/  @!P3 IMAD.IADD R74, R74, 0x1, -R12.reuse ;  /* 0x000000014a4ab824 */ /* 0x100fe200078e0a0c */
[----:B------:R-:W-:Y:S01]  /*eef0*/  ISETP.GT.U32.AND P3, PT, R12, R79, PT ;  /* 0x0000004f0c00720c */ /* 0x000fe20003f64070 */
        /* <DEDUP_REMOVED lines=57> */
[----:B------:R-:W-:Y:S01]  /*f290*/  ISETP.GT.U32.AND P1, PT, R12, R47, PT ;  /* 0x0000002f0c00720c */ /* 0x000fe20003f24070 */
[----:B------:R-:W-:Y:S01]  /*f2a0*/  VIADD R80, R144, 0xffffffd0 ;  /* 0xffffffd090507836 */ /* 0x000fe20000000000 */
[----:B------:R-:W-:-:S07]  /*f2b0*/  ISETP.GT.U32.AND P6, PT, R12, R44, PT ;  /* 0x0000002c0c00720c */ /* 0x000fce0003fc4070 */
[--C-:B------:R-:W-:Y:S01]  /*f2c0*/  @!P3 IMAD.IADD R45, R45, 0x1, -R12.reuse ;  /* 0x000000012d2db824 */ /* 0x100fe200078e0a0c */
[----:B------:R-:W-:Y:S01]  /*f2d0*/  ISETP.GT.U32.AND P3, PT, R12, R13, PT ;  /* 0x0000000d0c00720c */ /* 0x000fe20003f64070 */
[--C-:B------:R-:W-:Y:S01]  /*f2e0*/  @!P2 IMAD.IADD R46, R46, 0x1, -R12.reuse ;  /* 0x000000012e2ea824 */ /* 0x100fe200078e0a0c */
[----:B------:R-:W-:Y:S01]  /*f2f0*/  ISETP.GE.U32.AND P2, PT, R80, 0x7fffff51, PT ;  /* 0x7fffff515000780c */ /* 0x000fe20003f46070 */
[--C-:B------:R-:W-:Y:S01]  /*f300*/  @!P1 IMAD.IADD R47, R47, 0x1, -R12.reuse ;  /* 0x000000012f2f9824 */ /* 0x100fe200078e0a0c */
[----:B------:R-:W-:Y:S01]  /*f310*/  ISETP.GE.AND P1, PT, R81, RZ, PT ;  /* 0x000000ff5100720c */ /* 0x000fe20003f26270 */
[----:B------:R-:W-:Y:S02]  /*f320*/  IMAD R81, R14, 0x2f, RZ ;  /* 0x0000002f0e517824 */ /* 0x000fe400078e02ff */
[----:B------:R-:W-:-:S03]  /*f330*/  @!P6 IMAD.IADD R44, R44, 0x1, -R12 ;  /* 0x000000012c2ce824 */ /* 0x000fc600078e0a0c */
[----:B------:R-:W-:Y:S02]  /*f340*/  SHF.R.S32.HI R80, RZ, 0x1f, R81 ;  /* 0x0000001fff507819 */ /* 0x000fe40000011451 */
[----:B------:R-:W-:Y:S01]  /*f350*/  IADD3 R7, P6, PT, R81, R2, RZ ;  /* 0x0000000251077210 */ /* 0x000fe20007fde0ff */
[----:B------:R-:W-:-:S04]  /*f360*/  @!P3 IMAD.IADD R13, R13, 0x1, -R12 ;  /* 0x000000010d0db824 */ /* 0x000fc800078e0a0c */
[----:B------:R-:W-:Y:S01]  /*f370*/  IMAD.X R8, R80, 0x1, R3, P6 ;  /* 0x0000000150087824 */ /* 0x000fe200030e0603 */
[----:B------:R0:W-:Y:S01]  /*f380*/  STL [R1+0x634], R7 ;  /* 0x0006340701007387 */ /* 0x0001e20000100800 */
[----:B------:R-:W-:Y:S02]  /*f390*/  @!P2 IMAD.MOV.U32 R82, RZ, RZ, R7 ;  /* 0x000000ffff52a224 */ /* 0x000fe400078e0007 */
[----:B------:R-:W-:Y:S01]  /*f3a0*/  @!P2 IMAD.MOV.U32 R83, RZ, RZ, R8 ;  /* 0x000000ffff53a224 */ /* 0x000fe200078e0008 */
[----:B------:R1:W-:Y:S01]  /*f3b0*/  STL [R1+0x434], R8 ;  /* 0x0004340801007387 */ /* 0x0003e20000100800 */
[----:B0-----:R-:W-:-:S03]  /*f3c0*/  IADD3 R7, P3, PT, R81, R4, RZ ;  /* 0x0000000451077210 */ /* 0x001fc60007f7e0ff */
[----:B------:R0:W-:Y:S02]  /*f3d0*/  STL [R1+0xb78], R0 ;  /* 0x000b780001007387 */ /* 0x0001e40000100800 */
[----:B-1----:R-:W-:Y:S02]  /*f3e0*/  IMAD.X R8, R80, 0x1, R5, P3 ;  /* 0x0000000150087824 */ /* 0x002fe400018e0605 */
[----:B------:R1:W-:Y:S01]  /*f3f0*/  STL [R1+0x43c], R7 ;  /* 0x00043c0701007387 */ /* 0x0003e20000100800 */
[----:B------:R-:W-:-:S03]  /*f400*/  ISETP.GE.AND P3, PT, R162, RZ, PT ;  /* 0x000000ffa200720c */ /* 0x000fc60003f66270 */
[----:B------:R-:W-:Y:S04]  /*f410*/  STL [R1+0x438], R8 ;  /* 0x0004380801007387 */ /* 0x000fe80000100800 */
[----:B------:R-:W3:Y:S04]  /*f420*/  LDL.LU R161, [R1+0x22c] ;  /* 0x00022c0001a17983 */ /* 0x000ee80000300800 */
[----:B------:R-:W4:Y:S01]  /*f430*/  LDL.LU R162, [R1+0x230] ;  /* 0x0002300001a27983 */ /* 0x000f220000300800 */
[----:B------:R-:W-:Y:S01]  /*f440*/  PRMT R117, RZ, 0x7610, R117 ;  /* 0x00007610ff757816 */ /* 0x000fe20000000075 */
[----:B------:R-:W-:Y:S01]  /*f450*/  @!P2 IMAD.MOV.U32 R80, RZ, RZ, R7 ;  /* 0x000000ffff50a224 */ /* 0x000fe200078e0007 */
[----:B------:R-:W-:Y:S01]  /*f460*/  PRMT R116, RZ, 0x7610, R116 ;  /* 0x00007610ff747816 */ /* 0x000fe20000000074 */
[----:B------:R-:W-:-:S02]  /*f470*/  @!P2 IMAD.MOV.U32 R81, RZ, RZ, R8 ;  /* 0x000000ffff51a224 */ /* 0x000fc400078e0008 */
[----:B------:R-:W-:Y:S01]  /*f480*/  @!P1 IMAD.MOV R16, RZ, RZ, -R16 ;  /* 0x000000ffff109224 */ /* 0x000fe200078e0a10 */
[----:B------:R0:W4:Y:S01]  /*f490*/  @!P2 LDG.E.U8 R117, desc[UR20][R82.64] ;  /* 0x000000145275a981 */ /* 0x000122000c1e1100 */
[----:B------:R-:W-:Y:S01]  /*f4a0*/  ISETP.GE.AND P1, PT, R164, RZ, PT ;  /* 0x000000ffa400720c */ /* 0x000fe20003f26270 */
[----:B------:R-:W-:Y:S02]  /*f4b0*/  @!P4 IMAD.MOV R62, RZ, RZ, -R62 ;  /* 0x000000ffff3ec224 */ /* 0x000fe400078e0a3e */
[----:B------:R0:W4:Y:S01]  /*f4c0*/  @!P2 LDG.E.U8 R116, desc[UR20][R80.64] ;  /* 0x000000145074a981 */ /* 0x000122000c1e1100 */
[----:B------:R-:W-:Y:S01]  /*f4d0*/  ISETP.GE.AND P2, PT, R163, RZ, PT ;  /* 0x000000ffa300720c */ /* 0x000fe20003f46270 */
[----:B------:R-:W-:Y:S01]  /*f4e0*/  @!P0 IMAD.MOV R61, RZ, RZ, -R61 ;  /* 0x000000ffff3d8224 */ /* 0x000fe200078e0a3d */
[----:B--2---:R-:W-:Y:S01]  /*f4f0*/  ISETP.GE.AND P4, PT, R165, RZ, PT ;  /* 0x000000ffa500720c */ /* 0x004fe20003f86270 */
[----:B------:R-:W2:Y:S01]  /*f500*/  LDL.LU R163, [R1+0x238] ;  /* 0x0002380001a37983 */ /* 0x000ea20000300800 */
[----:B------:R-:W-:-:S03]  /*f510*/  ISETP.GE.AND P0, PT, R6, RZ, PT ;  /* 0x000000ff0600720c */ /* 0x000fc60003f06270 */
[----:B------:R-:W2:Y:S04]  /*f520*/  LDL.LU R164, [R1+0x234] ;  /* 0x0002340001a47983 */ /* 0x000ea80000300800 */
[----:B------:R-:W2:Y:S04]  /*f530*/  LDL.LU R165, [R1+0x2b0] ;  /* 0x0002b00001a57983 */ /* 0x000ea80000300800 */
[----:B------:R-:W2:Y:S01]  /*f540*/  LDL.LU R6, [R1+0x2ac] ;  /* 0x0002ac0001067983 */ /* 0x000ea20000300800 */
[----:B------:R-:W-:Y:S01]  /*f550*/  ISETP.GE.AND P6, PT, R0, RZ, PT ;  /* 0x000000ff0000720c */ /* 0x000fe20003fc6270 */
[----:B------:R-:W-:-:S02]  /*f560*/  VIADD R12, R144, 0xffffffd1 ;  /* 0xffffffd1900c7836 */ /* 0x000fc40000000000 */
[----:B0-----:R-:W-:Y:S02]  /*f570*/  IMAD R82, R14, 0x2e, RZ ;  /* 0x0000002e0e527824 */ /* 0x001fe400078e02ff */
[----:B------:R-:W-:-:S08]  /*f580*/  @!P3 IMAD.MOV R60, RZ, RZ, -R60 ;  /* 0x000000ffff3cb224 */ /* 0x000fd000078e0a3c */
[----:B------:R-:W-:Y:S01]  /*f590*/  @!P6 IMAD.MOV R63, RZ, RZ, -R63 ;  /* 0x000000ffff3fe224 */ /* 0x000fe200078e0a3f */
[----:B------:R-:W-:Y:S02]  /*f5a0*/  ISETP.GE.U32.AND P6, PT, R12, 0x7fffff52, PT ;  /* 0x7fffff520c00780c */ /* 0x000fe40003fc6070 */
[----:B------:R-:W-:Y:S02]  /*f5b0*/  SHF.R.S32.HI R12, RZ, 0x1f, R82 ;  /* 0x0000001fff0c7819 */ /* 0x000fe40000011452 */
[----:B------:R-:W-:-:S05]  /*f5c0*/  IADD3 R0, P3, PT, R82, R2, RZ ;  /* 0x0000000252007210 */ /* 0x000fca0007f7e0ff */
[----:B-1----:R-:W-:Y:S01]  /*f5d0*/  IMAD.X R7, R12, 0x1, R3, P3 ;  /* 0x000000010c077824 */ /* 0x002fe200018e0603 */
[----:B------:R0:W-:Y:S03]  /*f5e0*/  STL [R1+0x428], R0 ;  /* 0x0004280001007387 */ /* 0x0001e60000100800 */
[----:B------:R-:W-:Y:S01]  /*f5f0*/  @!P6 IMAD.MOV.U32 R80, RZ, RZ, R0 ;  /* 0x000000ffff50e224 */ /* 0x000fe200078e0000 */
[----:B------:R1:W-:Y:S01]  /*f600*/  STL [R1+0x424], R7 ;  /* 0x0004240701007387 */ /* 0x0003e20000100800 */
[----:B------:R-:W-:Y:S01]  /*f610*/  @!P6 IMAD.MOV.U32 R81, RZ, RZ, R7 ;  /* 0x000000ffff51e224 */ /* 0x000fe200078e0007 */
[----:B0-----:R-:W-:-:S05]  /*f620*/  IADD3 R0, P3, PT, R82, R4, RZ ;  /* 0x0000000452007210 */ /* 0x001fca0007f7e0ff */
[----:B-1----:R-:W-:Y:S01]  /*f630*/  IMAD.X R7, R12, 0x1, R5, P3 ;  /* 0x000000010c077824 */ /* 0x002fe200018e0605 */
[----:B------:R0:W-:Y:S01]  /*f640*/  STL [R1+0x430], R0 ;  /* 0x0004300001007387 */ /* 0x0001e20000100800 */
[----:B------:R-:W-:-:S03]  /*f650*/  @!P2 IMAD.MOV R69, RZ, RZ, -R69 ;  /* 0x000000ffff45a224 */ /* 0x000fc600078e0a45 */
[----:B------:R1:W-:Y:S01]  /*f660*/  STL [R1+0x42c], R7 ;  /* 0x00042c0701007387 */ /* 0x0003e20000100800 */
[----:B------:R-:W-:Y:S02]  /*f670*/  @!P1 IMAD.MOV R68, RZ, RZ, -R68 ;  /* 0x000000ffff449224 */ /* 0x000fe400078e0a44 */
[----:B------:R-:W-:Y:S02]  /*f680*/  @!P4 IMAD.MOV R67, RZ, RZ, -R67 ;  /* 0x000000ffff43c224 */ /* 0x000fe400078e0a43 */
[----:B------:R-:W-:Y:S01]  /*f690*/  @!P0 IMAD.MOV R66, RZ, RZ, -R66 ;  /* 0x000000ffff428224 */ /* 0x000fe200078e0a42 */
[----:B---3--:R-:W-:Y:S02]  /*f6a0*/  ISETP.GE.AND P3, PT, R161, RZ, PT ;  /* 0x000000ffa100720c */ /* 0x008fe40003f66270 */
[----:B------:R-:W3:Y:S01]  /*f6b0*/  LDL.LU R161, [R1+0x2b4] ;  /* 0x0002b40001a17983 */ /* 0x000ee20000300800 */
[----:B----4-:R-:W-:-:S03]  /*f6c0*/  ISETP.GE.AND P2, PT, R162, RZ, PT ;  /* 0x000000ffa200720c */ /* 0x010fc60003f46270 */
[----:B------:R-:W4:Y:S07]  /*f6d0*/  LDL.LU R162, [R1+0x2b8] ;  /* 0x0002b80001a27983 */ /* 0x000f2e0000300800 */
[----:B------:R-:W-:Y:S01]  /*f6e0*/  @!P3 IMAD.MOV R65, RZ, RZ, -R65 ;  /* 0x000000ffff41b224 */ /* 0x000fe200078e0a41 */
[----:B--2---:R-:W-:Y:S02]  /*f6f0*/  ISETP.GE.AND P1, PT, R163, RZ, PT ;  /* 0x000000ffa300720c */ /* 0x004fe40003f26270 */
[----:B------:R-:W2:Y:S01]  /*f700*/  LDL.LU R163, [R1+0x330] ;  /* 0x0003300001a37983 */ /* 0x000ea20000300800 */
[----:B------:R-:W-:-:S03]  /*f710*/  ISETP.GE.AND P4, PT, R164, RZ, PT ;  /* 0x000000ffa400720c */ /* 0x000fc60003f86270 */
[----:B------:R-:W2:Y:S01]  /*f720*/  LDL.LU R164, [R1+0x32c] ;  /* 0x00032c0001a47983 */ /* 0x000ea20000300800 */
[----:B------:R-:W-:-:S03]  /*f730*/  ISETP.GE.AND P0, PT, R165, RZ, PT ;  /* 0x000000ffa500720c */ /* 0x000fc60003f06270 */
[----:B------:R-:W2:Y:S01]  /*f740*/  LDL.LU R165, [R1+0x338] ;  /* 0x0003380001a57983 */ /* 0x000ea20000300800 */
[----:B------:R-:W-:-:S03]  /*f750*/  ISETP.GE.AND P3, PT, R6, RZ, PT ;  /* 0x000000ff0600720c */ /* 0x000fc60003f66270 */
[----:B------:R-:W2:Y:S01]  /*f760*/  LDL.LU R6, [R1+0x334] ;  /* 0x0003340001067983 */ /* 0x000ea20000300800 */
[----:B------:R-:W-:Y:S02]  /*f770*/  PRMT R98, RZ, 0x7610, R98 ;  /* 0x00007610ff627816 */ /* 0x000fe40000000062 */
[----:B------:R-:W-:Y:S01]  /*f780*/  PRMT R97, RZ, 0x7610, R97 ;  /* 0x00007610ff617816 */ /* 0x000fe20000000061 */
[----:B------:R-:W-:-:S03]  /*f790*/  VIADD R12, R144, 0xffffffd8 ;  /* 0xffffffd8900c7836 */ /* 0x000fc60000000000 */
[----:B------:R0:W2:Y:S01]  /*f7a0*/  @!P6 LDG.E.U8 R98, desc[UR20][R80.64] ;  /* 0x000000145062e981 */ /* 0x0000a2000c1e1100 */
[----:B------:R-:W-:Y:S02]  /*f7b0*/  IMAD R82, R14, 0x27, RZ ;  /* 0x000000270e527824 */ /* 0x000fe400078e02ff */
[----:B0-----:R-:W-:Y:S02]  /*f7c0*/  @!P6 IMAD.MOV.U32 R80, RZ, RZ, R0 ;  /* 0x000000ffff50e224 */ /* 0x001fe400078e0000 */
[----:B------:R-:W-:-:S05]  /*f7d0*/  @!P6 IMAD.MOV.U32 R81, RZ, RZ, R7 ;  /* 0x000000ffff51e224 */ /* 0x000fca00078e0007 */
[----:B------:R0:W2:Y:S01]  /*f7e0*/  @!P6 LDG.E.U8 R97, desc[UR20][R80.64] ;  /* 0x000000145061e981 */ /* 0x0000a2000c1e1100 */
[----:B------:R-:W-:Y:S01]  /*f7f0*/  ISETP.GE.U32.AND P6, PT, R12, 0x7fffff59, PT ;  /* 0x7fffff590c00780c */ /* 0x000fe20003fc6070 */
[----:B------:R-:W-:Y:S01]  /*f800*/  @!P2 IMAD.MOV R64, RZ, RZ, -R64 ;  /* 0x000000ffff40a224 */ /* 0x000fe200078e0a40 */
[----:B------:R-:W-:Y:S02]  /*f810*/  SHF.R.S32.HI R12, RZ, 0x1f, R82 ;  /* 0x0000001fff0c7819 */ /* 0x000fe40000011452 */
[----:B------:R-:W-:-:S05]  /*f820*/  IADD3 R0, P2, PT, R82, R2, RZ ;  /* 0x0000000252007210 */ /* 0x000fca0007f5e0ff */
[----:B-1----:R-:W-:Y:S01]  /*f830*/  IMAD.X R7, R12, 0x1, R3, P2 ;  /* 0x000000010c077824 */ /* 0x002fe200010e0603 */
[----:B------:R1:W-:Y:S03]  /*f840*/  STL [R1+0x3d8], R0 ;  /* 0x0003d80001007387 */ /* 0x0003e60000100800 */
[----:B0-----:R-:W-:Y:S01]  /*f850*/  @!P6 IMAD.MOV.U32 R80, RZ, RZ, R0 ;  /* 0x000000ffff50e224 */ /* 0x001fe200078e0000 */
[----:B------:R0:W-:Y:S01]  /*f860*/  STL [R1+0x3d4], R7 ;  /* 0x0003d40701007387 */ /* 0x0001e20000100800 */
[----:B------:R-:W-:Y:S01]  /*f870*/  @!P6 IMAD.MOV.U32 R81, RZ, RZ, R7 ;  /* 0x000000ffff51e224 */ /* 0x000fe200078e0007 */
[----:B-1----:R-:W-:-:S05]  /*f880*/  IADD3 R0, P2, PT, R82, R4, RZ ;  /* 0x0000000452007210 */ /* 0x002fca0007f5e0ff */
[----:B0-----:R-:W-:Y:S01]  /*f890*/  IMAD.X R7, R12, 0x1, R5, P2 ;  /* 0x000000010c077824 */ /* 0x001fe200010e0605 */
        /* <DEDUP_REMOVED lines=58> */
[----:B------:R-:W-:-:S04]  /*fc40*/  PRMT R12, RZ, 0x7610, R12 ;  /* 0x00007610ff0c7816 */ /* 0x000fc8000000000c */
[----:B------:R0:W2:Y:S02]  /*fc50*/  @!P6 LDG.E.U8 R88, desc[UR20][R80.64] ;  /* 0x000000145058e981 */ /* 0x0000a4000c1e1100 */
[----:B0-----:R-:W-:Y:S02]  /*fc60*/  @!P6 IMAD.MOV.U32 R80, RZ, RZ, R0 ;  /* 0x000000ffff50e224 */ /* 0x001fe400078e0000 */
[----:B------:R-:W-:-:S05]  /*fc70*/  @!P6 IMAD.MOV.U32 R81, RZ, RZ, R7 ;  /* 0x000000ffff51e224 */ /* 0x000fca00078e0007 */
[----:B------:R0:W2:Y:S02]  /*fc80*/  @!P6 LDG.E.U8 R12, desc[UR20][R80.64] ;  /* 0x00000014500ce981 */ /* 0x0000a4000c1e1100 */
[----:B0-----:R-:W-:Y:S02]  /*fc90*/  VIADD R80, R144, 0xffffffe0 ;  /* 0xffffffe090507836 */ /* 0x001fe40000000000 */
[----:B------:R-:W-:-:S03]  /*fca0*/  IMAD R81, R14, 0x1f, RZ ;  /* 0x0000001f0e517824 */ /* 0x000fc600078e02ff */
[----:B------:R-:W-:Y:S01]  /*fcb0*/  ISETP.GE.U32.AND P6, PT, R80, 0x7fffff61, PT ;  /* 0x7fffff615000780c */ /* 0x000fe20003fc6070 */
[----:B------:R-:W-:Y:S01]  /*fcc0*/  @!P4 IMAD.MOV R18, RZ, RZ, -R18 ;  /* 0x000000ffff12c224 */ /* 0x000fe200078e0a12 */
        /* <DEDUP_REMOVED lines=28> */
[----:B------:R-:W-:Y:S01]  /*fe90*/  PRMT R86, RZ, 0x7610, R86 ;  /* 0x00007610ff567816 */ /* 0x000fe20000000056 */
[----:B------:R-:W-:Y:S02]  /*fea0*/  @!P6 IMAD.MOV.U32 R80, RZ, RZ, R0 ;  /* 0x000000ffff50e224 */ /* 0x000fe400078e0000 */
[----:B------:R-:W-:Y:S01]  /*feb0*/  @!P6 IMAD.MOV.U32 R81, RZ, RZ, R7 ;  /* 0x000000ffff51e224 */ /* 0x000fe200078e0007 */
[----:B------:R-:W-:-:S04]  /*fec0*/  PRMT R87, RZ, 0x7610, R87 ;  /* 0x00007610ff577816 */ /* 0x000fc80000000057 */
[----:B------:R0:W2:Y:S04]  /*fed0*/  @!P6 LDG.E.U8 R86, desc[UR20][R80.64] ;  /* 0x000000145056e981 */ /* 0x0000a8000c1e1100 */
[----:B------:R1:W2:Y:S01]  /*fee0*/  @!P6 LDG.E.U8 R87, desc[UR20][R82.64] ;  /* 0x000000145257e981 */ /* 0x0002a2000c1e1100 */
        /* <DEDUP_REMOVED lines=11> */
[----:B0-----:R-:W-:Y:S02]  /*ffa0*/  IADD3 R0, P0, PT, R81, R4, RZ ;  /* 0x0000000451007210 */ /* 0x001fe40007f1e0ff */
[----:B------:R-:W-:-:S03]  /*ffb0*/  PRMT R85, RZ, 0x7610, R85 ;  /* 0x00007610ff557816 */ /* 0x000fc60000000055 */
[----:B-1----:R-:W-:Y:S02]  /*ffc0*/  IMAD.X R7, R80, 0x1, R5, P0 ;  /* 0x0000000150077824 */ /* 0x002fe400000e0605 */
[----:B------:R-:W-:Y:S02]  /*ffd0*/  @!P6 IMAD.MOV.U32 R80, RZ, RZ, R0 ;  /* 0x000000ffff50e224 */ /* 0x000fe400078e0000 */
[----:B------:R-:W-:Y:S01]  /*ffe0*/  @!P6 IMAD.MOV.U32 R81, RZ, RZ, R7 ;  /* 0x000000ffff51e224 */ /* 0x000fe200078e0007 */
[----:B------:R-:W-:Y:S01]  /*fff0*/  PRMT R84, RZ, 0x7610, R84 ;  /* 0x00007610ff547816 */ /* 0x000fe20000000054 */
[----:B------:R-:W-:-:S03]  /*10000*/  @!P3 IMAD.MOV R31, RZ, RZ, -R31 ;  /* 0x000000ffff1fb224 */ /* 0x000fc600078e0a1f */
[----:B------:R0:W2:Y:S04]  /*10010*/  @!P6 LDG.E.U8 R85, desc[UR20][R80.64] ;  /* 0x000000145055e981 */ /* 0x0000a8000c1e1100 */
[----:B------:R1:W2:Y:S01]  /*10020*/  @!P6 LDG.E.U8 R84, desc[UR20][R82.64] ;  /* 0x000000145254e981 */ /* 0x0002a2000c1e1100 */
[----:B0-----:R-:W-:Y:S02]  /*10030*/  VIADD R80, R144, 0xfffffff0 ;  /* 0xfffffff090507836 */ /* 0x001fe40000000000 */
[----:B------:R-:W-:-:S03]  /*10040*/  IMAD R81, R14, 0xf, RZ ;  /* 0x0000000f0e517824 */ /* 0x000fc600078e02ff */
[----:B------:R-:W-:Y:S01]  /*10050*/  ISETP.GE.U32.AND P6, PT, R80, 0x7fffff71, PT ;  /* 0x7fffff715000780c */ /* 0x000fe20003fc6070 */
[----:B------:R0:W-:Y:S01]  /*10060*/  STL [R1+0x2b8], R0 ;  /* 0x0002b80001007387 */ /* 0x0001e20000100800 */
[----:B------:R-:W-:Y:S01]  /*10070*/  SHF.R.S32.HI R80, RZ, 0x1f, R81 ;  /* 0x0000001fff507819 */ /* 0x000fe20000011451 */
[----:B------:R-:W-:Y:S02]  /*10080*/  @!P2 IMAD.MOV R30, RZ, RZ, -R30 ;  /* 0x000000ffff1ea224 */ /* 0x000fe400078e0a1e */
[----:B------:R-:W-:Y:S01]  /*10090*/  STL [R1+0x2b4], R7 ;  /* 0x0002b40701007387 */ /* 0x000fe20000100800 */
[----:B------:R-:W-:Y:S01]  /*100a0*/  @!P4 IMAD.MOV R28, RZ, RZ, -R28 ;  /* 0x000000ffff1cc224 */ /* 0x000fe200078e0a1c */
[----:B-1----:R-:W-:Y:S01]  /*100b0*/  PRMT R82, RZ, 0x7610, R82 ;  /* 0x00007610ff527816 */ /* 0x002fe20000000052 */
[----:B------:R-:W-:Y:S01]  /*100c0*/  @!P1 IMAD.MOV R29, RZ, RZ, -R29 ;  /* 0x000000ffff1d9224 */ /* 0x000fe200078e0a1d */
[----:B------:R-:W-:Y:S02]  /*100d0*/  PRMT R83, RZ, 0x7610, R83 ;  /* 0x00007610ff537816 */ /* 0x000fe40000000053 */
[----:B---3--:R-:W-:-:S02]  /*100e0*/  ISETP.GE.AND P0, PT, R161, RZ, PT ;  /* 0x000000ffa100720c */ /* 0x008fc40003f06270 */
[----:B----4-:R-:W-:-:S11]  /*100f0*/  ISETP.GE.AND P3, PT, R162, RZ, PT ;  /* 0x000000ffa200720c */ /* 0x010fd60003f66270 */
[----:B------:R-:W-:Y:S02]  /*10100*/  @!P0 IMAD.MOV R27, RZ, RZ, -R27 ;  /* 0x000000ffff1b8224 */ /* 0x000fe400078e0a1b */
[----:B------:R-:W-:Y:S01]  /*10110*/  @!P3 IMAD.MOV R26, RZ, RZ, -R26 ;  /* 0x000000ffff1ab224 */ /* 0x000fe200078e0a1a */
[----:B0-----:R-:W-:Y:S02]  /*10120*/  IADD3 R0, P3, PT, R81, R2, RZ ;  /* 0x0000000251007210 */ /* 0x001fe40007f7e0ff */
[----:B--2---:R-:W-:-:S03]  /*10130*/  ISETP.GE.AND P2, PT, R163, RZ, PT ;  /* 0x000000ffa300720c */ /* 0x004fc60003f46270 */
[----:B------:R0:W-:Y:S01]  /*10140*/  STL [R1+0x230], R0 ;  /* 0x0002300001007387 */ /* 0x0001e20000100800 */
[----:B------:R-:W-:Y:S01]  /*10150*/  @!P6 IMAD.MOV.U32 R150, RZ, RZ, R0 ;  /* 0x000000ffff96e224 */ /* 0x000fe200078e0000 */
[----:B------:R-:W-:Y:S01]  /*10160*/  ISETP.GE.AND P0, PT, R6, RZ, PT ;  /* 0x000000ff0600720c */ /* 0x000fe20003f06270 */
[----:B------:R-:W-:Y:S01]  /*10170*/  IMAD.X R6, R80, 0x1, R3, P3 ;  /* 0x0000000150067824 */ /* 0x000fe200018e0603 */
[----:B0-----:R-:W-:-:S03]  /*10180*/  IADD3 R0, P3, PT, R81, R4, RZ ;  /* 0x0000000451007210 */ /* 0x001fc60007f7e0ff */
[----:B------:R-:W-:Y:S01]  /*10190*/  @!P6 IMAD.MOV.U32 R151, RZ, RZ, R6 ;  /* 0x000000ffff97e224 */ /* 0x000fe200078e0006 */
[----:B------:R0:W-:Y:S01]  /*101a0*/  STL [R1+0x22c], R6 ;  /* 0x00022c0601007387 */ /* 0x0001e20000100800 */
[----:B------:R-:W-:Y:S01]  /*101b0*/  ISETP.GE.AND P4, PT, R165, RZ, PT ;  /* 0x000000ffa500720c */ /* 0x000fe20003f86270 */
[----:B------:R-:W-:Y:S01]  /*101c0*/  @!P2 IMAD.MOV R37, RZ, RZ, -R37 ;  /* 0x000000ffff25a224 */ /* 0x000fe200078e0a25 */
[----:B------:R-:W-:Y:S01]  /*101d0*/  ISETP.GE.AND P1, PT, R164, RZ, PT ;  /* 0x000000ffa400720c */ /* 0x000fe20003f26270 */
[----:B------:R-:W2:Y:S01]  /*101e0*/  @!P6 LDG.E.U8 R83, desc[UR20][R150.64] ;  /* 0x000000149653e981 */ /* 0x000ea2000c1e1100 */
[----:B0-----:R-:W-:Y:S02]  /*101f0*/  IMAD.X R6, R80, 0x1, R5, P3 ;  /* 0x0000000150067824 */ /* 0x001fe400018e0605 */
[----:B------:R-:W-:Y:S02]  /*10200*/  @!P6 IMAD.MOV.U32 R80, RZ, RZ, R0 ;  /* 0x000000ffff50e224 */ /* 0x000fe400078e0000 */
[----:B------:R-:W-:Y:S01]  /*10210*/  @!P6 IMAD.MOV.U32 R81, RZ, RZ, R6 ;  /* 0x000000ffff51e224 */ /* 0x000fe200078e0006 */
[----:B------:R-:W-:-:S04]  /*10220*/  ISETP.GE.AND P2, PT, R15, RZ, PT ;  /* 0x000000ff0f00720c */ /* 0x000fc80003f46270 */
[----:B------:R0:W3:Y:S01]  /*10230*/  @!P6 LDG.E.U8 R82, desc[UR20][R80.64] ;  /* 0x000000145052e981 */ /* 0x0000e2000c1e1100 */
[----:B------:R-:W-:Y:S01]  /*10240*/  @!P4 IMAD.MOV R35, RZ, RZ, -R35 ;  /* 0x000000ffff23c224 */ /* 0x000fe200078e0a23 */
[----:B------:R-:W-:Y:S01]  /*10250*/  ISETP.GE.AND P3, PT, R17, RZ, PT ;  /* 0x000000ff1100720c */ /* 0x000fe20003f66270 */
[----:B0-----:R-:W-:Y:S01]  /*10260*/  VIADD R80, R144, 0xfffffff8 ;  /* 0xfffffff890507836 */ /* 0x001fe20000000000 */
[----:B------:R-:W-:Y:S01]  /*10270*/  ISETP.GE.AND P4, PT, R89, RZ, PT ;  /* 0x000000ff5900720c */ /* 0x000fe20003f86270 */
[----:B------:R-:W-:Y:S01]  /*10280*/  IMAD R89, R14, 0x7, RZ ;  /* 0x000000070e597824 */ /* 0x000fe200078e02ff */
[----:B------:R-:W4:Y:S02]  /*10290*/  LDL.LU R17, [R1+0xbac] ;  /* 0x000bac0001117983 */ /* 0x000f240000300800 */
[----:B------:R-:W-:Y:S01]  /*102a0*/  ISETP.GE.U32.AND P6, PT, R80, 0x7fffff79, PT ;  /* 0x7fffff795000780c */ /* 0x000fe20003fc6070 */
[----:B------:R-:W-:Y:S01]  /*102b0*/  @!P2 IMAD.MOV R32, RZ, RZ, -R32 ;  /* 0x000000ffff20a224 */ /* 0x000fe200078e0a20 */
[----:B------:R0:W-:Y:S01]  /*102c0*/  STL [R1+0x238], R0 ;  /* 0x0002380001007387 */ /* 0x0001e20000100800 */
[----:B------:R-:W-:Y:S01]  /*102d0*/  @!P1 IMAD.MOV R36, RZ, RZ, -R36 ;  /* 0x000000ffff249224 */ /* 0x000fe200078e0a24 */
[----:B------:R-:W-:-:S02]  /*102e0*/  SHF.R.S32.HI R80, RZ, 0x1f, R89 ;  /* 0x0000001fff507819 */ /* 0x000fc40000011459 */
[----:B------:R-:W-:Y:S01]  /*102f0*/  ISETP.GE.AND P1, PT, R90, RZ, PT ;  /* 0x000000ff5a00720c */ /* 0x000fe20003f26270 */
[----:B------:R1:W-:Y:S01]  /*10300*/  STL [R1+0x234], R6 ;  /* 0x0002340601007387 */ /* 0x0003e20000100800 */
[----:B------:R-:W-:-:S03]  /*10310*/  @!P3 IMAD.MOV R33, RZ, RZ, -R33 ;  /* 0x000000ffff21b224 */ /* 0x000fc600078e0a21 */
[----:B------:R-:W2:Y:S01]  /*10320*/  LDL.LU R15, [R1+0xba8] ;  /* 0x000ba800010f7983 */ /* 0x000ea20000300800 */
[----:B0-----:R-:W-:Y:S02]  /*10330*/  IADD3 R0, P2, PT, R89, R2, RZ ;  /* 0x0000000259007210 */ /* 0x001fe40007f5e0ff */
[----:B------:R-:W-:-:S03]  /*10340*/  ISETP.GE.AND P3, PT, R91, RZ, PT ;  /* 0x000000ff5b00720c */ /* 0x000fc60003f66270 */
[C---:B-1----:R-:W-:Y:S01]  /*10350*/  IMAD.X R6, R80.reuse, 0x1, R3, P2 ;  /* 0x0000000150067824 */ /* 0x042fe200010e0603 */
[----:B------:R0:W-:Y:S01]  /*10360*/  STL [R1+0x1a4], R0 ;  /* 0x0001a40001007387 */ /* 0x0001e20000100800 */
[----:B------:R-:W-:Y:S01]  /*10370*/  @!P6 IMAD.MOV.U32 R90, RZ, RZ, R0 ;  /* 0x000000ffff5ae224 */ /* 0x000fe200078e0000 */
[----:B------:R-:W-:Y:S01]  /*10380*/  PRMT R81, RZ, 0x7610, R81 ;  /* 0x00007610ff517816 */ /* 0x000fe20000000051 */
[----:B------:R-:W-:Y:S01]  /*10390*/  @!P6 IMAD.MOV.U32 R91, RZ, RZ, R6 ;  /* 0x000000ffff5be224 */ /* 0x000fe200078e0006 */
[----:B------:R1:W-:Y:S01]  /*103a0*/  STL [R1+0x1a0], R6 ;  /* 0x0001a00601007387 */ /* 0x0003e20000100800 */
[----:B------:R-:W-:Y:S01]  /*103b0*/  @!P1 IMAD.MOV R43, RZ, RZ, -R43 ;  /* 0x000000ffff2b9224 */ /* 0x000fe200078e0a2b */
[----:B0-----:R-:W-:Y:S02]  /*103c0*/  IADD3 R0, P2, PT, R89, R4, RZ ;  /* 0x0000000459007210 */ /* 0x001fe40007f5e0ff */
[----:B------:R0:W3:Y:S03]  /*103d0*/  @!P6 LDG.E.U8 R81, desc[UR20][R90.64] ;  /* 0x000000145a51e981 */ /* 0x0000e6000c1e1100 */
[----:B-1----:R-:W-:Y:S01]  /*103e0*/  IMAD.X R6, R80, 0x1, R5, P2 ;  /* 0x0000000150067824 */ /* 0x002fe200010e0605 */
[----:B------:R-:W-:Y:S01]  /*103f0*/  PRMT R80, RZ, 0x7610, R80 ;  /* 0x00007610ff507816 */ /* 0x000fe20000000050 */
[----:B------:R-:W-:Y:S01]  /*10400*/  VIADD R89, R144, 0xffffff80 ;  /* 0xffffff8090597836 */ /* 0x000fe20000000000 */
[----:B------:R-:W-:Y:S01]  /*10410*/  ISETP.GE.AND P1, PT, R99, RZ, PT ;  /* 0x000000ff6300720c */ /* 0x000fe20003f26270 */
[----:B0-----:R-:W-:-:S02]  /*10420*/  @!P6 IMAD.MOV.U32 R90, RZ, RZ, R0 ;  /* 0x000000ffff5ae224 */ /* 0x001fc400078e0000 */
[----:B------:R-:W-:Y:S01]  /*10430*/  @!P6 IMAD.MOV.U32 R91, RZ, RZ, R6 ;  /* 0x000000ffff5be224 */ /* 0x000fe200078e0006 */
[----:B------:R-:W-:-:S04]  /*10440*/  ISETP.GE.AND P2, PT, R95, RZ, PT ;  /* 0x000000ff5f00720c */ /* 0x000fc80003f46270 */
[----:B------:R0:W3:Y:S01]  /*10450*/  @!P6 LDG.E.U8 R80, desc[UR20][R90.64] ;  /* 0x000000145a50e981 */ /* 0x0000e2000c1e1100 */
[----:B------:R-:W-:-:S04]  /*10460*/  ISETP.GE.U32.AND P6, PT, R89, 0x7fffff01, PT ;  /* 0x7fffff015900780c */ /* 0x000fc80003fc6070 */
[----:B------:R-:W-:Y:S01]  /*10470*/  @!P1 IMAD.MOV R38, RZ, RZ, -R38 ;  /* 0x000000ffff269224 */ /* 0x000fe200078e0a26 */
[----:B------:R1:W-:Y:S01]  /*10480*/  STL [R1+0x1ac], R0 ;  /* 0x0001ac0001007387 */ /* 0x0003e20000100800 */
[----:B0-----:R-:W-:-:S03]  /*10490*/  IMAD R91, R14, 0x7f, RZ ;  /* 0x0000007f0e5b7824 */ /* 0x001fc600078e02ff */
[----:B------:R0:W-:Y:S01]  /*104a0*/  STL [R1+0x1a8], R6 ;  /* 0x0001a80601007387 */ /* 0x0001e20000100800 */
[----:B------:R-:W-:Y:S01]  /*104b0*/  @!P2 IMAD.MOV R39, RZ, RZ, -R39 ;  /* 0x000000ffff27a224 */ /* 0x000fe200078e0a27 */
[----:B------:R-:W-:Y:S02]  /*104c0*/  SHF.R.S32.HI R89, RZ, 0x1f, R91 ;  /* 0x0000001fff597819 */ /* 0x000fe4000001145b */
[----:B-1----:R-:W-:Y:S01]  /*104d0*/  IADD3 R0, P1, PT, R91, R2, RZ ;  /* 0x000000025b007210 */ /* 0x002fe20007f3e0ff */
[----:B------:R-:W-:Y:S01]  /*104e0*/  STL [R1+0xb7c], R14 ;  /* 0x000b7c0e01007387 */ /* 0x000fe20000100800 */
[----:B------:R-:W-:-:S03]  /*104f0*/  ISETP.GE.AND P2, PT, R100, RZ, PT ;  /* 0x000000ff6400720c */ /* 0x000fc60003f46270 */
[----:B------:R-:W-:Y:S01]  /*10500*/  STL [R1+0xb80], R2 ;  /* 0x000b800201007387 */ /* 0x000fe20000100800 */
[----:B0-----:R-:W-:Y:S02]  /*10510*/  IMAD.X R6, R89, 0x1, R3, P1 ;  /* 0x0000000159067824 */ /* 0x001fe400008e0603 */
[----:B------:R-:W-:Y:S01]  /*10520*/  @!P6 IMAD.MOV.U32 R100, RZ, RZ, R0 ;  /* 0x000000ffff64e224 */ /* 0x000fe200078e0000 */
[----:B------:R-:W-:Y:S01]  /*10530*/  STL [R1+0xb84], R3 ;  /* 0x000b840301007387 */ /* 0x000fe20000100800 */
[----:B------:R-:W-:-:S03]  /*10540*/  @!P3 IMAD.MOV R40, RZ, RZ, -R40 ;  /* 0x000000ffff28b224 */ /* 0x000fc600078e0a28 */
[----:B------:R0:W-:Y:S01]  /*10550*/  STL [R1+0x444], R0 ;  /* 0x0004440001007387 */ /* 0x0001e20000100800 */
[----:B------:R-:W-:Y:S01]  /*10560*/  ISETP.GE.AND P3, PT, R101, RZ, PT ;  /* 0x000000ff6500720c */ /* 0x000fe20003f66270 */
[----:B------:R-:W-:Y:S01]  /*10570*/  @!P6 IMAD.MOV.U32 R101, RZ, RZ, R6 ;  /* 0x000000ffff65e224 */ /* 0x000fe200078e0006 */
[----:B------:R-:W-:-:S06]  /*10580*/  PRMT R90, RZ, 0x7610, R90 ;  /* 0x00007610ff5a7816 */ /* 0x000fcc000000005a */
[----:B------:R1:W3:Y:S01]  /*10590*/  @!P6 LDG.E.U8 R90, desc[UR20][R100.64] ;  /* 0x00000014645ae981 */ /* 0x0002e2000c1e1100 */
[----:B0-----:R-:W-:-:S05]  /*105a0*/  IADD3 R0, P1, PT, R91, R4, RZ ;  /* 0x000000045b007210 */ /* 0x001fca0007f3e0ff */
[----:B------:R-:W-:Y:S01]  /*105b0*/  IMAD.X R2, R89, 0x1, R5, P1 ;  /* 0x0000000159027824 */ /* 0x000fe200008e0605 */
[----:B------:R-:W-:Y:S01]  /*105c0*/  PRMT R89, RZ, 0x7610, R89 ;  /* 0x00007610ff597816 */ /* 0x000fe20000000059 */
[----:B-1----:R-:W-:Y:S02]  /*105d0*/  @!P6 IMAD.MOV.U32 R100, RZ, RZ, R0 ;  /* 0x000000ffff64e224 */ /* 0x002fe400078e0000 */
[----:B------:R-:W-:-:S05]  /*105e0*/  @!P6 IMAD.MOV.U32 R101, RZ, RZ, R2 ;  /* 0x000000ffff65e224 */ /* 0x000fca00078e0002 */
[----:B------:R0:W3:Y:S01]  /*105f0*/  @!P6 LDG.E.U8 R89, desc[UR20][R100.64] ;  /* 0x000000146459e981 */ /* 0x0000e2000c1e1100 */
[----:B------:R-:W-:Y:S01]  /*10600*/  @!P0 IMAD.MOV R34, RZ, RZ, -R34 ;  /* 0x000000ffff228224 */ /* 0x000fe200078e0a22 */
[----:B------:R-:W-:Y:S01]  /*10610*/  ISETP.GE.AND P0, PT, R92, RZ, PT ;  /* 0x000000ff5c00720c */ /* 0x000fe20003f06270 */
[----:B------:R-:W-:Y:S01]  /*10620*/  @!P4 IMAD.MOV R42, RZ, RZ, -R42 ;  /* 0x000000ffff2ac224 */ /* 0x000fe200078e0a2a */
[----:B------:R-:W-:Y:S02]  /*10630*/  ISETP.GE.AND P4, PT, R103, RZ, PT ;  /* 0x000000ff6700720c */ /* 0x000fe40003f86270 */
[----:B------:R-:W-:-:S09]  /*10640*/  ISETP.GE.AND P1, PT, R108, RZ, PT ;  /* 0x000000ff6c00720c */ /* 0x000fd20003f26270 */
[----:B------:R-:W-:Y:S01]  /*10650*/  @!P0 IMAD.MOV R41, RZ, RZ, -R41 ;  /* 0x000000ffff298224 */ /* 0x000fe200078e0a29 */
[----:B------:R-:W-:Y:S01]  /*10660*/  ISETP.GE.AND P0, PT, R96, RZ, PT ;  /* 0x000000ff6000720c */ /* 0x000fe20003f06270 */
[----:B------:R-:W-:Y:S01]  /*10670*/  @!P4 IMAD.MOV R59, RZ, RZ, -R59 ;  /* 0x000000ffff3bc224 */ /* 0x000fe200078e0a3b */
[----:B------:R-:W-:Y:S01]  /*10680*/  ISETP.GE.AND P4, PT, R112, RZ, PT ;  /* 0x000000ff7000720c */ /* 0x000fe20003f86270 */
[----:B------:R-:W-:Y:S01]  /*10690*/  @!P3 IMAD.MOV R57, RZ, RZ, -R57 ;  /* 0x000000ffff39b224 */ /* 0x000fe200078e0a39 */
[----:B------:R-:W-:Y:S01]  /*106a0*/  ISETP.GE.AND P3, PT, R107, RZ, PT ;  /* 0x000000ff6b00720c */ /* 0x000fe20003f66270 */
[----:B------:R-:W-:-:S08]  /*106b0*/  @!P2 IMAD.MOV R56, RZ, RZ, -R56 ;  /* 0x000000ffff38a224 */ /* 0x000fd000078e0a38 */
[----:B------:R-:W-:Y:S01]  /*106c0*/  @!P0 IMAD.MOV R58, RZ, RZ, -R58 ;  /* 0x000000ffff3a8224 */ /* 0x000fe200078e0a3a */
[----:B------:R-:W-:Y:S01]  /*106d0*/  ISETP.GE.AND P0, PT, R115, RZ, PT ;  /* 0x000000ff7300720c */ /* 0x000fe20003f06270 */
[----:B------:R-:W-:Y:S01]  /*106e0*/  @!P1 IMAD.MOV R55, RZ, RZ, -R55 ;  /* 0x000000ffff379224 */ /* 0x000fe200078e0a37 */
[----:B------:R-:W-:Y:S01]  /*106f0*/  ISETP.GE.AND P2, PT, R111, RZ, PT ;  /* 0x000000ff6f00720c */ /* 0x000fe20003f46270 */
[----:B------:R-:W-:Y:S01]  /*10700*/  @!P4 IMAD.MOV R54, RZ, RZ, -R54 ;  /* 0x000000ffff36c224 */ /* 0x000fe200078e0a36 */
[----:B------:R-:W-:Y:S02]  /*10710*/  ISETP.GE.AND P1, PT, R114, RZ, PT ;  /* 0x000000ff7200720c */ /* 0x000fe40003f26270 */
[----:B------:R-:W-:Y:S02]  /*10720*/  ISETP.GE.AND P4, PT, R106, RZ, PT ;  /* 0x000000ff6a00720c */ /* 0x000fe40003f86270 */
[----:B------:R-:W-:-:S05]  /*10730*/  ISETP.GE.AND P6, PT, R104, RZ, PT ;  /* 0x000000ff6800720c */ /* 0x000fca0003fc6270 */
[----:B------:R-:W-:Y:S01]  /*10740*/  @!P0 IMAD.MOV R53, RZ, RZ, -R53 ;  /* 0x000000ffff358224 */ /* 0x000fe200078e0a35 */
[----:B------:R-:W-:Y:S01]  /*10750*/  ISETP.GE.AND P0, PT, R110, RZ, PT ;  /* 0x000000ff6e00720c */ /* 0x000fe20003f06270 */
        /* <DEDUP_REMOVED lines=8> */
[----:B------:R-:W-:-:S04]  /*107e0*/  @!P6 IMAD.MOV R13, RZ, RZ, -R13 ;  /* 0x000000ffff0de224 */ /* 0x000fc800078e0a0d */
[----:B------:R-:W-:Y:S02]  /*107f0*/  @!P0 IMAD.MOV R48, RZ, RZ, -R48 ;  /* 0x000000ffff308224 */ /* 0x000fe400078e0a30 */
[----:B------:R-:W-:Y:S02]  /*10800*/  @!P3 IMAD.MOV R47, RZ, RZ, -R47 ;  /* 0x000000ffff2fb224 */ /* 0x000fe400078e0a2f */
[----:B------:R-:W-:Y:S02]  /*10810*/  @!P2 IMAD.MOV R46, RZ, RZ, -R46 ;  /* 0x000000ffff2ea224 */ /* 0x000fe400078e0a2e */
[----:B------:R-:W-:Y:S02]  /*10820*/  @!P1 IMAD.MOV R45, RZ, RZ, -R45 ;  /* 0x000000ffff2d9224 */ /* 0x000fe400078e0a2d */
[----:B------:R-:W-:Y:S01]  /*10830*/  @!P4 IMAD.MOV R44, RZ, RZ, -R44 ;  /* 0x000000ffff2cc224 */ /* 0x000fe200078e0a2c */
[----:B------:R-:W-:Y:S04]  /*10840*/  STL [R1+0x440], R6 ;  /* 0x0004400601007387 */ /* 0x000fe80000100800 */
[----:B------:R-:W-:Y:S04]  /*10850*/  STL [R1+0xb88], R4 ;  /* 0x000b880401007387 */ /* 0x000fe80000100800 */
[----:B------:R-:W-:Y:S04]  /*10860*/  STL [R1+0xb8c], R5 ;  /* 0x000b8c0501007387 */ /* 0x000fe80000100800 */
[----:B------:R-:W-:Y:S04]  /*10870*/  STL [R1+0x44c], R0 ;  /* 0x00044c0001007387 */ /* 0x000fe80000100800 */
[----:B------:R-:W-:Y:S04]  /*10880*/  STL [R1+0x448], R2 ;  /* 0x0004480201007387 */ /* 0x000fe80000100800 */
[----:B------:R1:W-:Y:S04]  /*10890*/  STS.U8 [R11+UR9+0x5300], R12 ;  /* 0x0053000c0b007988 */ /* 0x0003e80008000009 */
[----:B------:R-:W-:Y:S01]  /*108a0*/  STS.U8 [R11+UR9+0x4f00], R155 ;  /* 0x004f009b0b007988 */ /* 0x000fe20008000009 */
[----:B-1----:R-:W-:-:S03]  /*108b0*/  LOP3.LUT R12, R160, 0x70, RZ, 0x3c, !PT ;  /* 0x00000070a00c7812 */ /* 0x002fc600078e3cff */
        /* <DEDUP_REMOVED lines=18> */
[----:B------:R-:W-:Y:S01]  /*109e0*/  STS.U8 [R11+UR9+0x7700], R146 ;  /* 0x007700920b007988 */ /* 0x000fe20008000009 */
[----:B----4-:R-:W-:-:S02]  /*109f0*/  ISETP.NE.AND P0, PT, R17, RZ, PT ;  /* 0x000000ff1100720c */ /* 0x010fc40003f05270 */
[----:B------:R-:W-:-:S04]  /*10a00*/  LOP3.LUT R17, RZ, R17, RZ, 0x33, !PT ;  /* 0x00000011ff117212 */ /* 0x000fc800078e33ff */
[C---:B------:R-:W-:Y:S02]  /*10a10*/  SEL R99, R17.reuse, R77, !P0 ;  /* 0x0000004d11637207 */ /* 0x040fe40004000000 */
[C---:B------:R-:W-:Y:S02]  /*10a20*/  SEL R77, R17.reuse, R30, !P0 ;  /* 0x0000001e114d7207 */ /* 0x040fe40004000000 */
[C---:B------:R-:W-:Y:S02]  /*10a30*/  SEL R30, R17.reuse, R13, !P0 ;  /* 0x0000000d111e7207 */ /* 0x040fe40004000000 */
[C---:B------:R-:W-:Y:S01]  /*10a40*/  SEL R151, R17.reuse, R63, !P0 ;  /* 0x0000003f11977207 */ /* 0x040fe20004000000 */
[----:B--2---:R-:W-:Y:S01]  /*10a50*/  IMAD R13, R160, R15, RZ ;  /* 0x0000000fa00d7224 */ /* 0x004fe200078e02ff */
[C---:B------:R-:W-:Y:S02]  /*10a60*/  SEL R150, R17.reuse, R62, !P0 ;  /* 0x0000003e11967207 */ /* 0x040fe40004000000 */
[----:B------:R-:W-:-:S02]  /*10a70*/  SEL R114, R17, R60, !P0 ;  /* 0x0000003c11727207 */ /* 0x000fc40004000000 */
[C---:B------:R-:W-:Y:S02]  /*10a80*/  SEL R108, R17.reuse, R64, !P0 ;  /* 0x00000040116c7207 */ /* 0x040fe40004000000 */
[C---:B------:R-:W-:Y:S02]  /*10a90*/  SEL R115, R17.reuse, R61, !P0 ;  /* 0x0000003d11737207 */ /* 0x040fe40004000000 */
[C---:B------:R-:W-:Y:S02]  /*10aa0*/  SEL R113, R17.reuse, R69, !P0 ;  /* 0x0000004511717207 */ /* 0x040fe40004000000 */
[C---:B------:R-:W-:Y:S02]  /*10ab0*/  SEL R112, R17.reuse, R68, !P0 ;  /* 0x0000004411707207 */ /* 0x040fe40004000000 */
        /* <DEDUP_REMOVED lines=9> */
[C---:B0-----:R-:W-:Y:S02]  /*10b50*/  SEL R101, R17.reuse, R79, !P0 ;  /* 0x0000004f11657207 */ /* 0x041fe40004000000 */
        /* <DEDUP_REMOVED lines=43> */
[----:B------:R-:W-:Y:S01]  /*10e10*/  SEL R28, R17, R16, !P0 ;  /* 0x00000010111c7207 */ /* 0x000fe20004000000 */
[----:B------:R-:W-:Y:S01]  /*10e20*/  IMAD R17, R151, UR4, RZ ;  /* 0x0000000497117c24 */ /* 0x000fe2000f8e02ff */
[----:B------:R-:W-:Y:S01]  /*10e30*/  IADD3 R16, P0, PT, R13, UR14, RZ ;  /* 0x0000000e0d107c10 */ /* 0x000fe2000ff1e0ff */
[----:B------:R-:W-:Y:S01]  /*10e40*/  IMAD R18, R150, UR5, RZ ;  /* 0x0000000596127c24 */ /* 0x000fe2000f8e02ff */
[----:B---3--:R0:W-:Y:S01]  /*10e50*/  STL [R1+0xba4], R89 ;  /* 0x000ba45901007387 */ /* 0x0081e20000100800 */
[----:B------:R-:W-:Y:S01]  /*10e60*/  IMAD R19, R115, UR6, RZ ;  /* 0x0000000673137c24 */ /* 0x000fe2000f8e02ff */
[----:B------:R-:W-:Y:S01]  /*10e70*/  LEA.HI.X.SX32 R13, R13, UR15, 0x1, P0 ;  /* 0x0000000f0d0d7c11 */ /* 0x000fe200080f0eff */
[----:B------:R-:W-:Y:S01]  /*10e80*/  IMAD R20, R114, UR12, RZ ;  /* 0x0000000c72147c24 */ /* 0x000fe2000f8e02ff */
[-C--:B------:R-:W-:Y:S01]  /*10e90*/  IADD3 R0, P0, PT, R17, R16.reuse, RZ ;  /* 0x0000001011007210 */ /* 0x080fe20007f1e0ff */
[----:B------:R-:W-:Y:S01]  /*10ea0*/  IMAD R21, R113, UR13, RZ ;  /* 0x0000000d71157c24 */ /* 0x000fe2000f8e02ff */
[----:B------:R-:W-:Y:S01]  /*10eb0*/  STL [R1+0xb90], R15 ;  /* 0x000b900f01007387 */ /* 0x000fe20000100800 */
[----:B------:R-:W-:Y:S01]  /*10ec0*/  IADD3 R144, P6, PT, R19, R16, RZ ;  /* 0x0000001013907210 */ /* 0x000fe20007fde0ff */
[----:B------:R-:W-:Y:S01]  /*10ed0*/  IMAD R22, R112, UR16, RZ ;  /* 0x0000001070167c24 */ /* 0x000fe2000f8e02ff */
[----:B------:R-:W1:Y:S01]  /*10ee0*/  LDCU UR14, c[0x0][0x3b0] ;  /* 0x00007600ff0e77ac */ /* 0x000e620008000800 */
[----:B0-----:R-:W-:-:S02]  /*10ef0*/  LEA.HI.X.SX32 R89, R17, R13, 0x1, P0 ;  /* 0x0000000d11597211 */ /* 0x001fc400000f0eff */
[-C--:B------:R-:W-:Y:S01]  /*10f00*/  IADD3 R4, P0, PT, R18, R16.reuse, RZ ;  /* 0x0000001012047210 */ /* 0x080fe20007f1e0ff */
[----:B------:R-:W-:Y:S01]  /*10f10*/  STL [R1+0x454], R0 ;  /* 0x0004540001007387 */ /* 0x000fe20000100800 */
[-C--:B------:R-:W-:Y:S01]  /*10f20*/  IADD3 R8, P4, PT, R20, R16.reuse, RZ ;  /* 0x0000001014087210 */ /* 0x080fe20007f9e0ff */
[----:B------:R-:W-:Y:S01]  /*10f30*/  IMAD R23, R111, UR17, RZ ;  /* 0x000000116f177c24 */ /* 0x000fe2000f8e02ff */
[----:B------:R-:W0:Y:S01]  /*10f40*/  LDCU UR15, c[0x0][0x3b0] ;  /* 0x00007600ff0f77ac */ /* 0x000e220008000800 */
[----:B------:R-:W-:Y:S01]  /*10f50*/  STS.U8 [R11+UR9+0x3b00], R152 ;  /* 0x003b00980b007988 */ /* 0x000fe20008000009 */
[----:B------:R-:W-:-:S03]  /*10f60*/  IADD3 R111, P1, PT, R21, R16, RZ ;  /* 0x00000010156f7210 */ /* 0x000fc60007f3e0ff */
[----:B------:R-:W-:Y:S01]  /*10f70*/  STS.U8 [R11+UR9+0x7b00], R149 ;  /* 0x007b00950b007988 */ /* 0x000fe20008000009 */
[----:B------:R-:W-:-:S03]  /*10f80*/  IMAD R25, R109, UR19, RZ ;  /* 0x000000136d197c24 */ /* 0x000fc6000f8e02ff */
[----:B------:R-:W-:Y:S04]  /*10f90*/  STS.U8 [R11+UR9+0x3f00], R154 ;  /* 0x003f009a0b007988 */ /* 0x000fe80008000009 */
[----:B------:R-:W-:Y:S04]  /*10fa0*/  STS.U8 [R11+UR9+0x7f00], R153 ;  /* 0x007f00990b007988 */ /* 0x000fe80008000009 */
[----:B------:R-:W-:Y:S04]  /*10fb0*/  STL [R1+0x450], R89 ;  /* 0x0004505901007387 */ /* 0x000fe80000100800 */
[----:B------:R2:W-:Y:S04]  /*10fc0*/  STS.U8 [R12+UR9+0x380], R81 ;  /* 0x000380510c007988 */ /* 0x0005e80008000009 */
[----:B------:R-:W-:Y:S04]  /*10fd0*/  STS.U8 [R12+UR9+0x4380], R80 ;  /* 0x004380500c007988 */ /* 0x000fe80008000009 */
[----:B------:R-:W-:Y:S04]  /*10fe0*/  STS.U8 [R12+UR9+0x780], R83 ;  /* 0x000780530c007988 */ /* 0x000fe80008000009 */
[----:B------:R-:W-:Y:S04]  /*10ff0*/  STS.U8 [R12+UR9+0x4780], R82 ;  /* 0x004780520c007988 */ /* 0x000fe80008000009 */
[----:B------:R-:W-:Y:S04]  /*11000*/  STS.U8 [R12+UR9+0xb80], R84 ;  /* 0x000b80540c007988 */ /* 0x000fe80008000009 */
[----:B------:R-:W-:Y:S04]  /*11010*/  STS.U8 [R12+UR9+0x4b80], R85 ;  /* 0x004b80550c007988 */ /* 0x000fe80008000009 */
[----:B------:R-:W-:Y:S04]  /*11020*/  STS.U8 [R12+UR9+0xf80], R87 ;  /* 0x000f80570c007988 */ /* 0x000fe80008000009 */
[----:B------:R-:W-:Y:S01]  /*11030*/  STL [R1+0x45c], R4 ;  /* 0x00045c0401007387 */ /* 0x000fe20000100800 */
[----:B------:R-:W-:-:S03]  /*11040*/  IMAD R24, R110, UR18, RZ ;  /* 0x000000126e187c24 */ /* 0x000fc6000f8e02ff */
[----:B------:R-:W-:Y:S01]  /*11050*/  STS.U8 [R12+UR9+0x4f80], R86 ;  /* 0x004f80560c007988 */ /* 0x000fe20008000009 */
[----:B------:R-:W-:-:S03]  /*11060*/  LEA.HI.X.SX32 R5, R18, R13, 0x1, P0 ;  /* 0x0000000d12057211 */ /* 0x000fc600000f0eff */
[----:B------:R-:W-:Y:S01]  /*11070*/  STL [R1+0xb94], R4 ;  /* 0x000b940401007387 */ /* 0x000fe20000100800 */
[----:B--2---:R-:W-:-:S03]  /*11080*/  IADD3 R81, P2, PT, R23, R16, RZ ;  /* 0x0000001017517210 */ /* 0x004fc60007f5e0ff */
[----:B------:R2:W-:Y:S04]  /*11090*/  STS.U8 [R12+UR9+0x2380], R135 ;  /* 0x002380870c007988 */ /* 0x0005e80008000009 */
[----:B------:R-:W-:Y:S01]  /*110a0*/  STL [R1+0x464], R144 ;  /* 0x0004649001007387 */ /* 0x000fe20000100800 */
[----:B------:R-:W-:-:S03]  /*110b0*/  IMAD R26, R108, UR22, RZ ;  /* 0x000000166c1a7c24 */ /* 0x000fc6000f8e02ff */
[----:B------:R-:W-:Y:S01]  /*110c0*/  STL [R1+0xb98], R144 ;  /* 0x000b989001007387 */ /* 0x000fe20000100800 */
[----:B--2---:R-:W-:-:S03]  /*110d0*/  IADD3 R135, P3, PT, R22, R16, RZ ;  /* 0x0000001016877210 */ /* 0x004fc60007f7e0ff */
[----:B------:R-:W-:Y:S01]  /*110e0*/  STL [R1+0x46c], R8 ;  /* 0x00046c0801007387 */ /* 0x000fe20000100800 */
[----:B------:R-:W-:-:S03]  /*110f0*/  LEA.HI.X.SX32 R160, R19, R13, 0x1, P6 ;  /* 0x0000000d13a07211 */ /* 0x000fc600030f0eff */
[----:B------:R-:W-:Y:S01]  /*11100*/  STL [R1+0xb9c], R8 ;  /* 0x000b9c0801007387 */ /* 0x000fe20000100800 */
[-C--:B------:R-:W-:Y:S01]  /*11110*/  IADD3 R0, P6, PT, R25, R16.reuse, RZ ;  /* 0x0000001019007210 */ /* 0x080fe20007fde0ff */
[----:B------:R-:W-:Y:S02]  /*11120*/  IMAD R27, R107, UR23, RZ ;  /* 0x000000176b1b7c24 */ /* 0x000fe4000f8e02ff */
[----:B------:R-:W-:Y:S01]  /*11130*/  STL [R1+0x474], R111 ;  /* 0x0004746f01007387 */ /* 0x000fe20000100800 */
[----:B------:R-:W-:Y:S01]  /*11140*/  IMAD R29, R106, UR24, RZ ;  /* 0x000000186a1d7c24 */ /* 0x000fe2000f8e02ff */
[----:B------:R-:W-:Y:S02]  /*11150*/  IADD3 R123, P0, PT, R24, R16, RZ ;  /* 0x00000010187b7210 */ /* 0x000fe40007f1e0ff */
[----:B------:R-:W-:Y:S01]  /*11160*/  STL [R1+0xba0], R111 ;  /* 0x000ba06f01007387 */ /* 0x000fe20000100800 */
[----:B------:R-:W-:-:S03]  /*11170*/  LEA.HI.X.SX32 R9, R20, R13, 0x1, P4 ;  /* 0x0000000d14097211 */ /* 0x000fc600020f0eff */
        /* <DEDUP_REMOVED lines=8> */
[----:B------:R-:W2:Y:S01]  /*11200*/  LDL R18, [R1+0x454] ;  /* 0x0004540001127983 */ /* 0x000ea20000100800 */
[----:B------:R-:W-:-:S03]  /*11210*/  IMAD R39, R95, UR33, RZ ;  /* 0x000000215f277c24 */ /* 0x000fc6000f8e02ff */
[----:B------:R3:W-:Y:S01]  /*11220*/  STS.U8 [R12+UR9+0x6380], R132 ;  /* 0x006380840c007988 */ /* 0x0007e20008000009 */
[----:B------:R-:W-:-:S03]  /*11230*/  LEA.HI.X.SX32 R80, R23, R13, 0x1, P2 ;  /* 0x0000000d17507211 */ /* 0x000fc600010f0eff */
[----:B------:R-:W-:Y:S01]  /*11240*/  STL [R1+0x494], R0 ;  /* 0x0004940001007387 */ /* 0x000fe20000100800 */
[----:B------:R-:W-:-:S03]  /*11250*/  IMAD R33, R103, UR27, RZ ;  /* 0x0000001b67217c24 */ /* 0x000fc6000f8e02ff */
[----:B------:R-:W-:Y:S01]  /*11260*/  STL [R1+0x460], R160 ;  /* 0x000460a001007387 */ /* 0x000fe20000100800 */
[----:B---3--:R-:W-:-:S03]  /*11270*/  LEA.HI.X.SX32 R132, R22, R13, 0x1, P3 ;  /* 0x0000000d16847211 */ /* 0x008fc600018f0eff */
[----:B------:R-:W-:Y:S01]  /*11280*/  STL [R1+0x48c], R123 ;  /* 0x00048c7b01007387 */ /* 0x000fe20000100800 */
[-C--:B------:R-:W-:Y:S02]  /*11290*/  IADD3 R95, P3, PT, R29, R16.reuse, RZ ;  /* 0x000000101d5f7210 */ /* 0x080fe40007f7e0ff */
[----:B------:R-:W-:Y:S01]  /*112a0*/  IADD3 R113, P2, PT, R31, R16, RZ ;  /* 0x000000101f717210 */ /* 0x000fe20007f5e0ff */
[----:B------:R-:W-:Y:S01]  /*112b0*/  STL [R1+0x468], R9 ;  /* 0x0004680901007387 */ /* 0x000fe20000100800 */
[----:B------:R-:W-:Y:S01]  /*112c0*/  LEA.HI.X.SX32 R118, R24, R13, 0x1, P0 ;  /* 0x0000000d18767211 */ /* 0x000fe200000f0eff */
[----:B------:R-:W-:Y:S02]  /*112d0*/  IMAD R34, R102, UR28, RZ ;  /* 0x0000001c66227c24 */ /* 0x000fe4000f8e02ff */
[----:B------:R-:W-:Y:S01]  /*112e0*/  STL [R1+0x49c], R2 ;  /* 0x00049c0201007387 */ /* 0x000fe20000100800 */
[----:B------:R-:W-:-:S03]  /*112f0*/  IMAD R35, R101, UR29, RZ ;  /* 0x0000001d65237c24 */ /* 0x000fc6000f8e02ff */
[----:B------:R3:W-:Y:S01]  /*11300*/  STS.U8 [R12+UR9+0x1f80], R129 ;  /* 0x001f80810c007988 */ /* 0x0007e20008000009 */
[----:B------:R-:W-:-:S03]  /*11310*/  LEA.HI.X.SX32 R111, R25, R13, 0x1, P6 ;  /* 0x0000000d196f7211 */ /* 0x000fc600030f0eff */
[----:B------:R-:W-:Y:S01]  /*11320*/  STL [R1+0x470], R110 ;  /* 0x0004706e01007387 */ /* 0x000fe20000100800 */
[----:B------:R-:W-:-:S03]  /*11330*/  IADD3 R154, P6, PT, R33, R16, RZ ;  /* 0x00000010219a7210 */ /* 0x000fc60007fde0ff */
[----:B------:R-:W-:Y:S01]  /*11340*/  STL [R1+0x4a4], R10 ;  /* 0x0004a40a01007387 */ /* 0x000fe20000100800 */
[----:B---3--:R-:W-:-:S03]  /*11350*/  IADD3 R129, P0, PT, R32, R16, RZ ;  /* 0x0000001020817210 */ /* 0x008fc60007f1e0ff */
[----:B------:R-:W-:Y:S01]  /*11360*/  STL [R1+0x4ac], R95 ;  /* 0x0004ac5f01007387 */ /* 0x000fe20000100800 */
[----:B------:R-:W-:Y:S01]  /*11370*/  IMAD R36, R100, UR30, RZ ;  /* 0x0000001e64247c24 */ /* 0x000fe2000f8e02ff */
[----:B------:R-:W-:Y:S02]  /*11380*/  LEA.HI.X.SX32 R3, R26, R13, 0x1, P4 ;  /* 0x0000000d1a037211 */ /* 0x000fe400020f0eff */
[----:B------:R-:W-:Y:S01]  /*11390*/  STL [R1+0x478], R132 ;  /* 0x0004788401007387 */ /* 0x000fe20000100800 */
[----:B------:R-:W-:-:S03]  /*113a0*/  IADD3 R120, P4, PT, R34, R16, RZ ;  /* 0x0000001022787210 */ /* 0x000fc60007f9e0ff */
[----:B------:R-:W-:Y:S01]  /*113b0*/  STL [R1+0x4b4], R113 ;  /* 0x0004b47101007387 */ /* 0x000fe20000100800 */
[----:B------:R-:W-:Y:S01]  /*113c0*/  IMAD R37, R99, UR31, RZ ;  /* 0x0000001f63257c24 */ /* 0x000fe2000f8e02ff */
[-C--:B------:R-:W-:Y:S02]  /*113d0*/  LEA.HI.X.SX32 R11, R27, R13.reuse, 0x1, P1 ;  /* 0x0000000d1b0b7211 */ /* 0x080fe400008f0eff */
[----:B------:R-:W-:Y:S01]  /*113e0*/  STL [R1+0x480], R80 ;  /* 0x0004805001007387 */ /* 0x000fe20000100800 */
[----:B------:R-:W-:Y:S01]  /*113f0*/  IMAD R38, R96, UR32, RZ ;  /* 0x0000002060267c24 */ /* 0x000fe2000f8e02ff */
[----:B------:R-:W-:Y:S02]  /*11400*/  IADD3 R144, P1, PT, R35, R16, RZ ;  /* 0x0000001023907210 */ /* 0x000fe40007f3e0ff */
[----:B------:R-:W-:Y:S01]  /*11410*/  STL [R1+0x4bc], R129 ;  /* 0x0004bc8101007387 */ /* 0x000fe20000100800 */
[----:B------:R-:W-:Y:S01]  /*11420*/  IMAD R40, R92, UR34, RZ ;  /* 0x000000225c287c24 */ /* 0x000fe2000f8e02ff */
[----:B------:R-:W-:-:S02]  /*11430*/  LEA.HI.X.SX32 R92, R29, R13, 0x1, P3 ;  /* 0x0000000d1d5c7211 */ /* 0x000fc400018f0eff */
[----:B------:R-:W-:Y:S01]  /*11440*/  STL [R1+0x488], R118 ;  /* 0x0004887601007387 */ /* 0x000fe20000100800 */
[----:B------:R-:W-:-:S03]  /*11450*/  IADD3 R0, P3, PT, R36, R16, RZ ;  /* 0x0000001024007210 */ /* 0x000fc60007f7e0ff */
[----:B------:R-:W-:Y:S01]  /*11460*/  STL [R1+0x490], R111 ;  /* 0x0004906f01007387 */ /* 0x000fe20000100800 */
[----:B------:R-:W-:-:S03]  /*11470*/  LEA.HI.X.SX32 R112, R31, R13, 0x1, P2 ;  /* 0x0000000d1f707211 */ /* 0x000fc600010f0eff */
[----:B------:R-:W-:Y:S01]  /*11480*/  STL [R1+0x4c4], R154 ;  /* 0x0004c49a01007387 */ /* 0x000fe20000100800 */
[----:B------:R-:W-:-:S03]  /*11490*/  IADD3 R7, P2, PT, R37, R16, RZ ;  /* 0x0000001025077210 */ /* 0x000fc60007f5e0ff */
[----:B------:R-:W-:Y:S01]  /*114a0*/  STL [R1+0x498], R3 ;  /* 0x0004980301007387 */ /* 0x000fe20000100800 */
[----:B------:R-:W-:-:S03]  /*114b0*/  LEA.HI.X.SX32 R153, R33, R13, 0x1, P6 ;  /* 0x0000000d21997211 */ /* 0x000fc600030f0eff */
[----:B------:R3:W-:Y:S04]  /*114c0*/  STS.U8 [R12+UR9+0x5f80], R128 ;  /* 0x005f80800c007988 */ /* 0x0007e80008000009 */
[----:B------:R-:W-:Y:S01]  /*114d0*/  STL [R1+0x4cc], R120 ;  /* 0x0004cc7801007387 */ /* 0x000fe20000100800 */
[----:B------:R-:W-:-:S03]  /*114e0*/  IADD3 R115, P6, PT, R39, R16, RZ ;  /* 0x0000001027737210 */ /* 0x000fc60007fde0ff */
[----:B------:R-:W-:Y:S01]  /*114f0*/  STL [R1+0x4a0], R11 ;  /* 0x0004a00b01007387 */ /* 0x000fe20000100800 */
[----:B---3--:R-:W-:-:S03]  /*11500*/  LEA.HI.X.SX32 R128, R32, R13, 0x1, P0 ;  /* 0x0000000d20807211 */ /* 0x008fc600000f0eff */
[----:B------:R-:W-:Y:S01]  /*11510*/  STL [R1+0x4d4], R144 ;  /* 0x0004d49001007387 */ /* 0x000fe20000100800 */
[----:B------:R-:W-:-:S03]  /*11520*/  IADD3 R99, P0, PT, R38, R16, RZ ;  /* 0x0000001026637210 */ /* 0x000fc60007f1e0ff */
[----:B------:R-:W-:Y:S01]  /*11530*/  STL [R1+0x4a8], R92 ;  /* 0x0004a85c01007387 */ /* 0x000fe20000100800 */
[----:B------:R-:W-:-:S03]  /*11540*/  LEA.HI.X.SX32 R8, R35, R13, 0x1, P1 ;  /* 0x0000000d23087211 */ /* 0x000fc600008f0eff */
[----:B------:R-:W-:Y:S01]  /*11550*/  STL [R1+0x4dc], R0 ;  /* 0x0004dc0001007387 */ /* 0x000fe20000100800 */
[----:B------:R-:W-:-:S03]  /*11560*/  LEA.HI.X.SX32 R119, R34, R13, 0x1, P4 ;  /* 0x0000000d22777211 */ /* 0x000fc600020f0eff */
[----:B------:R-:W-:Y:S01]  /*11570*/  STL [R1+0x4b0], R112 ;  /* 0x0004b07001007387 */ /* 0x000fe20000100800 */
[----:B------:R-:W-:Y:S01]  /*11580*/  IMAD R61, R61, UR35, RZ ;  /* 0x000000233d3d7c24 */ /* 0x000fe2000f8e02ff */
[----:B------:R-:W-:Y:S02]  /*11590*/  LEA.HI.X.SX32 R14, R36, R13, 0x1, P3 ;  /* 0x0000000d240e7211 */ /* 0x000fe400018f0eff */
[----:B------:R-:W-:Y:S01]  /*115a0*/  STL [R1+0x4e4], R7 ;  /* 0x0004e40701007387 */ /* 0x000fe20000100800 */
[----:B------:R-:W-:-:S03]  /*115b0*/  IMAD R63, R63, UR36, RZ ;  /* 0x000000243f3f7c24 */ /* 0x000fc6000f8e02ff */
[----:B------:R-:W-:Y:S01]  /*115c0*/  STL [R1+0x4ec], R99 ;  /* 0x0004ec6301007387 */ /* 0x000fe20000100800 */
[----:B------:R-:W-:Y:S01]  /*115d0*/  IMAD R65, R65, UR37, RZ ;  /* 0x0000002541417c24 */ /* 0x000fe2000f8e02ff */
[-C--:B------:R-:W-:Y:S02]  /*115e0*/  LEA.HI.X.SX32 R37, R37, R13.reuse, 0x1, P2 ;  /* 0x0000000d25257211 */ /* 0x080fe400010f0eff */
[----:B------:R3:W-:Y:S01]  /*115f0*/  STS.U8 [R12+UR9+0x1b80], R131 ;  /* 0x001b80830c007988 */ /* 0x0007e20008000009 */
[----:B------:R-:W-:-:S03]  /*11600*/  LEA.HI.X.SX32 R96, R38, R13, 0x1, P0 ;  /* 0x0000000d26607211 */ /* 0x000fc600000f0eff */
[----:B------:R-:W-:Y:S01]  /*11610*/  STL [R1+0x4b8], R128 ;  /* 0x0004b88001007387 */ /* 0x000fe20000100800 */
[----:B------:R-:W-:-:S03]  /*11620*/  LEA.HI.X.SX32 R114, R39, R13, 0x1, P6 ;  /* 0x0000000d27727211 */ /* 0x000fc600030f0eff */
[----:B------:R-:W-:Y:S01]  /*11630*/  STL [R1+0x4f4], R115 ;  /* 0x0004f47301007387 */ /* 0x000fe20000100800 */
[----:B---3--:R-:W-:-:S03]  /*11640*/  IADD3 R131, P1, PT, R40, R16, RZ ;  /* 0x0000001028837210 */ /* 0x008fc60007f3e0ff */
[----:B------:R-:W-:Y:S01]  /*11650*/  STL [R1+0x4c0], R153 ;  /* 0x0004c09901007387 */ /* 0x000fe20000100800 */
[----:B------:R-:W-:Y:S01]  /*11660*/  IMAD R68, R68, UR38, RZ ;  /* 0x0000002644447c24 */ /* 0x000fe2000f8e02ff */
[----:B------:R-:W-:Y:S02]  /*11670*/  IADD3 R152, P0, PT, R61, R16, RZ ;  /* 0x000000103d987210 */ /* 0x000fe40007f1e0ff */
[----:B------:R-:W-:Y:S01]  /*11680*/  STL [R1+0x4d0], R8 ;  /* 0x0004d00801007387 */ /* 0x000fe20000100800 */
[----:B------:R-:W-:-:S03]  /*11690*/  IMAD R70, R70, UR39, RZ ;  /* 0x0000002746467c24 */ /* 0x000fc6000f8e02ff */
[----:B------:R3:W-:Y:S01]  /*116a0*/  STS.U8 [R12+UR9+0x5b80], R130 ;  /* 0x005b80820c007988 */ /* 0x0007e20008000009 */
[----:B------:R-:W-:-:S03]  /*116b0*/  IADD3 R20, P2, PT, R65, R16, RZ ;  /* 0x0000001041147210 */ /* 0x000fc60007f5e0ff */
[----:B------:R-:W-:Y:S01]  /*116c0*/  STL [R1+0x4c8], R119 ;  /* 0x0004c87701007387 */ /* 0x000fe20000100800 */
[----:B------:R-:W-:-:S03]  /*116d0*/  IMAD R72, R72, UR40, RZ ;  /* 0x0000002848487c24 */ /* 0x000fc6000f8e02ff */
[----:B------:R-:W-:Y:S01]  /*116e0*/  STL [R1+0x4d8], R14 ;  /* 0x0004d80e01007387 */ /* 0x000fe20000100800 */
[----:B---3--:R-:W-:-:S03]  /*116f0*/  LEA.HI.X.SX32 R130, R40, R13, 0x1, P1 ;  /* 0x0000000d28827211 */ /* 0x008fc600008f0eff */
[----:B------:R-:W-:Y:S01]  /*11700*/  STL [R1+0x4fc], R131 ;  /* 0x0004fc8301007387 */ /* 0x000fe20000100800 */
[----:B------:R-:W-:-:S03]  /*11710*/  IADD3 R122, P1, PT, R63, R16, RZ ;  /* 0x000000103f7a7210 */ /* 0x000fc60007f3e0ff */
[----:B------:R-:W-:Y:S01]  /*11720*/  STL [R1+0x4e0], R37 ;  /* 0x0004e02501007387 */ /* 0x000fe20000100800 */
[----:B------:R-:W-:-:S03]  /*11730*/  LEA.HI.X.SX32 R149, R61, R13, 0x1, P0 ;  /* 0x0000000d3d957211 */ /* 0x000fc600000f0eff */
[----:B------:R-:W-:Y:S01]  /*11740*/  STL [R1+0x4e8], R96 ;  /* 0x0004e86001007387 */ /* 0x000fe20000100800 */
[-C--:B------:R-:W-:Y:S01]  /*11750*/  LEA.HI.X.SX32 R121, R63, R13.reuse, 0x1, P1 ;  /* 0x0000000d3f797211 */ /* 0x080fe200008f0eff */
[----:B------:R-:W-:Y:S01]  /*11760*/  IMAD R75, R75, UR41, RZ ;  /* 0x000000294b4b7c24 */ /* 0x000fe2000f8e02ff */
[----:B------:R-:W-:Y:S01]  /*11770*/  IADD3 R6, P0, PT, R68, R16, RZ ;  /* 0x0000001044067210 */ /* 0x000fe20007f1e0ff */
[----:B------:R-:W-:Y:S01]  /*11780*/  STL [R1+0x4f0], R114 ;  /* 0x0004f07201007387 */ /* 0x000fe20000100800 */
[----:B------:R-:W-:-:S03]  /*11790*/  LEA.HI.X.SX32 R21, R65, R13, 0x1, P2 ;  /* 0x0000000d41157211 */ /* 0x000fc600010f0eff */
[----:B------:R-:W-:Y:S01]  /*117a0*/  STL [R1+0x4f8], R130 ;  /* 0x0004f88201007387 */ /* 0x000fe20000100800 */
[-C--:B------:R-:W-:Y:S01]  /*117b0*/  IADD3 R33, P1, PT, R70, R16.reuse, RZ ;  /* 0x0000001046217210 */ /* 0x080fe20007f3e0ff */
[----:B------:R-:W-:Y:S02]  /*117c0*/  IMAD R77, R77, UR42, RZ ;  /* 0x0000002a4d4d7c24 */ /* 0x000fe4000f8e02ff */
[----:B------:R-:W-:Y:S01]  /*117d0*/  STL [R1+0x504], R152 ;  /* 0x0005049801007387 */ /* 0x000fe20000100800 */
[----:B------:R-:W-:Y:S01]  /*117e0*/  IADD3 R101, P2, PT, R72, R16, RZ ;  /* 0x0000001048657210 */ /* 0x000fe20007f5e0ff */
[----:B------:R-:W-:Y:S02]  /*117f0*/  IMAD R79, R79, UR43, RZ ;  /* 0x0000002b4f4f7c24 */ /* 0x000fe4000f8e02ff */
[----:B------:R-:W-:Y:S01]  /*11800*/  STL [R1+0x514], R20 ;  /* 0x0005141401007387 */ /* 0x000fe20000100800 */
[----:B------:R-:W-:-:S03]  /*11810*/  LEA.HI.X.SX32 R68, R68, R13, 0x1, P0 ;  /* 0x0000000d44447211 */ /* 0x000fc600000f0eff */
[----:B------:R-:W-:Y:S01]  /*11820*/  STL [R1+0x50c], R122 ;  /* 0x00050c7a01007387 */ /* 0x000fe20000100800 */
[----:B------:R-:W-:-:S03]  /*11830*/  LEA.HI.X.SX32 R34, R70, R13, 0x1, P1 ;  /* 0x0000000d46227211 */ /* 0x000fc600008f0eff */
[----:B------:R-:W-:Y:S01]  /*11840*/  STL [R1+0x500], R149 ;  /* 0x0005009501007387 */ /* 0x000fe20000100800 */
[----:B------:R-:W-:-:S03]  /*11850*/  IADD3 R151, P0, PT, R75, R16, RZ ;  /* 0x000000104b977210 */ /* 0x000fc60007f1e0ff */
[----:B------:R-:W-:Y:S01]  /*11860*/  STL [R1+0x508], R121 ;  /* 0x0005087901007387 */ /* 0x000fe20000100800 */
[----:B------:R-:W-:-:S03]  /*11870*/  LEA.HI.X.SX32 R100, R72, R13, 0x1, P2 ;  /* 0x0000000d48647211 */ /* 0x000fc600010f0eff */
[----:B------:R-:W-:Y:S01]  /*11880*/  STL [R1+0x510], R21 ;  /* 0x0005101501007387 */ /* 0x000fe20000100800 */
[----:B------:R-:W-:Y:S01]  /*11890*/  IMAD R78, R78, UR45, RZ ;  /* 0x0000002d4e4e7c24 */ /* 0x000fe2000f8e02ff */
[----:B------:R-:W-:Y:S02]  /*118a0*/  IADD3 R148, P2, PT, R79, R16, RZ ;  /* 0x000000104f947210 */ /* 0x000fe40007f5e0ff */
[----:B------:R3:W-:Y:S01]  /*118b0*/  STS.U8 [R12+UR9+0x1780], R117 ;  /* 0x001780750c007988 */ /* 0x0007e20008000009 */
[----:B------:R-:W-:-:S03]  /*118c0*/  IMAD R91, R91, UR44, RZ ;  /* 0x0000002c5b5b7c24 */ /* 0x000fc6000f8e02ff */
[----:B------:R-:W-:Y:S01]  /*118d0*/  STL [R1+0x51c], R6 ;  /* 0x00051c0601007387 */ /* 0x000fe20000100800 */
[----:B------:R-:W-:-:S03]  /*118e0*/  LEA.HI.X.SX32 R150, R75, R13, 0x1, P0 ;  /* 0x0000000d4b967211 */ /* 0x000fc600000f0eff */
[----:B------:R-:W-:Y:S01]  /*118f0*/  STL [R1+0x524], R33 ;  /* 0x0005242101007387 */ /* 0x000fe20000100800 */
[----:B---3--:R-:W-:-:S03]  /*11900*/  IADD3 R117, P1, PT, R77, R16, RZ ;  /* 0x000000104d757210 */ /* 0x008fc60007f3e0ff */
[----:B------:R-:W-:Y:S01]  /*11910*/  STL [R1+0x518], R68 ;  /* 0x0005184401007387 */ /* 0x000fe20000100800 */
[----:B------:R-:W-:-:S03]  /*11920*/  IMAD R76, R76, UR46, RZ ;  /* 0x0000002e4c4c7c24 */ /* 0x000fc6000f8e02ff */
        /* <DEDUP_REMOVED lines=10> */
[----:B------:R-:W-:-:S03]  /*119d0*/  IADD3 R63, P2, PT, R76, R16, RZ ;  /* 0x000000104c3f7210 */ /* 0x000fc60007f5e0ff */
[----:B------:R-:W-:Y:S04]  /*119e0*/  STL [R1+0x530], R150 ;  /* 0x0005309601007387 */ /* 0x000fe80000100800 */
[----:B------:R-:W-:Y:S04]  /*119f0*/  STL [R1+0x544], R148 ;  /* 0x0005449401007387 */ /* 0x000fe80000100800 */
[----:B------:R-:W-:Y:S01]  /*11a00*/  STL [R1+0x538], R116 ;  /* 0x0005387401007387 */ /* 0x000fe20000100800 */
[----:B------:R-:W-:-:S03]  /*11a10*/  LEA.HI.X.SX32 R65, R76, R13, 0x1, P2 ;  /* 0x0000000d4c417211 */ /* 0x000fc600010f0eff */
[----:B------:R-:W-:Y:S04]  /*11a20*/  STL [R1+0x540], R146 ;  /* 0x0005409201007387 */ /* 0x000fe80000100800 */
[----:B------:R-:W-:Y:S04]  /*11a30*/  STL [R1+0x554], R15 ;  /* 0x0005540f01007387 */ /* 0x000fe80000100800 */
[----:B------:R-:W-:Y:S04]  /*11a40*/  STL [R1+0x54c], R98 ;  /* 0x00054c6201007387 */ /* 0x000fe80000100800 */
[----:B------:R-:W-:Y:S04]  /*11a50*/  STL [R1+0x55c], R63 ;  /* 0x00055c3f01007387 */ /* 0x000fe80000100800 */
[----:B------:R-:W3:Y:S01]  /*11a60*/  LDL R76, [R1+0x494] ;  /* 0x00049400014c7983 */ /* 0x000ee20000100800 */
[----:B------:R-:W-:Y:S01]  /*11a70*/  IMAD R74, R74, UR47, RZ ;  /* 0x0000002f4a4a7c24 */ /* 0x000fe2000f8e02ff */
[----:B------:R-:W-:Y:S01]  /*11a80*/  LEA.HI.X.SX32 R97, R91, R13, 0x1, P0 ;  /* 0x0000000d5b617211 */ /* 0x000fe200000f0eff */
[----:B------:R-:W-:-:S02]  /*11a90*/  IMAD R73, R73, UR48, RZ ;  /* 0x0000003049497c24 */ /* 0x000fc4000f8e02ff */
[----:B------:R-:W-:Y:S01]  /*11aa0*/  IMAD R69, R69, UR50, RZ ;  /* 0x0000003245457c24 */ /* 0x000fe2000f8e02ff */
[-C--:B------:R-:W-:Y:S01]  /*11ab0*/  IADD3 R31, P0, PT, R74, R16.reuse, RZ ;  /* 0x000000104a1f7210 */ /* 0x080fe20007f1e0ff */
[----:B------:R-:W-:Y:S01]  /*11ac0*/  IMAD R71, R71, UR49, RZ ;  /* 0x0000003147477c24 */ /* 0x000fe2000f8e02ff */
[-C--:B------:R-:W-:Y:S01]  /*11ad0*/  LEA.HI.X.SX32 R4, R78, R13.reuse, 0x1, P1 ;  /* 0x0000000d4e047211 */ /* 0x080fe200008f0eff */
[----:B------:R4:W-:Y:S01]  /*11ae0*/  STS.U8 [R12+UR9+0x1380], R94 ;  /* 0x0013805e0c007988 */ /* 0x0009e20008000009 */
[----:B------:R-:W-:Y:S01]  /*11af0*/  LEA.HI.X.SX32 R32, R74, R13, 0x1, P0 ;  /* 0x0000000d4a207211 */ /* 0x000fe200000f0eff */
[----:B------:R-:W-:Y:S01]  /*11b00*/  IMAD R64, R64, UR53, RZ ;  /* 0x0000003540407c24 */ /* 0x000fe2000f8e02ff */
[-C--:B------:R-:W-:Y:S01]  /*11b10*/  IADD3 R103, P1, PT, R73, R16.reuse, RZ ;  /* 0x0000001049677210 */ /* 0x080fe20007f3e0ff */
[----:B------:R0:W-:Y:S01]  /*11b20*/  STS.U8 [R12+UR9+0x3380], R147 ;  /* 0x003380930c007988 */ /* 0x0001e20008000009 */
[----:B------:R-:W-:Y:S01]  /*11b30*/  IMAD R67, R67, UR51, RZ ;  /* 0x0000003343437c24 */ /* 0x000fe2000f8e02ff */
[----:B------:R-:W1:Y:S01]  /*11b40*/  LDC R74, c[0x0][0x3a0] ;  /* 0x0000e800ff4a7b82 */ /* 0x000e620000000800 */
[----:B------:R-:W-:Y:S01]  /*11b50*/  IMAD R66, R66, UR52, RZ ;  /* 0x0000003442427c24 */ /* 0x000fe2000f8e02ff */
[----:B------:R-:W-:Y:S01]  /*11b60*/  STL [R1+0x548], R97 ;  /* 0x0005486101007387 */ /* 0x000fe20000100800 */
[----:B----4-:R-:W-:-:S03]  /*11b70*/  IADD3 R94, P0, PT, R69, R16, RZ ;  /* 0x00000010455e7210 */ /* 0x010fc60007f1e0ff */
[----:B------:R4:W-:Y:S01]  /*11b80*/  STS.U8 [R12+UR9+0x5380], R93 ;  /* 0x0053805d0c007988 */ /* 0x0009e20008000009 */
[----:B0-----:R-:W-:-:S03]  /*11b90*/  IADD3 R147, P2, PT, R71, R16, RZ ;  /* 0x0000001047937210 */ /* 0x001fc60007f5e0ff */
[----:B------:R-:W-:Y:S01]  /*11ba0*/  STL [R1+0x550], R4 ;  /* 0x0005500401007387 */ /* 0x000fe20000100800 */
[-C--:B------:R-:W-:Y:S01]  /*11bb0*/  LEA.HI.X.SX32 R102, R73, R13.reuse, 0x1, P1 ;  /* 0x0000000d49667211 */ /* 0x080fe200008f0eff */
[----:B------:R-:W-:Y:S02]  /*11bc0*/  IMAD R43, R43, UR56, RZ ;  /* 0x000000382b2b7c24 */ /* 0x000fe4000f8e02ff */
[----:B------:R0:W-:Y:S01]  /*11bd0*/  STS.U8 [R12+UR9+0x7380], R145 ;  /* 0x007380910c007988 */ /* 0x0001e20008000009 */
[----:B----4-:R-:W-:-:S03]  /*11be0*/  LEA.HI.X.SX32 R93, R69, R13, 0x1, P0 ;  /* 0x0000000d455d7211 */ /* 0x010fc600000f0eff */
[----:B------:R-:W-:Y:S01]  /*11bf0*/  STL [R1+0x558], R65 ;  /* 0x0005584101007387 */ /* 0x000fe20000100800 */
[-C--:B------:R-:W-:Y:S01]  /*11c00*/  IADD3 R91, P0, PT, R64, R16.reuse, RZ ;  /* 0x00000010405b7210 */ /* 0x080fe20007f1e0ff */
[----:B------:R-:W-:Y:S01]  /*11c10*/  IMAD R62, R62, UR54, RZ ;  /* 0x000000363e3e7c24 */ /* 0x000fe2000f8e02ff */
[----:B------:R-:W-:Y:S01]  /*11c20*/  IADD3 R143, P1, PT, R67, R16, RZ ;  /* 0x00000010438f7210 */ /* 0x000fe20007f3e0ff */
[----:B------:R-:W-:Y:S01]  /*11c30*/  STL [R1+0x564], R31 ;  /* 0x0005641f01007387 */ /* 0x000fe20000100800 */
[----:B0-----:R-:W-:-:S03]  /*11c40*/  LEA.HI.X.SX32 R145, R71, R13, 0x1, P2 ;  /* 0x0000000d47917211 */ /* 0x001fc600010f0eff */
[----:B------:R-:W-:Y:S01]  /*11c50*/  STL [R1+0x56c], R103 ;  /* 0x00056c6701007387 */ /* 0x000fe20000100800 */
[-C--:B------:R-:W-:Y:S01]  /*11c60*/  IADD3 R155, P2, PT, R66, R16.reuse, RZ ;  /* 0x00000010429b7210 */ /* 0x080fe20007f5e0ff */
[----:B------:R-:W-:Y:S02]  /*11c70*/  IMAD R60, R60, UR55, RZ ;  /* 0x000000373c3c7c24 */ /* 0x000fe4000f8e02ff */
[----:B------:R-:W-:Y:S01]  /*11c80*/  STL [R1+0x560], R32 ;  /* 0x0005602001007387 */ /* 0x000fe20000100800 */
[-C--:B------:R-:W-:Y:S01]  /*11c90*/  LEA.HI.X.SX32 R78, R64, R13.reuse, 0x1, P0 ;  /* 0x0000000d404e7211 */ /* 0x080fe200000f0eff */
[----:B------:R-:W-:Y:S02]  /*11ca0*/  IMAD R59, R59, UR59, RZ ;  /* 0x0000003b3b3b7c24 */ /* 0x000fe4000f8e02ff */
[----:B------:R-:W-:Y:S01]  /*11cb0*/  STL [R1+0x574], R147 ;  /* 0x0005749301007387 */ /* 0x000fe20000100800 */
[-C--:B------:R-:W-:Y:S01]  /*11cc0*/  LEA.HI.X.SX32 R141, R67, R13.reuse, 0x1, P1 ;  /* 0x0000000d438d7211 */ /* 0x080fe200008f0eff */
[----:B------:R-:W0:Y:S01]  /*11cd0*/  S2R R70, SR_TID.X ;  /* 0x0000000000467919 */ /* 0x000e220000002100 */
        /* <DEDUP_REMOVED lines=10> */
[----:B------:R-:W-:Y:S01]  /*11d80*/  LEA.HI.X.SX32 R104, R43, R13, 0x1, P0 ;  /* 0x0000000d2b687211 */ /* 0x000fe200000f0eff */
[----:B------:R-:W-:-:S02]  /*11d90*/  IMAD R56, R56, UR62, RZ ;  /* 0x0000003e38387c24 */ /* 0x000fc4000f8e02ff */
        /* <DEDUP_REMOVED lines=8> */
[----:B------:R-:W-:Y:S02]  /*11e20*/  IADD3 R87, P2, PT, R41, R16, RZ ;  /* 0x0000001029577210 */ /* 0x000fe40007f5e0ff */
[----:B------:R4:W-:Y:S01]  /*11e30*/  STS.U8 [R12+UR9+0x2f80], R142 ;  /* 0x002f808e0c007988 */ /* 0x0009e20008000009 */
[----:B------:R-:W-:-:S03]  /*11e40*/  LEA.HI.X.SX32 R137, R59, R13, 0x1, P0 ;  /* 0x0000000d3b897211 */ /* 0x000fc600000f0eff */
[----:B------:R-:W-:Y:S01]  /*11e50*/  STL [R1+0x594], R91 ;  /* 0x0005945b01007387 */ /* 0x000fe20000100800 */
[----:B------:R-:W-:Y:S01]  /*11e60*/  IMAD R57, R57, UR61, RZ ;  /* 0x0000003d39397c24 */ /* 0x000fe2000f8e02ff */
[-C--:B------:R-:W-:Y:S02]  /*11e70*/  IADD3 R38, P0, PT, R56, R16.reuse, RZ ;  /* 0x0000001038267210 */ /* 0x080fe40007f1e0ff */
[----:B------:R-:W-:Y:S01]  /*11e80*/  STL [R1+0x59c], R40 ;  /* 0x00059c2801007387 */ /* 0x000fe20000100800 */
[----:B----4-:R-:W-:Y:S01]  /*11e90*/  IADD3 R142, P1, PT, R42, R16, RZ ;  /* 0x000000102a8e7210 */ /* 0x010fe20007f3e0ff */
[----:B------:R-:W-:Y:S02]  /*11ea0*/  IMAD R53, R53, UR65, RZ ;  /* 0x0000004135357c24 */ /* 0x000fe4000f8e02ff */
[----:B------:R-:W-:Y:S01]  /*11eb0*/  STL [R1+0x590], R78 ;  /* 0x0005904e01007387 */ /* 0x000fe20000100800 */
[----:B------:R-:W-:-:S03]  /*11ec0*/  LEA.HI.X.SX32 R86, R41, R13, 0x1, P2 ;  /* 0x0000000d29567211 */ /* 0x000fc600010f0eff */
[----:B------:R-:W-:Y:S01]  /*11ed0*/  STL [R1+0x5a4], R27 ;  /* 0x0005a41b01007387 */ /* 0x000fe20000100800 */
[----:B------:R-:W-:-:S03]  /*11ee0*/  LEA.HI.X.SX32 R39, R56, R13, 0x1, P0 ;  /* 0x0000000d38277211 */ /* 0x000fc600000f0eff */
[----:B------:R4:W-:Y:S04]  /*11ef0*/  STS.U8 [R12+UR9+0x6f80], R140 ;  /* 0x006f808c0c007988 */ /* 0x0009e80008000009 */
[----:B------:R-:W-:Y:S01]  /*11f00*/  STL [R1+0x598], R61 ;  /* 0x0005983d01007387 */ /* 0x000fe20000100800 */
[----:B------:R-:W-:-:S03]  /*11f10*/  IMAD R55, R55, UR63, RZ ;  /* 0x0000003f37377c24 */ /* 0x000fc6000f8e02ff */
[----:B------:R-:W-:Y:S01]  /*11f20*/  STL [R1+0x5a0], R29 ;  /* 0x0005a01d01007387 */ /* 0x000fe20000100800 */
[----:B----4-:R-:W-:-:S03]  /*11f30*/  LEA.HI.X.SX32 R140, R42, R13, 0x1, P1 ;  /* 0x0000000d2a8c7211 */ /* 0x010fc600008f0eff */
[----:B------:R-:W-:Y:S01]  /*11f40*/  STL [R1+0x5ac], R105 ;  /* 0x0005ac6901007387 */ /* 0x000fe20000100800 */
[-C--:B------:R-:W-:Y:S01]  /*11f50*/  IADD3 R164, P1, PT, R58, R16.reuse, RZ ;  /* 0x000000103aa47210 */ /* 0x080fe20007f3e0ff */
[----:B-1----:R-:W-:Y:S01]  /*11f60*/  IMAD R50, R50, UR14, RZ ;  /* 0x0000000e32327c24 */ /* 0x002fe2000f8e02ff */
[----:B------:R-:W-:Y:S01]  /*11f70*/  IADD3 R77, P2, PT, R57, R16, RZ ;  /* 0x00000010394d7210 */ /* 0x000fe20007f5e0ff */
[----:B------:R1:W-:Y:S01]  /*11f80*/  STS.U8 [R12+UR9+0x2b80], R138 ;  /* 0x002b808a0c007988 */ /* 0x0003e20008000009 */
[----:B------:R-:W-:-:S03]  /*11f90*/  IMAD R54, R54, UR64, RZ ;  /* 0x0000004036367c24 */ /* 0x000fc6000f8e02ff */
[----:B------:R-:W-:Y:S01]  /*11fa0*/  STL [R1+0x5b4], R142 ;  /* 0x0005b48e01007387 */ /* 0x000fe20000100800 */
[----:B------:R-:W-:-:S03]  /*11fb0*/  LEA.HI.X.SX32 R165, R58, R13, 0x1, P1 ;  /* 0x0000000d3aa57211 */ /* 0x000fc600008f0eff */
[----:B------:R-:W-:Y:S01]  /*11fc0*/  STL [R1+0x5a8], R104 ;  /* 0x0005a86801007387 */ /* 0x000fe20000100800 */
[----:B-1----:R-:W-:-:S03]  /*11fd0*/  IADD3 R138, P0, PT, R53, R16, RZ ;  /* 0x00000010358a7210 */ /* 0x002fc60007f1e0ff */
        /* <DEDUP_REMOVED lines=8> */
[----:B------:R-:W-:-:S03]  /*12060*/  IADD3 R107, P2, PT, R54, R16, RZ ;  /* 0x00000010366b7210 */ /* 0x000fc60007f5e0ff */
[----:B------:R-:W-:Y:S01]  /*12070*/  STL [R1+0x5c4], R139 ;  /* 0x0005c48b01007387 */ /* 0x000fe20000100800 */
[----:B-1----:R-:W-:-:S03]  /*12080*/  LEA.HI.X.SX32 R136, R53, R13, 0x1, P0 ;  /* 0x0000000d35887211 */ /* 0x002fc600000f0eff */
[----:B------:R-:W-:Y:S01]  /*12090*/  STL [R1+0x5d4], R77 ;  /* 0x0005d44d01007387 */ /* 0x000fe20000100800 */
[----:B------:R-:W-:Y:S01]  /*120a0*/  IADD3 R162, P0, PT, R50, R16, RZ ;  /* 0x0000001032a27210 */ /* 0x000fe20007f1e0ff */
[----:B------:R-:W-:Y:S02]  /*120b0*/  IMAD R51, R51, UR67, RZ ;  /* 0x0000004333337c24 */ /* 0x000fe4000f8e02ff */
[----:B------:R-:W-:Y:S01]  /*120c0*/  STL [R1+0x5cc], R164 ;  /* 0x0005cca401007387 */ /* 0x000fe20000100800 */
[----:B------:R-:W-:-:S03]  /*120d0*/  LEA.HI.X.SX32 R26, R55, R13, 0x1, P1 ;  /* 0x0000000d371a7211 */ /* 0x000fc600008f0eff */
[----:B------:R-:W-:Y:S01]  /*120e0*/  STL [R1+0x5c0], R137 ;  /* 0x0005c08901007387 */ /* 0x000fe20000100800 */
[-C--:B------:R-:W-:Y:S01]  /*120f0*/  LEA.HI.X.SX32 R163, R50, R13.reuse, 0x1, P0 ;  /* 0x0000000d32a37211 */ /* 0x080fe200000f0eff */
[----:B------:R-:W-:Y:S02]  /*12100*/  VIADD R161, R74, 0x7f ;  /* 0x0000007f4aa17836 */ /* 0x000fe40000000000 */
[----:B------:R-:W-:Y:S01]  /*12110*/  STL [R1+0x5c8], R165 ;  /* 0x0005c8a501007387 */ /* 0x000fe20000100800 */
[----:B------:R-:W-:Y:S02]  /*12120*/  LEA.HI.X.SX32 R106, R54, R13, 0x1, P2 ;  /* 0x0000000d366a7211 */ /* 0x000fe400010f0eff */
[-C--:B------:R-:W-:Y:S01]  /*12130*/  IADD3 R23, P0, PT, R47, R16.reuse, RZ ;  /* 0x000000102f177210 */ /* 0x080fe20007f1e0ff */
[----:B------:R-:W-:Y:S01]  /*12140*/  STL [R1+0x5d0], R79 ;  /* 0x0005d04f01007387 */ /* 0x000fe20000100800 */
[----:B------:R-:W-:Y:S01]  /*12150*/  IADD3 R84, P1, PT, R52, R16, RZ ;  /* 0x0000001034547210 */ /* 0x000fe20007f3e0ff */
[----:B------:R-:W-:-:S02]  /*12160*/  IMAD R49, R49, UR15, RZ ;  /* 0x0000000f31317c24 */ /* 0x000fc4000f8e02ff */
        /* <DEDUP_REMOVED lines=8> */
[----:B0-----:R-:W-:Y:S02]  /*121f0*/  LOP3.LUT R70, R70, 0x7f, RZ, 0xc0, !PT ;  /* 0x0000007f46467812 */ /* 0x001fe400078ec0ff */
[----:B------:R-:W-:Y:S01]  /*12200*/  ISETP.GT.AND P0, PT, R161, 0x7f, PT ;  /* 0x0000007fa100780c */ /* 0x000fe20003f04270 */
[----:B------:R-:W-:Y:S01]  /*12210*/  STL [R1+0x5e0], R26 ;  /* 0x0005e01a01007387 */ /* 0x000fe20000100800 */
[----:B------:R-:W-:-:S03]  /*12220*/  LEA.HI.X.SX32 R124, R51, R13, 0x1, P2 ;  /* 0x0000000d337c7211 */ /* 0x000fc600010f0eff */
[----:B------:R-:W-:Y:S01]  /*12230*/  STL [R1+0x5e8], R106 ;  /* 0x0005e86a01007387 */ /* 0x000fe20000100800 */
[----:B------:R-:W-:-:S03]  /*12240*/  IADD3 R72, P1, PT, R49, R16, RZ ;  /* 0x0000001031487210 */ /* 0x000fc60007f3e0ff */
[----:B------:R-:W-:Y:S01]  /*12250*/  STL [R1+0x5f4], R138 ;  /* 0x0005f48a01007387 */ /* 0x000fe20000100800 */
[----:B------:R-:W-:Y:S01]  /*12260*/  IADD3 R35, P2, PT, R48, R16, RZ ;  /* 0x0000001030237210 */ /* 0x000fe20007f5e0ff */
[----:B------:R-:W-:Y:S02]  /*12270*/  IMAD R46, R46, UR70, RZ ;  /* 0x000000462e2e7c24 */ /* 0x000fe4000f8e02ff */
[----:B------:R-:W-:Y:S01]  /*12280*/  STL [R1+0x5fc], R84 ;  /* 0x0005fc5401007387 */ /* 0x000fe20000100800 */
[----:B------:R-:W-:Y:S01]  /*12290*/  IMAD R28, R28, UR74, RZ ;  /* 0x0000004a1c1c7c24 */ /* 0x000fe2000f8e02ff */
[----:B------:R-:W-:Y:S02]  /*122a0*/  ISETP.LT.AND P0, PT, R70, R74, P0 ;  /* 0x0000004a4600720c */ /* 0x000fe40000701270 */
[----:B------:R-:W-:Y:S01]  /*122b0*/  STL [R1+0x5f0], R136 ;  /* 0x0005f08801007387 */ /* 0x000fe20000100800 */
[----:B------:R-:W-:Y:S01]  /*122c0*/  IMAD R45, R45, UR71, RZ ;  /* 0x000000472d2d7c24 */ /* 0x000fe2000f8e02ff */
[----:B------:R-:W-:-:S02]  /*122d0*/  LEA.HI.X.SX32 R75, R49, R13, 0x1, P1 ;  /* 0x0000000d314b7211 */ /* 0x000fc400008f0eff */
[----:B------:R-:W-:Y:S01]  /*122e0*/  STL [R1+0x604], R125 ;  /* 0x0006047d01007387 */ /* 0x000fe20000100800 */
[----:B------:R-:W-:Y:S01]  /*122f0*/  IMAD R44, R44, UR72, RZ ;  /* 0x000000482c2c7c24 */ /* 0x000fe2000f8e02ff */
[----:B------:R-:W-:Y:S02]  /*12300*/  LEA.HI.X.SX32 R36, R48, R13, 0x1, P2 ;  /* 0x0000000d30247211 */ /* 0x000fe400010f0eff */
[----:B------:R-:W-:Y:S01]  /*12310*/  STL [R1+0x5f8], R85 ;  /* 0x0005f85501007387 */ /* 0x000fe20000100800 */
[----:B------:R-:W-:-:S03]  /*12320*/  IADD3 R109, P1, PT, R46, R16, RZ ;  /* 0x000000102e6d7210 */ /* 0x000fc60007f3e0ff */
[----:B------:R-:W-:Y:S01]  /*12330*/  STL [R1+0x600], R124 ;  /* 0x0006007c01007387 */ /* 0x000fe20000100800 */
[----:B------:R-:W-:-:S03]  /*12340*/  IADD3 R17, P6, PT, R28, R16, RZ ;  /* 0x000000101c117210 */ /* 0x000fc60007fde0ff */
[----:B------:R-:W-:Y:S01]  /*12350*/  STL [R1+0x614], R72 ;  /* 0x0006144801007387 */ /* 0x000fe20000100800 */
[----:B------:R-:W-:-:S03]  /*12360*/  IMAD R30, R30, UR73, RZ ;  /* 0x000000491e1e7c24 */ /* 0x000fc6000f8e02ff */
[----:B------:R-:W-:Y:S01]  /*12370*/  STL [R1+0x60c], R162 ;  /* 0x00060ca201007387 */ /* 0x000fe20000100800 */
[----:B------:R-:W-:-:S03]  /*12380*/  IADD3 R83, P3, PT, R44, R16, RZ ;  /* 0x000000102c537210 */ /* 0x000fc60007f7e0ff */
[----:B------:R0:W-:Y:S04]  /*12390*/  STS.U8 [R12+UR9+0x2780], R134 ;  /* 0x002780860c007988 */ /* 0x0001e80008000009 */
[----:B------:R-:W-:Y:S01]  /*123a0*/  STL [R1+0x61c], R35 ;  /* 0x00061c2301007387 */ /* 0x000fe20000100800 */
[----:B------:R-:W-:-:S03]  /*123b0*/  LEA.HI.X.SX32 R19, R28, R13, 0x1, P6 ;  /* 0x0000000d1c137211 */ /* 0x000fc600030f0eff */
[----:B------:R-:W-:Y:S01]  /*123c0*/  STL [R1+0x608], R163 ;  /* 0x000608a301007387 */ /* 0x000fe20000100800 */
[----:B0-----:R-:W-:-:S03]  /*123d0*/  IADD3 R134, P2, PT, R45, R16, RZ ;  /* 0x000000102d867210 */ /* 0x001fc60007f5e0ff */
[----:B------:R-:W-:Y:S01]  /*123e0*/  STL [R1+0x610], R75 ;  /* 0x0006104b01007387 */ /* 0x000fe20000100800 */
[----:B------:R-:W-:-:S03]  /*123f0*/  IADD3 R127, P4, PT, R30, R16, RZ ;  /* 0x000000101e7f7210 */ /* 0x000fc60007f9e0ff */
[----:B------:R-:W-:Y:S04]  /*12400*/  STL [R1+0x618], R36 ;  /* 0x0006182401007387 */ /* 0x000fe80000100800 */
[----:B------:R-:W-:Y:S01]  /*12410*/  STL [R1+0x620], R23 ;  /* 0x0006201701007387 */ /* 0x000fe20000100800 */
[----:B------:R-:W-:-:S03]  /*12420*/  LEA.HI.X.SX32 R108, R46, R13, 0x1, P1 ;  /* 0x0000000d2e6c7211 */ /* 0x000fc600008f0eff */
[----:B------:R-:W-:Y:S01]  /*12430*/  STL [R1+0x624], R109 ;  /* 0x0006246d01007387 */ /* 0x000fe20000100800 */
[----:B------:R-:W-:Y:S01]  /*12440*/  PRMT R22, RZ, 0x7610, R22 ;  /* 0x00007610ff167816 */ /* 0x000fe20000000016 */
[----:B------:R-:W-:Y:S02]  /*12450*/  @P0 IMAD.MOV.U32 R16, RZ, RZ, R17 ;  /* 0x000000ffff100224 */ /* 0x000fe400078e0011 */
[----:B------:R-:W-:Y:S04]  /*12460*/  STL [R1+0x628], R134 ;  /* 0x0006288601007387 */ /* 0x000fe80000100800 */
[----:B------:R-:W-:Y:S04]  /*12470*/  STL [R1+0x62c], R83 ;  /* 0x00062c5301007387 */ /* 0x000fe80000100800 */
[----:B------:R0:W-:Y:S04]  /*12480*/  STS.U8 [R12+UR9+0x6780], R133 ;  /* 0x006780850c007988 */ /* 0x0001e80008000009 */
[----:B------:R1:W-:Y:S01]  /*12490*/  STL [R1+0x3bc], R17 ;  /* 0x0003bc1101007387 */ /* 0x0003e20000100800 */
[----:B------:R-:W-:-:S03]  /*124a0*/  LEA.HI.X.SX32 R82, R44, R13, 0x1, P3 ;  /* 0x0000000d2c527211 */ /* 0x000fc600018f0eff */
[----:B------:R-:W-:Y:S01]  /*124b0*/  STL [R1+0x630], R127 ;  /* 0x0006307f01007387 */ /* 0x000fe20000100800 */
[-C--:B0-----:R-:W-:Y:S01]  /*124c0*/  LEA.HI.X.SX32 R133, R45, R13.reuse, 0x1, P2 ;  /* 0x0000000d2d857211 */ /* 0x081fe200010f0eff */
[----:B-1----:R-:W-:Y:S02]  /*124d0*/  @P0 IMAD.MOV.U32 R17, RZ, RZ, R19 ;  /* 0x000000ffff110224 */ /* 0x002fe400078e0013 */
[----:B------:R-:W-:Y:S01]  /*124e0*/  STL [R1+0x398], R24 ;  /* 0x0003981801007387 */ /* 0x000fe20000100800 */
[----:B------:R-:W-:-:S03]  /*124f0*/  LEA.HI.X.SX32 R126, R30, R13, 0x1, P4 ;  /* 0x0000000d1e7e7211 */ /* 0x000fc600020f0eff */
[----:B------:R-:W-:Y:S04]  /*12500*/  STL [R1+0x3a0], R108 ;  /* 0x0003a06c01007387 */ /* 0x000fe80000100800 */
[----:B------:R-:W-:Y:S04]  /*12510*/  STL [R1+0x3b0], R133 ;  /* 0x0003b08501007387 */ /* 0x000fe80000100800 */
[----:B------:R0:W4:Y:S04]  /*12520*/  @P0 LDG.E.U8 R22, desc[UR20][R16.64] ;  /* 0x0000001410160981 */ /* 0x000128000c1e1100 */
[----:B------:R1:W-:Y:S01]  /*12530*/  STL [R1+0x39c], R19 ;  /* 0x00039c1301007387 */ /* 0x0003e20000100800 */
[----:B0-----:R-:W-:-:S03]  /*12540*/  PRMT R16, RZ, 0x7610, R16 ;  /* 0x00007610ff107816 */ /* 0x001fc60000000010 */
[----:B------:R-:W-:Y:S01]  /*12550*/  STL [R1+0x3b4], R82 ;  /* 0x0003b45201007387 */ /* 0x000fe20000100800 */
[----:B-1----:R-:W-:-:S03]  /*12560*/  @P0 IMAD.MOV.U32 R19, RZ, RZ, R89 ;  /* 0x000000ffff130224 */ /* 0x002fc600078e0059 */
[----:B------:R-:W-:Y:S01]  /*12570*/  STL [R1+0x3b8], R126 ;  /* 0x0003b87e01007387 */ /* 0x000fe20000100800 */
[----:B------:R-:W-:-:S03]  /*12580*/  PRMT R13, RZ, 0x7610, R13 ;  /* 0x00007610ff0d7816 */ /* 0x000fc6000000000d */
[----:B------:R-:W4:Y:S04]  /*12590*/  LDL.LU R89, [R1+0xba4] ;  /* 0x000ba40001597983 */ /* 0x000f280000300800 */
[----:B--2---:R3:W2:Y:S02]  /*125a0*/  @P0 LDG.E.U8 R16, desc[UR20][R18.64] ;  /* 0x0000001412100981 */ /* 0x0046a4000c1e1100 */
[----:B---3--:R-:W-:Y:S02]  /*125b0*/  @P0 IMAD.MOV.U32 R18, RZ, RZ, R76 ;  /* 0x000000ffff120224 */ /* 0x008fe400078e004c */
[----:B------:R-:W-:Y:S01]  /*125c0*/  @P0 IMAD.MOV.U32 R19, RZ, RZ, R111 ;  /* 0x000000ffff130224 */ /* 0x000fe200078e006f */
[----:B------:R-:W-:Y:S01]  /*125d0*/  PRMT R17, RZ, 0x7610, R17 ;  /* 0x00007610ff117816 */ /* 0x000fe20000000011 */
[----:B------:R-:W-:Y:S04]  /*125e0*/  STS.U8 [R12+UR9+0x3780], R157 ;  /* 0x0037809d0c007988 */ /* 0x000fe80008000009 */
[----:B------:R0:W3:Y:S04]  /*125f0*/  @P0 LDG.E.U8 R13, desc[UR20][R18.64] ;  /* 0x00000014120d0981 */ /* 0x0000e8000c1e1100 */
[----:B------:R-:W-:Y:S04]  /*12600*/  STS.U8 [R12+UR9+0x7780], R156 ;  /* 0x0077809c0c007988 */ /* 0x000fe80008000009 */
[----:B------:R-:W-:Y:S01]  /*12610*/  STS.U8 [R12+UR9+0x3b80], R159 ;  /* 0x003b809f0c007988 */ /* 0x000fe20008000009 */
[----:B0-----:R-:W-:-:S02]  /*12620*/  @P0 IMAD.MOV.U32 R18, RZ, RZ, R144 ;  /* 0x000000ffff120224 */ /* 0x001fc400078e0090 */
[----:B------:R-:W-:Y:S01]  /*12630*/  @P0 IMAD.MOV.U32 R19, RZ, RZ, R8 ;  /* 0x000000ffff130224 */ /* 0x000fe200078e0008 */
[----:B------:R-:W-:Y:S04]  /*12640*/  STS.U8 [R12+UR9+0x7b80], R158 ;  /* 0x007b809e0c007988 */ /* 0x000fe80008000009 */
[----:B------:R0:W3:Y:S04]  /*12650*/  @P0 LDG.E.U8 R17, desc[UR20][R18.64] ;  /* 0x0000001412110981 */ /* 0x0000e8000c1e1100 */
[----:B------:R-:W-:Y:S04]  /*12660*/  STS.U8 [R12+UR9+0x3f80], R90 ;  /* 0x003f805a0c007988 */ /* 0x000fe80008000009 */
[----:B------:R-:W3:Y:S01]  /*12670*/  LDL.LU R111, [R1+0xba0] ;  /* 0x000ba000016f7983 */ /* 0x000ee20000300800 */
[----:B0-----:R-:W-:-:S02]  /*12680*/  PRMT R19, RZ, 0x7610, R19 ;  /* 0x00007610ff137816 */ /* 0x001fc40000000013 */
[----:B------:R-:W-:Y:S01]  /*12690*/  PRMT R18, RZ, 0x7610, R18 ;  /* 0x00007610ff127816 */ /* 0x000fe20000000012 */
[----:B------:R-:W3:Y:S04]  /*126a0*/  LDL.LU R8, [R1+0xb9c] ;  /* 0x000b9c0001087983 */ /* 0x000ee80000300800 */
[----:B------:R0:W3:Y:S04]  /*126b0*/  @P0 LDG.E.U8 R19, desc[UR20][R20.64] ;  /* 0x0000001414130981 */ /* 0x0000e8000c1e1100 */
[----:B------:R-:W3:Y:S01]  /*126c0*/  LDL.LU R144, [R1+0xb98] ;  /* 0x000b980001907983 */ /* 0x000ee20000300800 */
[----:B0-----:R-:W-:-:S02]  /*126d0*/  @P0 IMAD.MOV.U32 R20, RZ, RZ, R15 ;  /* 0x000000ffff140224 */ /* 0x001fc400078e000f */
[----:B------:R-:W-:Y:S02]  /*126e0*/  @P0 IMAD.MOV.U32 R21, RZ, RZ, R4 ;  /* 0x000000ffff150224 */ /* 0x000fe400078e0004 */
[----:B------:R-:W3:Y:S04]  /*126f0*/  LDL.LU R4, [R1+0xb94] ;  /* 0x000b940001047983 */ /* 0x000ee80000300800 */
[----:B------:R0:W3:Y:S04]  /*12700*/  @P0 LDG.E.U8 R18, desc[UR20][R20.64] ;  /* 0x0000001414120981 */ /* 0x0000e8000c1e1100 */
[----:B------:R-:W5:Y:S01]  /*12710*/  LDL.LU R15, [R1+0xb90] ;  /* 0x000b9000010f7983 */ /* 0x000f620000300800 */
[----:B0-----:R-:W-:-:S02]  /*12720*/  @P0 IMAD.MOV.U32 R20, RZ, RZ, R91 ;  /* 0x000000ffff140224 */ /* 0x001fc400078e005b */
[----:B------:R-:W-:Y:S01]  /*12730*/  @P0 IMAD.MOV.U32 R21, RZ, RZ, R78 ;  /* 0x000000ffff150224 */ /* 0x000fe200078e004e */
[----:B----4-:R-:W-:Y:S04]  /*12740*/  STS.U8 [R12+UR9+0x7f80], R89 ;  /* 0x007f80590c007988 */ /* 0x010fe80008000009 */
[----:B--2---:R0:W-:Y:S02]  /*12750*/  STS.U8 [R70+UR9+0x10000], R16 ;  /* 0x0100001046007988 */ /* 0x0041e40008000009 */
[----:B0-----:R-:W-:-:S06]  /*12760*/  PRMT R16, RZ, 0x7610, R16 ;  /* 0x00007610ff107816 */ /* 0x001fcc0000000010 */
[----:B------:R0:W2:Y:S04]  /*12770*/  @P0 LDG.E.U8 R16, desc[UR20][R20.64] ;  /* 0x0000001414100981 */ /* 0x0000a8000c1e1100 */
[----:B---3--:R1:W-:Y:S01]  /*12780*/  STS.U8 [R70+UR9+0x10400], R13 ;  /* 0x0104000d46007988 */ /* 0x0083e20008000009 */
[----:B0-----:R-:W-:Y:S02]  /*12790*/  @P0 IMAD.MOV.U32 R20, RZ, RZ, R77 ;  /* 0x000000ffff140224 */ /* 0x001fe400078e004d */
[----:B------:R-:W-:Y:S01]  /*127a0*/  @P0 IMAD.MOV.U32 R21, RZ, RZ, R79 ;  /* 0x000000ffff150224 */ /* 0x000fe200078e004f */
[----:B-1----:R-:W-:-:S06]  /*127b0*/  PRMT R13, RZ, 0x7610, R13 ;  /* 0x00007610ff0d7816 */ /* 0x002fcc000000000d */
[----:B------:R0:W3:Y:S04]  /*127c0*/  @P0 LDG.E.U8 R13, desc[UR20][R20.64] ;  /* 0x00000014140d0981 */ /* 0x0000e8000c1e1100 */
[----:B------:R1:W-:Y:S01]  /*127d0*/  STS.U8 [R70+UR9+0x10800], R17 ;  /* 0x0108001146007988 */ /* 0x0003e20008000009 */
[----:B0-----:R-:W-:Y:S02]  /*127e0*/  @P0 IMAD.MOV.U32 R20, RZ, RZ, R72 ;  /* 0x000000ffff140224 */ /* 0x001fe400078e0048 */
[----:B------:R-:W-:Y:S01]  /*127f0*/  @P0 IMAD.MOV.U32 R21, RZ, RZ, R75 ;  /* 0x000000ffff150224 */ /* 0x000fe200078e004b */
[----:B-1----:R-:W-:Y:S01]  /*12800*/  PRMT R17, RZ, 0x7610, R17 ;  /* 0x00007610ff117816 */ /* 0x002fe20000000011 */
[----:B------:R0:W-:Y:S05]  /*12810*/  STS.U8 [R70+UR9+0x10c00], R19 ;  /* 0x010c001346007988 */ /* 0x0001ea0008000009 */
[----:B------:R1:W4:Y:S02]  /*12820*/  @P0 LDG.E.U8 R17, desc[UR20][R20.64] ;  /* 0x0000001414110981 */ /* 0x000324000c1e1100 */
[----:B-1----:R-:W-:-:S02]  /*12830*/  @P0 IMAD.MOV.U32 R20, RZ, RZ, R4 ;  /* 0x000000ffff140224 */ /* 0x002fc400078e0004 */
[----:B------:R-:W-:Y:S01]  /*12840*/  @P0 IMAD.MOV.U32 R21, RZ, RZ, R5 ;  /* 0x000000ffff150224 */ /* 0x000fe200078e0005 */
[----:B------:R1:W-:Y:S01]  /*12850*/  STS.U8 [R70+UR9+0x11000], R18 ;  /* 0x0110001246007988 */ /* 0x0003e20008000009 */
[----:B0-----:R-:W-:-:S03]  /*12860*/  PRMT R19, RZ, 0x7610, R19 ;  /* 0x00007610ff137816 */ /* 0x001fc60000000013 */
[----:B------:R-:W5:Y:S04]  /*12870*/  LDL.LU R5, [R1+0xb8c] ;  /* 0x000b8c0001057983 */ /* 0x000f680000300800 */
[----:B------:R-:W5:Y:S01]  /*12880*/  LDL.LU R4, [R1+0xb88] ;  /* 0x000b880001047983 */ /* 0x000f620000300800 */
[----:B-1----:R-:W-:-:S06]  /*12890*/  PRMT R18, RZ, 0x7610, R18 ;  /* 0x00007610ff127816 */ /* 0x002fcc0000000012 */
[----:B------:R0:W4:Y:S02]  /*128a0*/  @P0 LDG.E.U8 R18, desc[UR20][R20.64] ;  /* 0x0000001414120981 */ /* 0x000124000c1e1100 */
[----:B0-----:R-:W-:Y:S02]  /*128b0*/  @P0 IMAD.MOV.U32 R20, RZ, RZ, R2 ;  /* 0x000000ffff140224 */ /* 0x001fe400078e0002 */
[----:B------:R-:W-:Y:S02]  /*128c0*/  @P0 IMAD.MOV.U32 R21, RZ, RZ, R3 ;  /* 0x000000ffff150224 */ /* 0x000fe400078e0003 */
[----:B------:R-:W5:Y:S04]  /*128d0*/  LDL.LU R3, [R1+0xb84] ;  /* 0x000b840001037983 */ /* 0x000f680000300800 */
[----:B------:R-:W5:Y:S04]  /*128e0*/  LDL.LU R2, [R1+0xb80] ;  /* 0x000b800001027983 */ /* 0x000f680000300800 */
[----:B--2---:R0:W-:Y:S02]  /*128f0*/  STS.U8 [R70+UR9+0x11400], R16 ;  /* 0x0114001046007988 */ /* 0x0041e40008000009 */
[----:B0-----:R-:W-:-:S06]  /*12900*/  PRMT R16, RZ, 0x7610, R16 ;  /* 0x00007610ff107816 */ /* 0x001fcc0000000010 */
[----:B------:R0:W2:Y:S04]  /*12910*/  @P0 LDG.E.U8 R16, desc[UR20][R20.64] ;  /* 0x0000001414100981 */ /* 0x0000a8000c1e1100 */
[----:B---3--:R1:W-:Y:S01]  /*12920*/  STS.U8 [R70+UR9+0x11800], R13 ;  /* 0x0118000d46007988 */ /* 0x0083e20008000009 */
[----:B0-----:R-:W-:Y:S02]  /*12930*/  @P0 IMAD.MOV.U32 R20, RZ, RZ, R0 ;  /* 0x000000ffff140224 */ /* 0x001fe400078e0000 */
[----:B------:R-:W-:Y:S01]  /*12940*/  @P0 IMAD.MOV.U32 R21, RZ, RZ, R14 ;  /* 0x000000ffff150224 */ /* 0x000fe200078e000e */
[----:B-1----:R-:W-:Y:S01]  /*12950*/  PRMT R13, RZ, 0x7610, R13 ;  /* 0x00007610ff0d7816 */ /* 0x002fe2000000000d */
[----:B------:R-:W5:Y:S04]  /*12960*/  LDL.LU R14, [R1+0xb7c] ;  /* 0x000b7c00010e7983 */ /* 0x000f680000300800 */
[----:B------:R-:W5:Y:S04]  /*12970*/  LDL.LU R0, [R1+0xb78] ;  /* 0x000b780001007983 */ /* 0x000f680000300800 */
[----:B------:R0:W3:Y:S02]  /*12980*/  @P0 LDG.E.U8 R13, desc[UR20][R20.64] ;  /* 0x00000014140d0981 */ /* 0x0000e4000c1e1100 */
[----:B0-----:R-:W-:-:S02]  /*12990*/  @P0 IMAD.MOV.U32 R20, RZ, RZ, R6 ;  /* 0x000000ffff140224 */ /* 0x001fc400078e0006 */
[----:B------:R-:W0:Y:S01]  /*129a0*/  S2R R6, SR_TID.X ;  /* 0x0000000000067919 */ /* 0x000e220000002100 */
[----:B------:R-:W-:Y:S01]  /*129b0*/  @P0 IMAD.MOV.U32 R21, RZ, RZ, R68 ;  /* 0x000000ffff150224 */ /* 0x000fe200078e0044 */
[----:B----4-:R1:W-:Y:S02]  /*129c0*/  STS.U8 [R70+UR9+0x11c00], R17 ;  /* 0x011c001146007988 */ /* 0x0103e40008000009 */
[----:B-1----:R-:W-:-:S06]  /*129d0*/  PRMT R17, RZ, 0x7610, R17 ;  /* 0x00007610ff117816 */ /* 0x002fcc0000000011 */
[----:B------:R1:W4:Y:S01]  /*129e0*/  @P0 LDG.E.U8 R17, desc[UR20][R20.64] ;  /* 0x0000001414110981 */ /* 0x000322000c1e1100 */
[----:B0-----:R-:W-:Y:S01]  /*129f0*/  LOP3.LUT R6, R6, 0x7f, RZ, 0xc0, !PT ;  /* 0x0000007f06067812 */ /* 0x001fe200078ec0ff */
[----:B-1----:R-:W-:Y:S02]  /*12a00*/  @P0 IMAD.MOV.U32 R20, RZ, RZ, R63 ;  /* 0x000000ffff140224 */ /* 0x002fe400078e003f */
[----:B------:R-:W-:Y:S01]  /*12a10*/  @P0 IMAD.MOV.U32 R21, RZ, RZ, R65 ;  /* 0x000000ffff150224 */ /* 0x000fe200078e0041 */
[----:B------:R-:W-:-:S04]  /*12a20*/  LOP3.LUT R6, R6, 0x10, RZ, 0x3c, !PT ;  /* 0x0000001006067812 */ /* 0x000fc800078e3cff */
[----:B------:R0:W4:Y:S04]  /*12a30*/  @P0 LDG.E.U8 R19, desc[UR20][R20.64] ;  /* 0x0000001414130981 */ /* 0x000128000c1e1100 */
[----:B------:R1:W-:Y:S01]  /*12a40*/  STS.U8 [R6+UR9+0x10080], R18 ;  /* 0x0100801206007988 */ /* 0x0003e20008000009 */
[----:B0-----:R-:W-:Y:S02]  /*12a50*/  @P0 IMAD.MOV.U32 R20, RZ, RZ, R40 ;  /* 0x000000ffff140224 */ /* 0x001fe400078e0028 */
[----:B------:R-:W-:Y:S01]  /*12a60*/  @P0 IMAD.MOV.U32 R21, RZ, RZ, R61 ;  /* 0x000000ffff150224 */ /* 0x000fe200078e003d */
[----:B-1----:R-:W-:-:S06]  /*12a70*/  PRMT R18, RZ, 0x7610, R18 ;  /* 0x00007610ff127816 */ /* 0x002fcc0000000012 */
[----:B------:R0:W4:Y:S02]  /*12a80*/  @P0 LDG.E.U8 R18, desc[UR20][R20.64] ;  /* 0x0000001414120981 */ /* 0x000124000c1e1100 */
[----:B0-----:R-:W-:Y:S02]  /*12a90*/  @P0 IMAD.MOV.U32 R20, RZ, RZ, R38 ;  /* 0x000000ffff140224 */ /* 0x001fe400078e0026 */
[----:B------:R-:W-:Y:S01]  /*12aa0*/  @P0 IMAD.MOV.U32 R21, RZ, RZ, R39 ;  /* 0x000000ffff150224 */ /* 0x000fe200078e0027 */
[----:B--2---:R0:W-:Y:S02]  /*12ab0*/  STS.U8 [R6+UR9+0x10480], R16 ;  /* 0x0104801006007988 */ /* 0x0041e40008000009 */
[----:B0-----:R-:W-:-:S06]  /*12ac0*/  PRMT R16, RZ, 0x7610, R16 ;  /* 0x00007610ff107816 */ /* 0x001fcc0000000010 */
[----:B------:R0:W2:Y:S04]  /*12ad0*/  @P0 LDG.E.U8 R16, desc[UR20][R20.64] ;  /* 0x0000001414100981 */ /* 0x0000a8000c1e1100 */
[----:B---3--:R1:W-:Y:S01]  /*12ae0*/  STS.U8 [R6+UR9+0x10880], R13 ;  /* 0x0108800d06007988 */ /* 0x0083e20008000009 */
[----:B0-----:R-:W-:Y:S02]  /*12af0*/  @P0 IMAD.MOV.U32 R20, RZ, RZ, R35 ;  /* 0x000000ffff140224 */ /* 0x001fe400078e0023 */
[----:B------:R-:W-:Y:S01]  /*12b00*/  @P0 IMAD.MOV.U32 R21, RZ, RZ, R36 ;  /* 0x000000ffff150224 */ /* 0x000fe200078e0024 */
[----:B-1----:R-:W-:-:S06]  /*12b10*/  PRMT R13, RZ, 0x7610, R13 ;  /* 0x00007610ff0d7816 */ /* 0x002fcc000000000d */
[----:B------:R0:W3:Y:S02]  /*12b20*/  @P0 LDG.E.U8 R13, desc[UR20][R20.64] ;  /* 0x00000014140d0981 */ /* 0x0000e4000c1e1100 */
[----:B0-----:R-:W-:Y:S02]  /*12b30*/  @P0 IMAD.MOV.U32 R20, RZ, RZ, R144 ;  /* 0x000000ffff140224 */ /* 0x001fe400078e0090 */
[----:B------:R-:W-:Y:S02]  /*12b40*/  @P0 IMAD.MOV.U32 R21, RZ, RZ, R160 ;  /* 0x000000ffff150224 */ /* 0x000fe400078e00a0 */
[----:B------:R-:W5:Y:S04]  /*12b50*/  LDL.LU R160, [R1+0xb74] ;  /* 0x000b740001a07983 */ /* 0x000f680000300800 */
[----:B----4-:R0:W-:Y:S04]  /*12b60*/  STS.U8 [R6+UR9+0x10c80], R17 ;  /* 0x010c801106007988 */ /* 0x0101e80008000009 */
[----:B------:R-:W5:Y:S01]  /*12b70*/  LDL.LU R144, [R1+0xb70] ;  /* 0x000b700001907983 */ /* 0x000f620000300800 */
[----:B0-----:R-:W-:-:S03]  /*12b80*/  PRMT R17, RZ, 0x7610, R17 ;  /* 0x00007610ff117816 */ /* 0x001fc60000000011 */
[----:B------:R0:W-:Y:S02]  /*12b90*/  STS.U8 [R6+UR9+0x11080], R19 ;  /* 0x0110801306007988 */ /* 0x0001e40008000009 */
[----:B0-----:R-:W-:-:S06]  /*12ba0*/  PRMT R19, RZ, 0x7610, R19 ;  /* 0x00007610ff137816 */ /* 0x001fcc0000000013 */
[----:B------:R0:W4:Y:S02]  /*12bb0*/  @P0 LDG.E.U8 R19, desc[UR20][R20.64] ;  /* 0x0000001414130981 */ /* 0x000124000c1e1100 */
[----:B0-----:R-:W-:Y:S02]  /*12bc0*/  @P0 IMAD.MOV.U32 R20, RZ, RZ, R10 ;  /* 0x000000ffff140224 */ /* 0x001fe400078e000a */
[----:B------:R-:W-:-:S05]  /*12bd0*/  @P0 IMAD.MOV.U32 R21, RZ, RZ, R11 ;  /* 0x000000ffff150224 */ /* 0x000fca00078e000b */
[----:B------:R0:W4:Y:S02]  /*12be0*/  @P0 LDG.E.U8 R17, desc[UR20][R20.64] ;  /* 0x0000001414110981 */ /* 0x000124000c1e1100 */
[----:B0-----:R-:W-:Y:S02]  /*12bf0*/  @P0 IMAD.MOV.U32 R20, RZ, RZ, R7 ;  /* 0x000000ffff140224 */ /* 0x001fe400078e0007 */
[----:B------:R-:W-:Y:S01]  /*12c00*/  @P0 IMAD.MOV.U32 R21, RZ, RZ, R37 ;  /* 0x000000ffff150224 */ /* 0x000fe200078e0025 */
[----:B------:R0:W-:Y:S02]  /*12c10*/  STS.U8 [R6+UR9+0x11480], R18 ;  /* 0x0114801206007988 */ /* 0x0001e40008000009 */
[----:B0-----:R-:W-:Y:S02]  /*12c20*/  PRMT R18, RZ, 0x7610, R18 ;  /* 0x00007610ff127816 */ /* 0x001fe40000000012 */
        /* <DEDUP_REMOVED lines=9> */
[----:B------:R-:W-:-:S05]  /*12cc0*/  @P0 IMAD.MOV.U32 R21, RZ, RZ, R32 ;  /* 0x000000ffff150224 */ /* 0x000fca00078e0020 */
[----:B------:R0:W3:Y:S01]  /*12cd0*/  @P0 LDG.E.U8 R18, desc[UR20][R20.64] ;  /* 0x0000001414120981 */ /* 0x0000e2000c1e1100 */
[----:B------:R-:W1:Y:S01]  /*12ce0*/  S2R R7, SR_TID.X ;  /* 0x0000000000077919 */ /* 0x000e620000002100 */
[----:B0-----:R-:W-:Y:S02]  /*12cf0*/  @P0 IMAD.MOV.U32 R20, RZ, RZ, R27 ;  /* 0x000000ffff140224 */ /* 0x001fe400078e001b */
[----:B------:R-:W-:Y:S01]  /*12d00*/  @P0 IMAD.MOV.U32 R21, RZ, RZ, R29 ;  /* 0x000000ffff150224 */ /* 0x000fe200078e001d */
[----:B-1----:R-:W-:-:S04]  /*12d10*/  LOP3.LUT R7, R7, 0x7f, RZ, 0xc0, !PT ;  /* 0x0000007f07077812 */ /* 0x002fc800078ec0ff */
[----:B------:R-:W-:-:S05]  /*12d20*/  LOP3.LUT R7, R7, 0x20, RZ, 0x3c, !PT ;  /* 0x0000002007077812 */ /* 0x000fca00078e3cff */
[----:B----4-:R0:W-:Y:S02]  /*12d30*/  STS.U8 [R7+UR9+0x10500], R17 ;  /* 0x0105001107007988 */ /* 0x0101e40008000009 */
[----:B0-----:R-:W-:-:S06]  /*12d40*/  PRMT R17, RZ, 0x7610, R17 ;  /* 0x00007610ff117816 */ /* 0x001fcc0000000011 */
        /* <DEDUP_REMOVED lines=14> */
[----:B-1----:R-:W-:-:S06]  /*12e30*/  PRMT R18, RZ, 0x7610, R18 ;  /* 0x00007610ff127816 */ /* 0x002fcc0000000012 */
[----:B------:R0:W3:Y:S01]  /*12e40*/  @P0 LDG.E.U8 R18, desc[UR20][R20.64] ;  /* 0x0000001414120981 */ /* 0x0000e2000c1e1100 */
[----:B------:R-:W1:Y:S01]  /*12e50*/  S2R R8, SR_TID.X ;  /* 0x0000000000087919 */ /* 0x000e620000002100 */
[----:B0-----:R-:W-:Y:S02]  /*12e60*/  @P0 IMAD.MOV.U32 R20, RZ, RZ, R95 ;  /* 0x000000ffff140224 */ /* 0x001fe400078e005f */
[----:B------:R-:W-:Y:S01]  /*12e70*/  @P0 IMAD.MOV.U32 R21, RZ, RZ, R92 ;  /* 0x000000ffff150224 */ /* 0x000fe200078e005c */
[----:B------:R-:W-:Y:S04]  /*12e80*/  STS.U8 [R7+UR9+0x10100], R19 ;  /* 0x0101001307007988 */ /* 0x000fe80008000009 */
[----:B----4-:R0:W-:Y:S01]  /*12e90*/  STS.U8 [R7+UR9+0x11500], R17 ;  /* 0x0115001107007988 */ /* 0x0101e20008000009 */
[----:B-1----:R-:W-:-:S02]  /*12ea0*/  LOP3.LUT R8, R8, 0x7f, RZ, 0xc0, !PT ;  /* 0x0000007f08087812 */ /* 0x002fc400078ec0ff */
[----:B0-----:R-:W-:-:S06]  /*12eb0*/  PRMT R17, RZ, 0x7610, R17 ;  /* 0x00007610ff117816 */ /* 0x001fcc0000000011 */
[----:B------:R0:W4:Y:S01]  /*12ec0*/  @P0 LDG.E.U8 R17, desc[UR20][R20.64] ;  /* 0x0000001414110981 */ /* 0x000122000c1e1100 */
[C---:B------:R-:W-:Y:S02]  /*12ed0*/  LOP3.LUT R9, R8.reuse, 0x40, RZ, 0x3c, !PT ;  /* 0x0000004008097812 */ /* 0x040fe400078e3cff */
[----:B------:R-:W-:Y:S01]  /*12ee0*/  LOP3.LUT R8, R8, 0x30, RZ, 0x3c, !PT ;  /* 0x0000003008087812 */ /* 0x000fe200078e3cff */
        /* <DEDUP_REMOVED lines=14> */
[----:B------:R0:W3:Y:S02]  /*12fd0*/  @P0 LDG.E.U8 R18, desc[UR20][R20.64] ;  /* 0x0000001414120981 */ /* 0x0000e4000c1e1100 */
[----:B0-----:R-:W-:Y:S02]  /*12fe0*/  @P0 IMAD.MOV.U32 R20, RZ, RZ, R105 ;  /* 0x000000ffff140224 */ /* 0x001fe400078e0069 */
[----:B------:R-:W-:Y:S01]  /*12ff0*/  @P0 IMAD.MOV.U32 R21, RZ, RZ, R104 ;  /* 0x000000ffff150224 */ /* 0x000fe200078e0068 */
        /* <DEDUP_REMOVED lines=61> */
[----:B----4-:R0:W-:Y:S01]  /*133d0*/  STS.U8 [R9+UR9+0x11600], R17 ;  /* 0x0116001109007988 */ /* 0x0101e20008000009 */
[----:B-1----:R-:W-:Y:S02]  /*133e0*/  LOP3.LUT R10, R10, 0x7f, RZ, 0xc0, !PT ;  /* 0x0000007f0a0a7812 */ /* 0x002fe400078ec0ff */
        /* <DEDUP_REMOVED lines=60> */
[----:B------:R-:W-:Y:S02]  /*137b0*/  @P0 IMAD.MOV.U32 R21, RZ, RZ, R137 ;  /* 0x000000ffff150224 */ /* 0x000fe400078e0089 */
        /* <DEDUP_REMOVED lines=15> */
[----:B0-----:R-:W-:Y:S01]  /*138b0*/  PRMT R21, RZ, 0x7610, R21 ;  /* 0x00007610ff157816 */ /* 0x001fe20000000015 */
[----:B-1----:R-:W-:Y:S01]  /*138c0*/  @P0 IMAD.MOV.U32 R18, RZ, RZ, R123 ;  /* 0x000000ffff120224 */ /* 0x002fe200078e007b */
[----:B------:R-:W-:-:S04]  /*138d0*/  PRMT R20, RZ, 0x7610, R20 ;  /* 0x00007610ff147816 */ /* 0x000fc80000000014 */
[----:B------:R0:W3:Y:S02]  /*138e0*/  @P0 LDG.E.U8 R21, desc[UR20][R18.64] ;  /* 0x0000001412150981 */ /* 0x0000e4000c1e1100 */
[----:B0-----:R-:W-:Y:S02]  /*138f0*/  @P0 IMAD.MOV.U32 R18, RZ, RZ, R120 ;  /* 0x000000ffff120224 */ /* 0x001fe400078e0078 */
[----:B------:R-:W-:-:S05]  /*13900*/  @P0 IMAD.MOV.U32 R19, RZ, RZ, R119 ;  /* 0x000000ffff130224 */ /* 0x000fca00078e0077 */
[----:B------:R0:W3:Y:S02]  /*13910*/  @P0 LDG.E.U8 R20, desc[UR20][R18.64] ;  /* 0x0000001412140981 */ /* 0x0000e4000c1e1100 */
[----:B0-----:R-:W-:Y:S02]  /*13920*/  PRMT R19, RZ, 0x7610, R19 ;  /* 0x00007610ff137816 */ /* 0x001fe40000000013 */
[----:B------:R-:W-:Y:S01]  /*13930*/  PRMT R18, RZ, 0x7610, R18 ;  /* 0x00007610ff127816 */ /* 0x000fe20000000012 */
[----:B----4-:R0:W-:Y:S02]  /*13940*/  STS.U8 [R11+UR9+0x11700], R17 ;  /* 0x011700110b007988 */ /* 0x0101e40008000009 */
[----:B0-----:R-:W-:Y:S02]  /*13950*/  @P0 IMAD.MOV.U32 R17, RZ, RZ, R121 ;  /* 0x000000ffff110224 */ /* 0x001fe400078e0079 */
[----:B------:R-:W-:Y:S01]  /*13960*/  @P0 IMAD.MOV.U32 R23, RZ, RZ, R88 ;  /* 0x000000ffff170224 */ /* 0x000fe200078e0058 */
[----:B--2---:R0:W-:Y:S02]  /*13970*/  STS.U8 [R11+UR9+0x11b00], R16 ;  /* 0x011b00100b007988 */ /* 0x0041e40008000009 */
[----:B0-----:R-:W-:-:S05]  /*13980*/  @P0 IMAD.MOV.U32 R16, RZ, RZ, R122 ;  /* 0x000000ffff100224 */ /* 0x001fca00078e007a */
[----:B------:R0:W2:Y:S02]  /*13990*/  @P0 LDG.E.U8 R19, desc[UR20][R16.64] ;  /* 0x0000001410130981 */ /* 0x0000a4000c1e1100 */
[----:B0-----:R-:W-:Y:S02]  /*139a0*/  @P0 IMAD.MOV.U32 R16, RZ, RZ, R98 ;  /* 0x000000ffff100224 */ /* 0x001fe400078e0062 */
[----:B------:R-:W-:Y:S01]  /*139b0*/  @P0 IMAD.MOV.U32 R17, RZ, RZ, R97 ;  /* 0x000000ffff110224 */ /* 0x000fe200078e0061 */
[----:B---3--:R-:W-:Y:S04]  /*139c0*/  STS.U8 [R11+UR9+0x11f00], R13 ;  /* 0x011f000d0b007988 */ /* 0x008fe80008000009 */
[----:B------:R0:W3:Y:S04]  /*139d0*/  @P0 LDG.E.U8 R18, desc[UR20][R16.64] ;  /* 0x0000001410120981 */ /* 0x0000e8000c1e1100 */
[----:B------:R1:W-:Y:S01]  /*139e0*/  STS.U8 [R12+UR9+0x11f80], R22 ;  /* 0x011f80160c007988 */ /* 0x0003e20008000009 */
[----:B0-----:R-:W-:Y:S01]  /*139f0*/  PRMT R17, RZ, 0x7610, R17 ;  /* 0x00007610ff117816 */ /* 0x001fe20000000011 */
[----:B-1----:R-:W-:-:S02]  /*13a00*/  @P0 IMAD.MOV.U32 R22, RZ, RZ, R155 ;  /* 0x000000ffff160224 */ /* 0x002fc400078e009b */
[----:B------:R0:W-:Y:S01]  /*13a10*/  STS.U8 [R12+UR9+0x10380], R21 ;  /* 0x010380150c007988 */ /* 0x0001e20008000009 */
[----:B------:R-:W-:Y:S02]  /*13a20*/  PRMT R16, RZ, 0x7610, R16 ;  /* 0x00007610ff107816 */ /* 0x000fe40000000010 */
[----:B------:R-:W-:Y:S01]  /*13a30*/  PRMT R13, RZ, 0x7610, R13 ;  /* 0x00007610ff0d7816 */ /* 0x000fe2000000000d */
[----:B------:R1:W4:Y:S01]  /*13a40*/  @P0 LDG.E.U8 R17, desc[UR20][R22.64] ;  /* 0x0000001416110981 */ /* 0x000322000c1e1100 */
[----:B0-----:R-:W-:-:S03]  /*13a50*/  @P0 IMAD.MOV.U32 R21, RZ, RZ, R163 ;  /* 0x000000ffff150224 */ /* 0x001fc600078e00a3 */
[----:B------:R0:W-:Y:S01]  /*13a60*/  STS.U8 [R12+UR9+0x10780], R20 ;  /* 0x010780140c007988 */ /* 0x0001e20008000009 */
[----:B-1----:R-:W-:Y:S02]  /*13a70*/  @P0 IMAD.MOV.U32 R22, RZ, RZ, R164 ;  /* 0x000000ffff160224 */ /* 0x002fe400078e00a4 */
[----:B------:R-:W-:-:S05]  /*13a80*/  @P0 IMAD.MOV.U32 R23, RZ, RZ, R165 ;  /* 0x000000ffff170224 */ /* 0x000fca00078e00a5 */
[----:B------:R-:W4:Y:S01]  /*13a90*/  @P0 LDG.E.U8 R16, desc[UR20][R22.64] ;  /* 0x0000001416100981 */ /* 0x000f22000c1e1100 */
[----:B0-----:R-:W-:-:S05]  /*13aa0*/  @P0 IMAD.MOV.U32 R20, RZ, RZ, R162 ;  /* 0x000000ffff140224 */ /* 0x001fca00078e00a2 */
[----:B------:R-:W4:Y:S01]  /*13ab0*/  @P0 LDG.E.U8 R13, desc[UR20][R20.64] ;  /* 0x00000014140d0981 */ /* 0x000f22000c1e1100 */
[----:B------:R-:W-:-:S04]  /*13ac0*/  ISETP.NE.U32.AND P0, PT, RZ, UR7, PT ;  /* 0x00000007ff007c0c */ /* 0x000fc8000bf05070 */
[C---:B------:R-:W-:Y:S02]  /*13ad0*/  ISETP.LT.OR P1, PT, R161.reuse, 0x80, P0 ;  /* 0x00000080a100780c */ /* 0x040fe40000721670 */
[----:B------:R-:W-:Y:S01]  /*13ae0*/  ISETP.GE.AND P2, PT, R161, 0x100, PT ;  /* 0x00000100a100780c */ /* 0x000fe20003f46270 */
[----:B--2---:R0:W-:Y:S04]  /*13af0*/  STS.U8 [R12+UR9+0x10b80], R19 ;  /* 0x010b80130c007988 */ /* 0x0041e80008000009 */
[----:B---3--:R0:W-:Y:S04]  /*13b00*/  STS.U8 [R12+UR9+0x10f80], R18 ;  /* 0x010f80120c007988 */ /* 0x0081e80008000009 */
[----:B----4-:R0:W-:Y:S04]  /*13b10*/  STS.U8 [R12+UR9+0x11380], R17 ;  /* 0x011380110c007988 */ /* 0x0101e80008000009 */
[----:B------:R0:W-:Y:S04]  /*13b20*/  STS.U8 [R12+UR9+0x11780], R16 ;  /* 0x011780100c007988 */ /* 0x0001e80008000009 */
[----:B------:R0:W-:Y:S01]  /*13b30*/  STS.U8 [R12+UR9+0x11b80], R13 ;  /* 0x011b800d0c007988 */ /* 0x0001e20008000009 */
[----:B------:R1:W-:Y:S06]  /*13b40*/  MEMBAR.ALL.CTA ;  /* 0x0000000000007992 */ /* 0x0003ec0000008000 */
[----:B-1----:R-:W1:Y:S02]  /*13b50*/  FENCE.VIEW.ASYNC.S ;  /* 0x00000000000073c6 */ /* 0x002e640000000000 */
[----:B-1----:R-:W-:Y:S06]  /*13b60*/  BAR.SYNC.DEFER_BLOCKING 0x0 ;  /* 0x0000000000007b1d */ /* 0x002fec0000010000 */
[----:B------:R-:W-:Y:S05]  /*13b70*/  @P1 BRA `(.L_x_6) ;  /* 0x0000000000d81947 */ /* 0x000fea0003800000 */
[----:B------:R-:W-:Y:S02]  /*13b80*/  USHF.R.U32.HI UR14, URZ, 0x4, UR9 ;  /* 0x00000004ff0e7899 */ /* 0x000fe40008011609 */
[----:B------:R-:W-:Y:S02]  /*13b90*/  UIADD3 UR5, UPT, UPT, UR9, 0x10000, URZ ;  /* 0x0001000009057890 */ /* 0x000fe4000fffe0ff */
[----:B------:R-:W-:Y:S02]  /*13ba0*/  USGXT.U32 UR14, UR14, 0xe ;  /* 0x0000000e0e0e789a */ /* 0x000fe40008000000 */
[----:B------:R-:W-:Y:S02]  /*13bb0*/  USHF.R.U32.HI UR5, URZ, 0x4, UR5 ;  /* 0x00000004ff057899 */ /* 0x000fe40008011605 */
[----:B------:R-:W-:Y:S02]  /*13bc0*/  UIADD3 UR32, UP1, UPT, UR14, 0x100, URZ ;  /* 0x000001000e207890 */ /* 0x000fe4000ff3e0ff */
[----:B------:R-:W-:Y:S01]  /*13bd0*/  USGXT.U32 UR12, UR5, 0xe ;  /* 0x0000000e050c789a */ /* 0x000fe20008000000 */
[----:B------:R-:W-:Y:S01]  /*13be0*/  UMOV UR4, URZ ;  /* 0x000000ff00047c82 */ /* 0x000fe20008000000 */
[----:B------:R-:W-:Y:S01]  /*13bf0*/  UMOV UR6, URZ ;  /* 0x000000ff00067c82 */ /* 0x000fe20008000000 */
[----:B------:R-:W-:-:S02]  /*13c00*/  UIADD3.X UR33, UPT, UPT, UR4, 0x40004040, URZ, UP1, !UPT ;  /* 0x4000404004217890 */ /* 0x000fc40008ffe4ff */
[----:B------:R-:W-:Y:S01]  /*13c10*/  UIADD3 UR34, UP1, UPT, UR12, 0x2, URZ ;  /* 0x000000020c227890 */ /* 0x000fe2000ff3e0ff */
[----:B------:R-:W-:Y:S01]  /*13c20*/  UMOV UR4, UR11 ;  /* 0x0000000b00047c82 */ /* 0x000fe20008000000 */
[----:B------:R-:W-:Y:S02]  /*13c30*/  UMOV UR5, URZ ;  /* 0x000000ff00057c82 */ /* 0x000fe40008000000 */
[----:B------:R-:W-:Y:S01]  /*13c40*/  UIADD3.X UR35, UPT, UPT, UR6, 0x40004040, URZ, UP1, !UPT ;  /* 0x4000404006237890 */ /* 0x000fe20008ffe4ff */
[----:B------:R-:W-:Y:S01]  /*13c50*/  UMOV UR25, UR4 ;  /* 0x0000000400197c82 */ /* 0x000fe20008000000 */
[----:B------:R-:W-:Y:S02]  /*13c60*/  UIADD3.64 UR4, UPT, UPT, UR32, 0x100, URZ ;  /* 0x0000010020047897 */ /* 0x000fe4000fffe0ff */
[----:B------:R-:W-:Y:S02]  /*13c70*/  UIADD3.64 UR6, UPT, UPT, UR34, 0x2, URZ ;  /* 0x0000000222067897 */ /* 0x000fe4000fffe0ff */
[----:B------:R-:W-:-:S02]  /*13c80*/  UIADD3.64 UR16, UPT, UPT, UR32, 0x200, URZ ;  /* 0x0000020020107897 */ /* 0x000fc4000fffe0ff */
[----:B------:R-:W-:Y:S02]  /*13c90*/  UIADD3.64 UR18, UPT, UPT, UR34, 0x4, URZ ;  /* 0x0000000422127897 */ /* 0x000fe4000fffe0ff */
[----:B------:R-:W-:Y:S02]  /*13ca0*/  UIADD3 UR24, UPT, UPT, UR8, 0x40, URZ ;  /* 0x0000004008187890 */ /* 0x000fe4000fffe0ff */
[----:B------:R-:W-:Y:S02]  /*13cb0*/  UIADD3.64 UR22, UPT, UPT, UR32, 0x300, URZ ;  /* 0x0000030020167897 */ /* 0x000fe4000fffe0ff */
[----:B------:R-:W-:Y:S02]  /*13cc0*/  UIADD3 UR46, UPT, UPT, UR8, 0x40, URZ ;  /* 0x00000040082e7890 */ /* 0x000fe4000fffe0ff */
[----:B------:R-:W-:Y:S02]  /*13cd0*/  UIADD3.64 UR26, UPT, UPT, UR32, 0x400, URZ ;  /* 0x00000400201a7897 */ /* 0x000fe4000fffe0ff */
[----:B------:R-:W-:-:S02]  /*13ce0*/  UIADD3 UR47, UPT, UPT, UR8, 0x40, URZ ;  /* 0x00000040082f7890 */ /* 0x000fc4000fffe0ff */
[----:B------:R-:W-:Y:S01]  /*13cf0*/  UIADD3.64 UR28, UPT, UPT, UR32, 0x500, URZ ;  /* 0x00000500201c7897 */ /* 0x000fe2000fffe0ff */
[----:B------:R-:W-:Y:S01]  /*13d00*/  UMOV UR36, 0x0 ;  /* 0x0000000000247882 */ /* 0x000fe20000000000 */
[----:B------:R-:W-:Y:S01]  /*13d10*/  UMOV UR37, 0x8108490 ;  /* 0x0810849000257882 */ /* 0x000fe20000000000 */
[----:B------:R-:W-:Y:S01]  /*13d20*/  UIADD3 UR52, UPT, UPT, UR8, 0x40, URZ ;  /* 0x0000004008347890 */ /* 0x000fe2000fffe0ff */
[----:B------:R-:W-:Y:S01]  /*13d30*/  UMOV UR15, 0x40004040 ;  /* 0x40004040000f7882 */ /* 0x000fe20000000000 */
[----:B------:R-:W-:Y:S01]  /*13d40*/  UIADD3.64 UR30, UPT, UPT, UR32, 0x600, URZ ;  /* 0x00000600201e7897 */ /* 0x000fe2000fffe0ff */
[----:B------:R-:W-:Y:S01]  /*13d50*/  UMOV UR13, 0x40004040 ;  /* 0x40004040000d7882 */ /* 0x000fe20000000000 */
[----:B------:R-:W-:Y:S01]  /*13d60*/  UMOV UR38, 0x0 ;  /* 0x0000000000267882 */ /* 0x000fe20000000000 */
[----:B------:R-:W-:Y:S01]  /*13d70*/  UMOV UR39, 0x8108490 ;  /* 0x0810849000277882 */ /* 0x000fe20000000000 */
[----:B------:R-:W-:Y:S01]  /*13d80*/  UMOV UR40, 0x0 ;  /* 0x0000000000287882 */ /* 0x000fe20000000000 */
[----:B------:R-:W-:Y:S01]  /*13d90*/  UMOV UR41, 0x8108490 ;  /* 0x0810849000297882 */ /* 0x000fe20000000000 */
[----:B------:R1:W-:Y:S01]  /*13da0*/  UTCQMMA gdesc[UR14], gdesc[UR12], tmem[UR8], tmem[UR36], idesc[UR37], !UPT ;  /* 0x00ff240c0e0075ea */ /* 0x0003e2000f800308 */
[----:B------:R-:W-:Y:S01]  /*13db0*/  UMOV UR42, 0x0 ;  /* 0x00000000002a7882 */ /* 0x000fe20000000000 */
[----:B------:R-:W-:Y:S01]  /*13dc0*/  UMOV UR43, 0x8108490 ;  /* 0x08108490002b7882 */ /* 0x000fe20000000000 */
[----:B------:R1:W-:Y:S01]  /*13dd0*/  UTCQMMA gdesc[UR32], gdesc[UR34], tmem[UR8], tmem[UR38], idesc[UR39], UPT ;  /* 0x00ff2622200075ea */ /* 0x0003e2000b800308 */
        /* <DEDUP_REMOVED lines=8> */
[----:B------:R1:W-:Y:S01]  /*13e60*/  UTCQMMA gdesc[UR22], gdesc[UR12], tmem[UR24], tmem[UR44], idesc[UR45], !UPT ;  /* 0x00ff2c0c160075ea */ /* 0x0003e2000f800318 */
[----:B------:R-:W-:Y:S01]  /*13e70*/  UMOV UR54, 0x0 ;  /* 0x0000000000367882 */ /* 0x000fe20000000000 */
[----:B------:R-:W-:Y:S01]  /*13e80*/  UMOV UR55, 0x8108490 ;  /* 0x0810849000377882 */ /* 0x000fe20000000000 */
[----:B------:R1:W-:Y:S01]  /*13e90*/  UTCQMMA gdesc[UR26], gdesc[UR34], tmem[UR46], tmem[UR48], idesc[UR49], UPT ;  /* 0x00ff30221a0075ea */ /* 0x0003e2000b80032e */
[----:B------:R1:W-:Y:S01]  /*13ea0*/  UTCQMMA gdesc[UR28], gdesc[UR6], tmem[UR47], tmem[UR50], idesc[UR51], UPT ;  /* 0x00ff32061c0075ea */ /* 0x0003e2000b80032f */
[----:B------:R1:W-:Y:S01]  /*13eb0*/  UTCQMMA gdesc[UR30], gdesc[UR18], tmem[UR52], tmem[UR54], idesc[UR55], UPT ;  /* 0x00ff36121e0075ea */ /* 0x0003e2000b800334 */
[----:B------:R1:W-:Y:S01]  /*13ec0*/  UTCBAR [UR25], URZ ;  /* 0x000000ff190073e9 */ /* 0x0003e200080000ff */
[----:B------:R-:W-:Y:S01]  /*13ed0*/  NOP ;  /* 0x0000000000007918 */ /* 0x000fe20000000000 */
.L_x_6:
[----:B-1----:R-:W-:Y:S01]  /*13ee0*/  UMOV UR4, URZ ;  /* 0x000000ff00047c82 */ /* 0x002fe20008000000 */
[----:B------:R-:W-:Y:S05]  /*13ef0*/  @!P2 BRA `(.L_x_7) ;  /* 0x000001200090a947 */ /* 0x000fea0003800000 */
[----:B0-----:R-:W-:Y:S01]  /*13f00*/  SHF.R.S32.HI R13, RZ, 0x1f, R161 ;  /* 0x0000001fff0d7819 */ /* 0x001fe200000114a1 */
[----:B------:R-:W-:Y:S01]  /*13f10*/  UIADD3 UR4, UPT, UPT, UR9, 0x8000, URZ ;  /* 0x0000800009047890 */ /* 0x000fe2000fffe0ff */
[----:B------:R-:W-:Y:S01]  /*13f20*/  IMAD.MOV.U32 R17, RZ, RZ, RZ ;  /* 0x000000ffff117224 */ /* 0x000fe200078e00ff */
[----:B------:R-:W-:Y:S01]  /*13f30*/  UIADD3 UR5, UPT, UPT, UR9, 0x12000, URZ ;  /* 0x0001200009057890 */ /* 0x000fe2000fffe0ff */
[----:B------:R-:W-:Y:S01]  /*13f40*/  LEA.HI R13, R13, R161, RZ, 0x7 ;  /* 0x000000a10d0d7211 */ /* 0x000fe200078f38ff */
[----:B------:R-:W-:Y:S02]  /*13f50*/  USHF.R.U32.HI UR4, URZ, 0x4, UR4 ;  /* 0x00000004ff047899 */ /* 0x000fe40008011604 */
[----:B------:R-:W-:Y:S01]  /*13f60*/  USHF.R.U32.HI UR5, URZ, 0x4, UR5 ;  /* 0x00000004ff057899 */ /* 0x000fe20008011605 */
[----:B------:R-:W-:Y:S01]  /*13f70*/  SHF.R.S32.HI R16, RZ, 0x7, R13 ;  /* 0x00000007ff107819 */ /* 0x000fe2000001140d */
[----:B-----5:R-:W-:Y:S01]  /*13f80*/  IMAD.SHL.U32 R13, R14, 0x80, RZ ;  /* 0x000000800e0d7824 */ /* 0x020fe200078e00ff */
[----:B------:R-:W-:Y:S01]  /*13f90*/  USGXT.U32 UR14, UR4, 0xe ;  /* 0x0000000e040e789a */ /* 0x000fe20008000000 */
[----:B------:R-:W-:Y:S01]  /*13fa0*/  IMAD.SHL.U32 R14, R15, 0x80, RZ ;  /* 0x000000800f0e7824 */ /* 0x000fe200078e00ff */
[----:B------:R-:W-:Y:S01]  /*13fb0*/  VIMNMX R16, PT, PT, R16, 0x2, !PT ;  /* 0x0000000210107848 */ /* 0x000fe20007fe0100 */
[----:B------:R-:W-:-:S02]  /*13fc0*/  USGXT.U32 UR12, UR5, 0xe ;  /* 0x0000000e050c789a */ /* 0x000fc40008000000 */
[----:B------:R-:W-:Y:S02]  /*13fd0*/  UIADD3 UR22, UP1, UPT, UR14, 0x100, URZ ;  /* 0x000001000e167890 */ /* 0x000fe4000ff3e0ff */
[----:B------:R-:W-:Y:S01]  /*13fe0*/  VIADD R15, R16, 0xfffffffe ;  /* 0xfffffffe100f7836 */ /* 0x000fe20000000000 */
[----:B------:R-:W-:Y:S01]  /*13ff0*/  UIADD3 UR24, UP2, UPT, UR12, 0x2, URZ ;  /* 0x000000020c187890 */ /* 0x000fe2000ff5e0ff */
[----:B------:R-:W-:Y:S01]  /*14000*/  SHF.R.S32.HI R16, RZ, 0x1f, R14 ;  /* 0x0000001fff107819 */ /* 0x000fe2000001140e */
[----:B------:R-:W-:Y:S01]  /*14010*/  UMOV UR4, URZ ;  /* 0x000000ff00047c82 */ /* 0x000fe20008000000 */
[----:B------:R-:W-:Y:S01]  /*14020*/  UMOV UR5, URZ ;  /* 0x000000ff00057c82 */ /* 0x000fe20008000000 */
[----:B------:R0:W-:Y:S01]  /*14030*/  STL [R1+0xb6c], R15 ;  /* 0x000b6c0f01007387 */ /* 0x0001e20000100800 */
[----:B------:R-:W-:Y:S02]  /*14040*/  UIADD3.X UR23, UPT, UPT, UR4, 0x40004040, URZ, UP1, !UPT ;  /* 0x4000404004177890 */ /* 0x000fe40008ffe4ff */
[----:B------:R-:W-:Y:S01]  /*14050*/  UIADD3.X UR25, UPT, UPT, UR5, 0x40004040, URZ, UP2, !UPT ;  /* 0x4000404005197890 */ /* 0x000fe200097fe4ff */
[----:B------:R1:W-:Y:S01]  /*14060*/  STL [R1+0xb54], RZ ;  /* 0x000b54ff01007387 */ /* 0x0003e20000100800 */
[----:B------:R-:W-:Y:S01]  /*14070*/  UMOV UR18, 0x1 ;  /* 0x0000000100127882 */ /* 0x000fe20000000000 */
[----:B------:R-:W-:-:S02]  /*14080*/  UIADD3.64 UR26, UPT, UPT, UR22, 0x100, URZ ;  /* 0x00000100161a7897 */ /* 0x000fc4000fffe0ff */
[----:B------:R-:W-:Y:S01]  /*14090*/  UIADD3.64 UR28, UPT, UPT, UR24, 0x2, URZ ;  /* 0x00000002181c7897 */ /* 0x000fe2000fffe0ff */
[----:B0-----:R-:W-:Y:S01]  /*140a0*/  SHF.R.S32.HI R15, RZ, 0x1f, R13 ;  /* 0x0000001fff0f7819 */ /* 0x001fe2000001140d */
[----:B------:R-:W-:Y:S02]  /*140b0*/  UIADD3.64 UR30, UPT, UPT, UR22, 0x200, URZ ;  /* 0x00000200161e7897 */ /* 0x000fe4000fffe0ff */
[----:B------:R-:W-:Y:S02]  /*140c0*/  UIADD3.64 UR32, UPT, UPT, UR24, 0x4, URZ ;  /* 0x0000000418207897 */ /* 0x000fe4000fffe0ff */
[----:B------:R-:W-:Y:S02]  /*140d0*/  UIADD3.64 UR34, UPT, UPT, UR22, 0x300, URZ ;  /* 0x0000030016227897 */ /* 0x000fe4000fffe0ff */
[----:B------:R-:W-:Y:S02]  /*140e0*/  UIADD3.64 UR36, UPT, UPT, UR22, 0x400, URZ ;  /* 0x0000040016247897 */ /* 0x000fe4000fffe0ff */
[----:B------:R-:W-:-:S02]  /*140f0*/  UIADD3.64 UR38, UPT, UPT, UR22, 0x500, URZ ;  /* 0x0000050016267897 */ /* 0x000fc4000fffe0ff */
[----:B------:R-:W-:Y:S01]  /*14100*/  UIADD3.64 UR40, UPT, UPT, UR22, 0x600, URZ ;  /* 0x0000060016287897 */ /* 0x000fe2000fffe0ff */
[----:B-1----:R-:W-:-:S11]  /*14110*/  UMOV UR13, 0x40004040 ;  /* 0x40004040000d7882 */ /* 0x002fd60000000000 */
.L_x_10:
[----:B------:R-:W2:Y:S04]  /*14120*/  LDL.LU R36, [R1+0x3bc] ;  /* 0x0003bc0001247983 */ /* 0x000ea80000300800 */
[----:B------:R-:W3:Y:S04]  /*14130*/  LDL.LU R30, [R1+0x630] ;  /* 0x00063000011e7983 */ /* 0x000ee80000300800 */
[----:B------:R-:W4:Y:S04]  /*14140*/  LDL.LU R35, [R1+0x62c] ;  /* 0x00062c0001237983 */ /* 0x000f280000300800 */
[----:B-----5:R-:W5:Y:S04]  /*14150*/  LDL.LU R34, [R1+0x628] ;  /* 0x0006280001227983 */ /* 0x020f680000300800 */
[----:B------:R-:W5:Y:S04]  /*14160*/  LDL.LU R33, [R1+0x624] ;  /* 0x0006240001217983 */ /* 0x000f680000300800 */
        /* <DEDUP_REMOVED lines=12> */
[----:B-1----:R-:W5:Y:S04]  /*14230*/  LDL.LU R16, [R1+0x618] ;  /* 0x0006180001107983 */ /* 0x002f680000300800 */
[----:B------:R-:W5:Y:S01]  /*14240*/  LDL.LU R22, [R1+0x5f4] ;  /* 0x0005f40001167983 */ /* 0x000f620000300800 */
[----:B------:R-:W-:Y:S01]  /*14250*/  IMAD.U32 R17, R17, -0x80000000, RZ ;  /* 0x8000000011117824 */ /* 0x000fe200078e00ff */
[----:B--2---:R-:W-:-:S02]  /*14260*/  IADD3 R36, P2, PT, R14, R36, RZ ;  /* 0x000000240e247210 */ /* 0x004fc40007f5e0ff */
[C---:B---3--:R-:W-:Y:S02]  /*14270*/  IADD3 R30, P3, PT, R14.reuse, R30, RZ ;  /* 0x0000001e0e1e7210 */ /* 0x048fe40007f7e0ff */
[----:B----4-:R-:W-:-:S03]  /*14280*/  IADD3 R35, P4, PT, R14, R35, RZ ;  /* 0x000000230e237210 */ /* 0x010fc60007f9e0ff */
[----:B------:R0:W-:Y:S01]  /*14290*/  STL [R1+0x630], R30 ;  /* 0x0006301e01007387 */ /* 0x0001e20000100800 */
[----:B-----5:R-:W-:-:S03]  /*142a0*/  IADD3 R34, P6, PT, R14, R34, RZ ;  /* 0x000000220e227210 */ /* 0x020fc60007fde0ff */
[----:B------:R-:W-:Y:S01]  /*142b0*/  STL [R1+0x3bc], R36 ;  /* 0x0003bc2401007387 */ /* 0x000fe20000100800 */
[----:B------:R-:W-:-:S03]  /*142c0*/  IADD3 R33, P1, PT, R14, R33, RZ ;  /* 0x000000210e217210 */ /* 0x000fc60007f3e0ff */
[----:B------:R-:W-:Y:S01]  /*142d0*/  STL [R1+0x62c], R35 ;  /* 0x00062c2301007387 */ /* 0x000fe20000100800 */
[----:B0-----:R-:W-:-:S03]  /*142e0*/  SHF.R.S32.HI R30, RZ, 0x1f, R14 ;  /* 0x0000001fff1e7819 */ /* 0x001fc6000001140e */
[----:B------:R-:W-:Y:S02]  /*142f0*/  STL [R1+0x628], R34 ;  /* 0x0006282201007387 */ /* 0x000fe40000100800 */
[----:B------:R-:W-:Y:S01]  /*14300*/  IMAD.X R32, R30, 0x1, R32, P2 ;  /* 0x000000011e207824 */ /* 0x000fe200010e0620 */
[----:B------:R-:W-:Y:S01]  /*14310*/  IADD3 R31, P2, PT, R14, R31, RZ ;  /* 0x0000001f0e1f7210 */ /* 0x000fe20007f5e0ff */
[----:B------:R-:W-:Y:S01]  /*14320*/  STL [R1+0x624], R33 ;  /* 0x0006242101007387 */ /* 0x000fe20000100800 */
[----:B------:R-:W-:-:S03]  /*14330*/  IMAD.X R29, R30, 0x1, R29, P3 ;  /* 0x000000011e1d7824 */ /* 0x000fc600018e061d */
[----:B------:R-:W-:Y:S01]  /*14340*/  STL [R1+0x39c], R32 ;  /* 0x00039c2001007387 */ /* 0x000fe20000100800 */
[----:B------:R-:W-:-:S03]  /*14350*/  IADD3 R28, P3, PT, R14, R28, RZ ;  /* 0x0000001c0e1c7210 */ /* 0x000fc60007f7e0ff */
[----:B------:R-:W-:Y:S01]  /*14360*/  STL [R1+0x620], R31 ;  /* 0x0006201f01007387 */ /* 0x000fe20000100800 */
[----:B------:R-:W-:-:S03]  /*14370*/  IMAD.X R27, R30, 0x1, R27, P4 ;  /* 0x000000011e1b7824 */ /* 0x000fc600020e061b */
[----:B------:R-:W-:Y:S01]  /*14380*/  STL [R1+0x3b8], R29 ;  /* 0x0003b81d01007387 */ /* 0x000fe20000100800 */
[----:B------:R-:W-:-:S03]  /*14390*/  IADD3 R26, P4, PT, R14, R26, RZ ;  /* 0x0000001a0e1a7210 */ /* 0x000fc60007f9e0ff */
[----:B------:R-:W-:Y:S01]  /*143a0*/  STL [R1+0x61c], R28 ;  /* 0x00061c1c01007387 */ /* 0x000fe20000100800 */
[----:B------:R-:W-:-:S05]  /*143b0*/  IMAD.X R21, R30, 0x1, R21, P6 ;  /* 0x000000011e157824 */ /* 0x000fca00030e0615 */
[----:B------:R0:W-:Y:S01]  /*143c0*/  STL [R1+0x3b0], R21 ;  /* 0x0003b01501007387 */ /* 0x0001e20000100800 */
[----:B------:R-:W-:-:S03]  /*143d0*/  IMAD.X R20, R30, 0x1, R20, P1 ;  /* 0x000000011e147824 */ /* 0x000fc600008e0614 */
[----:B------:R-:W-:Y:S01]  /*143e0*/  STL [R1+0x3b4], R27 ;  /* 0x0003b41b01007387 */ /* 0x000fe20000100800 */
[----:B------:R-:W-:-:S03]  /*143f0*/  IADD3 R25, P6, PT, R14, R25, RZ ;  /* 0x000000190e197210 */ /* 0x000fc60007fde0ff */
[----:B0-----:R-:W2:Y:S01]  /*14400*/  LDL.LU R21, [R1+0x610] ;  /* 0x0006100001157983 */ /* 0x001ea20000300800 */
[----:B------:R-:W-:-:S03]  /*14410*/  IMAD.X R19, R30, 0x1, R19, P2 ;  /* 0x000000011e137824 */ /* 0x000fc600010e0613 */
[----:B------:R-:W-:Y:S04]  /*14420*/  STL [R1+0x614], R26 ;  /* 0x0006141a01007387 */ /* 0x000fe80000100800 */
[----:B------:R0:W-:Y:S04]  /*14430*/  STL [R1+0x3a0], R20 ;  /* 0x0003a01401007387 */ /* 0x0001e80000100800 */
[----:B0-----:R-:W3:Y:S01]  /*14440*/  LDL.LU R20, [R1+0x5ec] ;  /* 0x0005ec0001147983 */ /* 0x001ee20000300800 */
[----:B------:R-:W-:-:S03]  /*14450*/  IADD3 R24, P1, PT, R14, R24, RZ ;  /* 0x000000180e187210 */ /* 0x000fc60007f3e0ff */
[----:B------:R-:W-:Y:S04]  /*14460*/  STL [R1+0x60c], R25 ;  /* 0x00060c1901007387 */ /* 0x000fe80000100800 */
[----:B------:R0:W-:Y:S04]  /*14470*/  STL [R1+0x398], R19 ;  /* 0x0003981301007387 */ /* 0x0001e80000100800 */
[----:B0-----:R-:W4:Y:S01]  /*14480*/  LDL.LU R19, [R1+0x608] ;  /* 0x0006080001137983 */ /* 0x001f220000300800 */
[----:B------:R-:W-:Y:S01]  /*14490*/  IMAD.X R16, R30, 0x1, R16, P3 ;  /* 0x000000011e107824 */ /* 0x000fe200018e0610 */
[----:B------:R-:W-:-:S02]  /*144a0*/  IADD3 R23, P2, PT, R14, R23, RZ ;  /* 0x000000170e177210 */ /* 0x000fc40007f5e0ff */
[----:B------:R-:W-:Y:S01]  /*144b0*/  STL [R1+0x604], R24 ;  /* 0x0006041801007387 */ /* 0x000fe20000100800 */
[----:B------:R-:W-:-:S03]  /*144c0*/  IADD3 R22, P3, PT, R14, R22, RZ ;  /* 0x000000160e167210 */ /* 0x000fc60007f7e0ff */
[----:B------:R0:W-:Y:S04]  /*144d0*/  STL [R1+0x618], R16 ;  /* 0x0006181001007387 */ /* 0x0001e80000100800 */
[----:B0-----:R-:W5:Y:S04]  /*144e0*/  LDL.LU R16, [R1+0x5e4] ;  /* 0x0005e40001107983 */ /* 0x001f680000300800 */
[----:B------:R-:W-:Y:S04]  /*144f0*/  STL [R1+0x5fc], R23 ;  /* 0x0005fc1701007387 */ /* 0x000fe80000100800 */
[----:B------:R-:W5:Y:S04]  /*14500*/  LDL.LU R45, [R1+0x600] ;  /* 0x00060000012d7983 */ /* 0x000f680000300800 */
[----:B------:R-:W5:Y:S04]  /*14510*/  LDL.LU R44, [R1+0x5dc] ;  /* 0x0005dc00012c7983 */ /* 0x000f680000300800 */
[----:B------:R-:W5:Y:S04]  /*14520*/  LDL.LU R43, [R1+0x5f8] ;  /* 0x0005f800012b7983 */ /* 0x000f680000300800 */
[----:B------:R0:W-:Y:S04]  /*14530*/  STL [R1+0x5f4], R22 ;  /* 0x0005f41601007387 */ /* 0x0001e80000100800 */
        /* <DEDUP_REMOVED lines=16> */
[----:B0-----:R-:W5:Y:S04]  /*14640*/  LDL.LU R22, [R1+0x594] ;  /* 0x0005940001167983 */ /* 0x001f680000300800 */
[----:B------:R-:W5:Y:S01]  /*14650*/  LDL.LU R25, [R1+0x5b0] ;  /* 0x0005b00001197983 */ /* 0x000f620000300800 */
[----:B--2---:R-:W-:-:S05]  /*14660*/  IMAD.X R21, R30, 0x1, R21, P4 ;  /* 0x000000011e157824 */ /* 0x004fca00020e0615 */
[----:B------:R0:W-:Y:S04]  /*14670*/  STL [R1+0x610], R21 ;  /* 0x0006101501007387 */ /* 0x0001e80000100800 */
[----:B0-----:R-:W2:Y:S01]  /*14680*/  LDL.LU R21, [R1+0x58c] ;  /* 0x00058c0001157983 */ /* 0x001ea20000300800 */
[----:B---3--:R-:W-:-:S03]  /*14690*/  IADD3 R20, P4, PT, R14, R20, RZ ;  /* 0x000000140e147210 */ /* 0x008fc60007f9e0ff */
[----:B------:R-:W3:Y:S04]  /*146a0*/  LDL.LU R24, [R1+0x5a8] ;  /* 0x0005a80001187983 */ /* 0x000ee80000300800 */
[----:B------:R0:W-:Y:S04]  /*146b0*/  STL [R1+0x5ec], R20 ;  /* 0x0005ec1401007387 */ /* 0x0001e80000100800 */
[----:B0-----:R-:W3:Y:S01]  /*146c0*/  LDL.LU R20, [R1+0x584] ;  /* 0x0005840001147983 */ /* 0x001ee20000300800 */
[----:B----4-:R-:W-:-:S03]  /*146d0*/  IMAD.X R19, R30, 0x1, R19, P6 ;  /* 0x000000011e137824 */ /* 0x010fc600030e0613 */
[----:B------:R-:W4:Y:S04]  /*146e0*/  LDL.LU R23, [R1+0x5a0] ;  /* 0x0005a00001177983 */ /* 0x000f280000300800 */
[----:B------:R0:W-:Y:S04]  /*146f0*/  STL [R1+0x608], R19 ;  /* 0x0006081301007387 */ /* 0x0001e80000100800 */
[----:B0-----:R-:W4:Y:S01]  /*14700*/  LDL.LU R19, [R1+0x57c] ;  /* 0x00057c0001137983 */ /* 0x001f220000300800 */
[----:B-----5:R-:W-:-:S05]  /*14710*/  IADD3 R16, P6, PT, R14, R16, RZ ;  /* 0x000000100e107210 */ /* 0x020fca0007fde0ff */
[----:B------:R0:W-:Y:S01]  /*14720*/  STL [R1+0x5e4], R16 ;  /* 0x0005e41001007387 */ /* 0x0001e20000100800 */
[----:B------:R-:W-:Y:S01]  /*14730*/  IMAD.X R45, R30, 0x1, R45, P1 ;  /* 0x000000011e2d7824 */ /* 0x000fe200008e062d */
[----:B------:R-:W-:Y:S02]  /*14740*/  IADD3 R44, P1, PT, R14, R44, RZ ;  /* 0x0000002c0e2c7210 */ /* 0x000fe40007f3e0ff */
[----:B0-----:R-:W5:Y:S01]  /*14750*/  LDL.LU R16, [R1+0x598] ;  /* 0x0005980001107983 */ /* 0x001f620000300800 */
        /* <DEDUP_REMOVED lines=30> */
[----:B------:R-:W-:Y:S01]  /*14940*/  IADD3 R27, P4, PT, R14, R27, RZ ;  /* 0x0000001b0e1b7210 */ /* 0x000fe20007f9e0ff */
[----:B------:R-:W-:Y:S02]  /*14950*/  IMAD.X R26, R30, 0x1, R26, P6 ;  /* 0x000000011e1a7824 */ /* 0x000fe400030e061a */
[----:B------:R-:W-:Y:S01]  /*14960*/  STL [R1+0x5a4], R29 ;  /* 0x0005a41d01007387 */ /* 0x000fe20000100800 */
[----:B------:R-:W-:-:S03]  /*14970*/  IADD3 R22, P6, PT, R14, R22, RZ ;  /* 0x000000160e167210 */ /* 0x000fc60007fde0ff */
[----:B------:R-:W-:Y:S01]  /*14980*/  STL [R1+0x5c0], R28 ;  /* 0x0005c01c01007387 */ /* 0x000fe20000100800 */
[----:B------:R-:W-:-:S03]  /*14990*/  IMAD.X R25, R30, 0x1, R25, P1 ;  /* 0x000000011e197824 */ /* 0x000fc600008e0619 */
[----:B------:R0:W-:Y:S04]  /*149a0*/  STL [R1+0x594], R22 ;  /* 0x0005941601007387 */ /* 0x0001e80000100800 */
[----:B------:R-:W-:Y:S04]  /*149b0*/  STL [R1+0x59c], R27 ;  /* 0x00059c1b01007387 */ /* 0x000fe80000100800 */
[----:B0-----:R-:W5:Y:S04]  /*149c0*/  LDL.LU R22, [R1+0x574] ;  /* 0x0005740001167983 */ /* 0x001f680000300800 */
[----:B------:R-:W-:Y:S01]  /*149d0*/  STL [R1+0x5b8], R26 ;  /* 0x0005b81a01007387 */ /* 0x000fe20000100800 */
[----:B--2---:R-:W-:Y:S01]  /*149e0*/  IADD3 R21, P1, PT, R14, R21, RZ ;  /* 0x000000150e157210 */ /* 0x004fe20007f3e0ff */
[----:B---3--:R-:W-:-:S04]  /*149f0*/  IMAD.X R24, R30, 0x1, R24, P2 ;  /* 0x000000011e187824 */ /* 0x008fc800010e0618 */
[----:B------:R0:W-:Y:S04]  /*14a00*/  STL [R1+0x58c], R21 ;  /* 0x00058c1501007387 */ /* 0x0001e80000100800 */
[----:B0-----:R-:W2:Y:S01]  /*14a10*/  LDL.LU R21, [R1+0x590] ;  /* 0x0005900001157983 */ /* 0x001ea20000300800 */
[----:B------:R-:W-:-:S03]  /*14a20*/  IADD3 R20, P2, PT, R14, R20, RZ ;  /* 0x000000140e147210 */ /* 0x000fc60007f5e0ff */
[----:B------:R-:W-:Y:S01]  /*14a30*/  STL [R1+0x5b0], R25 ;  /* 0x0005b01901007387 */ /* 0x000fe20000100800 */
[----:B----4-:R-:W-:-:S03]  /*14a40*/  IMAD.X R23, R30, 0x1, R23, P3 ;  /* 0x000000011e177824 */ /* 0x010fc600018e0617 */
[----:B------:R0:W-:Y:S04]  /*14a50*/  STL [R1+0x584], R20 ;  /* 0x0005841401007387 */ /* 0x0001e80000100800 */
[----:B0-----:R-:W3:Y:S01]  /*14a60*/  LDL.LU R20, [R1+0x56c] ;  /* 0x00056c0001147983 */ /* 0x001ee20000300800 */
[----:B------:R-:W-:-:S03]  /*14a70*/  IADD3 R19, P3, PT, R14, R19, RZ ;  /* 0x000000130e137210 */ /* 0x000fc60007f7e0ff */
[----:B------:R-:W-:Y:S04]  /*14a80*/  STL [R1+0x5a8], R24 ;  /* 0x0005a81801007387 */ /* 0x000fe80000100800 */
[----:B------:R0:W-:Y:S04]  /*14a90*/  STL [R1+0x57c], R19 ;  /* 0x00057c1301007387 */ /* 0x0001e80000100800 */
[----:B0-----:R-:W4:Y:S01]  /*14aa0*/  LDL.LU R19, [R1+0x588] ;  /* 0x0005880001137983 */ /* 0x001f220000300800 */
[----:B-----5:R-:W-:-:S03]  /*14ab0*/  IMAD.X R16, R30, 0x1, R16, P4 ;  /* 0x000000011e107824 */ /* 0x020fc600020e0610 */
        /* <DEDUP_REMOVED lines=21> */
[----:B0-----:R-:W5:Y:S01]  /*14c10*/  LDL.LU R16, [R1+0x538] ;  /* 0x0005380001107983 */ /* 0x001f620000300800 */
[----:B------:R-:W-:-:S03]  /*14c20*/  IADD3 R22, P4, PT, R14, R22, RZ ;  /* 0x000000160e167210 */ /* 0x000fc60007f9e0ff */
[----:B------:R-:W5:Y:S04]  /*14c30*/  LDL.LU R25, [R1+0x514] ;  /* 0x0005140001197983 */ /* 0x000f680000300800 */
[----:B------:R0:W-:Y:S04]  /*14c40*/  STL [R1+0x574], R22 ;  /* 0x0005741601007387 */ /* 0x0001e80000100800 */
        /* <DEDUP_REMOVED lines=9> */
[----:B----4-:R-:W-:-:S05]  /*14ce0*/  IMAD.X R19, R30, 0x1, R19, P1 ;  /* 0x000000011e137824 */ /* 0x010fca00008e0613 */
[----:B------:R0:W-:Y:S04]  /*14cf0*/  STL [R1+0x588], R19 ;  /* 0x0005881301007387 */ /* 0x0001e80000100800 */
[----:B0-----:R-:W4:Y:S01]  /*14d00*/  LDL.LU R19, [R1+0x4fc] ;  /* 0x0004fc0001137983 */ /* 0x001f220000300800 */
[----:B-----5:R-:W-:Y:S01]  /*14d10*/  IADD3 R45, P1, PT, R14, R45, RZ ;  /* 0x0000002d0e2d7210 */ /* 0x020fe20007f3e0ff */
[----:B------:R-:W-:Y:S01]  /*14d20*/  IMAD.X R44, R30, 0x1, R44, P2 ;  /* 0x000000011e2c7824 */ /* 0x000fe200010e062c */
        /* <DEDUP_REMOVED lines=32> */
[----:B------:R-:W-:-:S03]  /*14f30*/  IMAD.X R16, R30, 0x1, R16, P1 ;  /* 0x000000011e107824 */ /* 0x000fc600008e0610 */
[----:B------:R-:W-:Y:S01]  /*14f40*/  STL [R1+0x524], R28 ;  /* 0x0005241c01007387 */ /* 0x000fe20000100800 */
[----:B------:R-:W-:-:S03]  /*14f50*/  IADD3 R26, P6, PT, R14, R26, RZ ;  /* 0x0000001a0e1a7210 */ /* 0x000fc60007fde0ff */
[----:B------:R0:W-:Y:S04]  /*14f60*/  STL [R1+0x538], R16 ;  /* 0x0005381001007387 */ /* 0x0001e80000100800 */
[----:B------:R-:W-:Y:S01]  /*14f70*/  STL [R1+0x540], R27 ;  /* 0x0005401b01007387 */ /* 0x000fe20000100800 */
[----:B------:R-:W-:-:S03]  /*14f80*/  IADD3 R25, P1, PT, R14, R25, RZ ;  /* 0x000000190e197210 */ /* 0x000fc60007f3e0ff */
[----:B0-----:R-:W5:Y:S01]  /*14f90*/  LDL.LU R16, [R1+0x518] ;  /* 0x0005180001107983 */ /* 0x001f620000300800 */
[----:B------:R-:W-:-:S03]  /*14fa0*/  IMAD.X R22, R30, 0x1, R22, P2 ;  /* 0x000000011e167824 */ /* 0x000fc600010e0616 */
[----:B------:R-:W-:Y:S04]  /*14fb0*/  STL [R1+0x51c], R26 ;  /* 0x00051c1a01007387 */ /* 0x000fe80000100800 */
[----:B------:R0:W-:Y:S01]  /*14fc0*/  STL [R1+0x530], R22 ;  /* 0x0005301601007387 */ /* 0x0001e20000100800 */
[----:B------:R-:W-:-:S03]  /*14fd0*/  IADD3 R24, P2, PT, R14, R24, RZ ;  /* 0x000000180e187210 */ /* 0x000fc60007f5e0ff */
[----:B0-----:R-:W5:Y:S04]  /*14fe0*/  LDL.LU R22, [R1+0x4f4] ;  /* 0x0004f40001167983 */ /* 0x001f680000300800 */
[----:B------:R-:W-:Y:S01]  /*14ff0*/  STL [R1+0x514], R25 ;  /* 0x0005141901007387 */ /* 0x000fe20000100800 */
[----:B--2---:R-:W-:-:S05]  /*15000*/  IMAD.X R21, R30, 0x1, R21, P3 ;  /* 0x000000011e157824 */ /* 0x004fca00018e0615 */
[----:B------:R0:W-:Y:S01]  /*15010*/  STL [R1+0x528], R21 ;  /* 0x0005281501007387 */ /* 0x0001e20000100800 */
[----:B---3--:R-:W-:-:S03]  /*15020*/  IADD3 R23, P3, PT, R14, R23, RZ ;  /* 0x000000170e177210 */ /* 0x008fc60007f7e0ff */
[----:B0-----:R-:W2:Y:S01]  /*15030*/  LDL.LU R21, [R1+0x510] ;  /* 0x0005100001157983 */ /* 0x001ea20000300800 */
[----:B------:R-:W-:-:S03]  /*15040*/  IMAD.X R20, R30, 0x1, R20, P4 ;  /* 0x000000011e147824 */ /* 0x000fc600020e0614 */
[----:B------:R-:W-:Y:S04]  /*15050*/  STL [R1+0x50c], R24 ;  /* 0x00050c1801007387 */ /* 0x000fe80000100800 */
[----:B------:R0:W-:Y:S04]  /*15060*/  STL [R1+0x520], R20 ;  /* 0x0005201401007387 */ /* 0x0001e80000100800 */
[----:B0-----:R-:W3:Y:S01]  /*15070*/  LDL.LU R20, [R1+0x4ec] ;  /* 0x0004ec0001147983 */ /* 0x001ee20000300800 */
[----:B----4-:R-:W-:-:S03]  /*15080*/  IADD3 R19, P4, PT, R14, R19, RZ ;  /* 0x000000130e137210 */ /* 0x010fc60007f9e0ff */
[----:B------:R-:W-:Y:S04]  /*15090*/  STL [R1+0x504], R23 ;  /* 0x0005041701007387 */ /* 0x000fe80000100800 */
[----:B------:R-:W4:Y:S04]  /*150a0*/  LDL.LU R45, [R1+0x508] ;  /* 0x00050800012d7983 */ /* 0x000f280000300800 */
[----:B------:R-:W4:Y:S04]  /*150b0*/  LDL.LU R44, [R1+0x4e4] ;  /* 0x0004e400012c7983 */ /* 0x000f280000300800 */
[----:B------:R-:W4:Y:S04]  /*150c0*/  LDL.LU R43, [R1+0x500] ;  /* 0x00050000012b7983 */ /* 0x000f280000300800 */
[----:B------:R0:W-:Y:S04]  /*150d0*/  STL [R1+0x4fc], R19 ;  /* 0x0004fc1301007387 */ /* 0x0001e80000100800 */
        /* <DEDUP_REMOVED lines=16> */
[----:B0-----:R-:W4:Y:S01]  /*151e0*/  LDL.LU R19, [R1+0x49c] ;  /* 0x00049c0001137983 */ /* 0x001f220000300800 */
[----:B-----5:R-:W-:-:S03]  /*151f0*/  IMAD.X R16, R30, 0x1, R16, P6 ;  /* 0x000000011e107824 */ /* 0x020fc600030e0610 */
[----:B------:R-:W5:Y:S04]  /*15200*/  LDL.LU R25, [R1+0x4b8] ;  /* 0x0004b80001197983 */ /* 0x000f680000300800 */
[----:B------:R0:W-:Y:S04]  /*15210*/  STL [R1+0x518], R16 ;  /* 0x0005181001007387 */ /* 0x0001e80000100800 */
        /* <DEDUP_REMOVED lines=9> */
[----:B---3--:R-:W-:-:S05]  /*152b0*/  IADD3 R20, P1, PT, R14, R20, RZ ;  /* 0x000000140e147210 */ /* 0x008fca0007f3e0ff */
[----:B------:R0:W-:Y:S01]  /*152c0*/  STL [R1+0x4ec], R20 ;  /* 0x0004ec1401007387 */ /* 0x0001e20000100800 */
[----:B----4-:R-:W-:Y:S01]  /*152d0*/  IMAD.X R45, R30, 0x1, R45, P2 ;  /* 0x000000011e2d7824 */ /* 0x010fe200010e062d */
[----:B------:R-:W-:Y:S02]  /*152e0*/  IADD3 R44, P2, PT, R14, R44, RZ ;  /* 0x0000002c0e2c7210 */ /* 0x000fe40007f5e0ff */
[----:B0-----:R-:W3:Y:S01]  /*152f0*/  LDL.LU R20, [R1+0x4a0] ;  /* 0x0004a00001147983 */ /* 0x001ee20000300800 */
        /* <DEDUP_REMOVED lines=34> */
[----:B------:R-:W-:Y:S04]  /*15520*/  STL [R1+0x4c8], R28 ;  /* 0x0004c81c01007387 */ /* 0x000fe80000100800 */
[----:B------:R0:W-:Y:S04]  /*15530*/  STL [R1+0x49c], R19 ;  /* 0x00049c1301007387 */ /* 0x0001e80000100800 */
[----:B------:R-:W-:Y:S04]  /*15540*/  STL [R1+0x4a4], R27 ;  /* 0x0004a41b01007387 */ /* 0x000fe80000100800 */
[----:B0-----:R-:W4:Y:S01]  /*15550*/  LDL.LU R19, [R1+0x47c] ;  /* 0x00047c0001137983 */ /* 0x001f220000300800 */
[----:B-----5:R-:W-:Y:S01]  /*15560*/  IMAD.X R25, R30, 0x1, R25, P2 ;  /* 0x000000011e197824 */ /* 0x020fe200010e0619 */
[----:B------:R-:W-:-:S02]  /*15570*/  IADD3 R16, P2, PT, R14, R16, RZ ;  /* 0x000000100e107210 */ /* 0x000fc40007f5e0ff */
[----:B------:R-:W-:Y:S01]  /*15580*/  STL [R1+0x4c0], R26 ;  /* 0x0004c01a01007387 */ /* 0x000fe20000100800 */
[----:B------:R-:W-:-:S03]  /*15590*/  IMAD.X R24, R30, 0x1, R24, P3 ;  /* 0x000000011e187824 */ /* 0x000fc600018e0618 */
[----:B------:R0:W-:Y:S04]  /*155a0*/  STL [R1+0x494], R16 ;  /* 0x0004941001007387 */ /* 0x0001e80000100800 */
[----:B0-----:R-:W5:Y:S01]  /*155b0*/  LDL.LU R16, [R1+0x498] ;  /* 0x0004980001107983 */ /* 0x001f620000300800 */
[----:B------:R-:W-:-:S03]  /*155c0*/  IADD3 R22, P3, PT, R14, R22, RZ ;  /* 0x000000160e167210 */ /* 0x000fc60007f7e0ff */
[----:B------:R-:W-:Y:S01]  /*155d0*/  STL [R1+0x4b8], R25 ;  /* 0x0004b81901007387 */ /* 0x000fe20000100800 */
[----:B------:R-:W-:-:S03]  /*155e0*/  IMAD.X R23, R30, 0x1, R23, P4 ;  /* 0x000000011e177824 */ /* 0x000fc600020e0617 */
[----:B------:R0:W-:Y:S04]  /*155f0*/  STL [R1+0x48c], R22 ;  /* 0x00048c1601007387 */ /* 0x0001e80000100800 */
[----:B0-----:R-:W5:Y:S04]  /*15600*/  LDL.LU R22, [R1+0x474] ;  /* 0x0004740001167983 */ /* 0x001f680000300800 */
[----:B------:R-:W-:Y:S01]  /*15610*/  STL [R1+0x4b0], R24 ;  /* 0x0004b01801007387 */ /* 0x000fe20000100800 */
[----:B--2---:R-:W-:-:S05]  /*15620*/  IADD3 R21, P4, PT, R14, R21, RZ ;  /* 0x000000150e157210 */ /* 0x004fca0007f9e0ff */
[----:B------:R0:W-:Y:S04]  /*15630*/  STL [R1+0x484], R21 ;  /* 0x0004841501007387 */ /* 0x0001e80000100800 */
[----:B0-----:R-:W2:Y:S01]  /*15640*/  LDL.LU R21, [R1+0x490] ;  /* 0x0004900001157983 */ /* 0x001ea20000300800 */
[----:B---3--:R-:W-:-:S03]  /*15650*/  IMAD.X R20, R30, 0x1, R20, P6 ;  /* 0x000000011e147824 */ /* 0x008fc600030e0614 */
[----:B------:R-:W-:Y:S04]  /*15660*/  STL [R1+0x4a8], R23 ;  /* 0x0004a81701007387 */ /* 0x000fe80000100800 */
[----:B------:R-:W3:Y:S04]  /*15670*/  LDL.LU R45, [R1+0x46c] ;  /* 0x00046c00012d7983 */ /* 0x000ee80000300800 */
[----:B------:R-:W3:Y:S04]  /*15680*/  LDL.LU R44, [R1+0x488] ;  /* 0x00048800012c7983 */ /* 0x000ee80000300800 */
[----:B------:R-:W3:Y:S04]  /*15690*/  LDL.LU R43, [R1+0x464] ;  /* 0x00046400012b7983 */ /* 0x000ee80000300800 */
[----:B------:R0:W-:Y:S04]  /*156a0*/  STL [R1+0x4a0], R20 ;  /* 0x0004a01401007387 */ /* 0x0001e80000100800 */
[----:B------:R-:W3:Y:S04]  /*156b0*/  LDL.LU R42, [R1+0x480] ;  /* 0x00048000012a7983 */ /* 0x000ee80000300800 */
        /* <DEDUP_REMOVED lines=15> */
[----:B0-----:R-:W3:Y:S01]  /*157b0*/  LDL.LU R20, [R1+0x440] ;  /* 0x0004400001147983 */ /* 0x001ee20000300800 */
[----:B----4-:R-:W-:-:S03]  /*157c0*/  IADD3 R19, P6, PT, R14, R19, RZ ;  /* 0x000000130e137210 */ /* 0x010fc60007fde0ff */
[----:B------:R-:W4:Y:S04]  /*157d0*/  LDL.LU R25, [R1+0xb24] ;  /* 0x000b240001197983 */ /* 0x000f280000300800 */
[----:B------:R0:W-:Y:S04]  /*157e0*/  STL [R1+0x47c], R19 ;  /* 0x00047c1301007387 */ /* 0x0001e80000100800 */
        /* <DEDUP_REMOVED lines=8> */
[----:B0-----:R-:W5:Y:S01]  /*15870*/  LDL.LU R22, [R1+0xb30] ;  /* 0x000b300001167983 */ /* 0x001f620000300800 */
[----:B--2---:R-:W-:-:S05]  /*15880*/  IMAD.X R21, R30, 0x1, R21, P2 ;  /* 0x000000011e157824 */ /* 0x004fca00010e0615 */
[----:B------:R0:W-:Y:S01]  /*15890*/  STL [R1+0x490], R21 ;  /* 0x0004901501007387 */ /* 0x0001e20000100800 */
[----:B---3--:R-:W-:Y:S01]  /*158a0*/  IADD3 R45, P2, PT, R14, R45, RZ ;  /* 0x0000002d0e2d7210 */ /* 0x008fe20007f5e0ff */
[----:B------:R-:W-:Y:S02]  /*158b0*/  IMAD.X R44, R30, 0x1, R44, P3 ;  /* 0x000000011e2c7824 */ /* 0x000fe400018e062c */
[----:B0-----:R-:W2:Y:S01]  /*158c0*/  LDL.LU R21, [R1+0xb0c] ;  /* 0x000b0c0001157983 */ /* 0x001ea20000300800 */
        /* <DEDUP_REMOVED lines=36> */
[----:B------:R-:W-:Y:S04]  /*15b10*/  STL [R1+0x448], R27 ;  /* 0x0004481b01007387 */ /* 0x000fe80000100800 */
[----:B0-----:R-:W3:Y:S01]  /*15b20*/  LDL.LU R20, [R1+0xb28] ;  /* 0x000b280001147983 */ /* 0x001ee20000300800 */
[----:B----4-:R-:W-:-:S03]  /*15b30*/  IMAD.X R19, R15, 0x1, R19, P3 ;  /* 0x000000010f137824 */ /* 0x010fc600018e0613 */
[----:B------:R-:W-:Y:S04]  /*15b40*/  STL [R1+0xb2c], R26 ;  /* 0x000b2c1a01007387 */ /* 0x000fe80000100800 */
[----:B------:R0:W-:Y:S04]  /*15b50*/  STL [R1+0xb40], R19 ;  /* 0x000b401301007387 */ /* 0x0001e80000100800 */
[----:B0-----:R-:W4:Y:S01]  /*15b60*/  LDL.LU R19, [R1+0xb04] ;  /* 0x000b040001137983 */ /* 0x001f220000300800 */
[----:B------:R-:W-:Y:S01]  /*15b70*/  IADD3 R25, P2, PT, R13, R25, RZ ;  /* 0x000000190d197210 */ /* 0x000fe20007f5e0ff */
[----:B-----5:R-:W-:Y:S01]  /*15b80*/  IMAD.X R16, R15, 0x1, R16, P4 ;  /* 0x000000010f107824 */ /* 0x020fe200020e0610 */
[----:B------:R-:W-:-:S03]  /*15b90*/  IADD3 R24, P3, PT, R13, R24, RZ ;  /* 0x000000180d187210 */ /* 0x000fc60007f7e0ff */
[----:B------:R-:W-:Y:S01]  /*15ba0*/  STL [R1+0xb24], R25 ;  /* 0x000b241901007387 */ /* 0x000fe20000100800 */
[----:B------:R-:W-:-:S03]  /*15bb0*/  IADD3 R23, P4, PT, R13, R23, RZ ;  /* 0x000000170d177210 */ /* 0x000fc60007f9e0ff */
[----:B------:R0:W-:Y:S04]  /*15bc0*/  STL [R1+0xb38], R16 ;  /* 0x000b381001007387 */ /* 0x0001e80000100800 */
[----:B0-----:R-:W5:Y:S01]  /*15bd0*/  LDL.LU R16, [R1+0xb20] ;  /* 0x000b200001107983 */ /* 0x001f620000300800 */
[----:B------:R-:W-:-:S03]  /*15be0*/  IMAD.X R22, R15, 0x1, R22, P6 ;  /* 0x000000010f167824 */ /* 0x000fc600030e0616 */
[----:B------:R-:W-:Y:S04]  /*15bf0*/  STL [R1+0xb1c], R24 ;  /* 0x000b1c1801007387 */ /* 0x000fe80000100800 */
[----:B------:R0:W-:Y:S04]  /*15c00*/  STL [R1+0xb30], R22 ;  /* 0x000b301601007387 */ /* 0x0001e80000100800 */
[----:B0-----:R-:W5:Y:S04]  /*15c10*/  LDL.LU R22, [R1+0xafc] ;  /* 0x000afc0001167983 */ /* 0x001f680000300800 */
[----:B------:R-:W-:Y:S04]  /*15c20*/  STL [R1+0xb14], R23 ;  /* 0x000b141701007387 */ /* 0x000fe80000100800 */
[----:B------:R-:W5:Y:S04]  /*15c30*/  LDL.LU R44, [R1+0xb18] ;  /* 0x000b1800012c7983 */ /* 0x000f680000300800 */
[----:B------:R-:W5:Y:S04]  /*15c40*/  LDL.LU R43, [R1+0xaf4] ;  /* 0x000af400012b7983 */ /* 0x000f680000300800 */
[----:B------:R-:W5:Y:S01]  /*15c50*/  LDL.LU R42, [R1+0xb10] ;  /* 0x000b1000012a7983 */ /* 0x000f620000300800 */
[----:B--2---:R-:W-:-:S05]  /*15c60*/  IADD3 R21, P6, PT, R13, R21, RZ ;  /* 0x000000150d157210 */ /* 0x004fca0007fde0ff */
[----:B------:R0:W-:Y:S04]  /*15c70*/  STL [R1+0xb0c], R21 ;  /* 0x000b0c1501007387 */ /* 0x0001e80000100800 */
        /* <DEDUP_REMOVED lines=16> */
[----:B0-----:R-:W2:Y:S04]  /*15d80*/  LDL.LU R21, [R1+0xaac] ;  /* 0x000aac0001157983 */ /* 0x001ea80000300800 */
[----:B------:R-:W2:Y:S01]  /*15d90*/  LDL.LU R25, [R1+0xac8] ;  /* 0x000ac80001197983 */ /* 0x000ea20000300800 */
[----:B---3--:R-:W-:-:S05]  /*15da0*/  IMAD.X R20, R15, 0x1, R20, P1 ;  /* 0x000000010f147824 */ /* 0x008fca00008e0614 */
[----:B------:R0:W-:Y:S04]  /*15db0*/  STL [R1+0xb28], R20 ;  /* 0x000b281401007387 */ /* 0x0001e80000100800 */
[----:B0-----:R-:W3:Y:S01]  /*15dc0*/  LDL.LU R20, [R1+0xaa4] ;  /* 0x000aa40001147983 */ /* 0x001ee20000300800 */
[----:B----4-:R-:W-:-:S03]  /*15dd0*/  IADD3 R19, P1, PT, R13, R19, RZ ;  /* 0x000000130d137210 */ /* 0x010fc60007f3e0ff */
[----:B------:R-:W4:Y:S04]  /*15de0*/  LDL.LU R24, [R1+0xac0] ;  /* 0x000ac00001187983 */ /* 0x000f280000300800 */
[----:B------:R0:W-:Y:S04]  /*15df0*/  STL [R1+0xb04], R19 ;  /* 0x000b041301007387 */ /* 0x0001e80000100800 */
[----:B0-----:R-:W4:Y:S04]  /*15e00*/  LDL.LU R19, [R1+0xa9c] ;  /* 0x000a9c0001137983 */ /* 0x001f280000300800 */
[----:B------:R-:W4:Y:S01]  /*15e10*/  LDL.LU R23, [R1+0xab8] ;  /* 0x000ab80001177983 */ /* 0x000f220000300800 */
[----:B-----5:R-:W-:-:S05]  /*15e20*/  IMAD.X R16, R15, 0x1, R16, P2 ;  /* 0x000000010f107824 */ /* 0x020fca00010e0610 */
[----:B------:R0:W-:Y:S04]  /*15e30*/  STL [R1+0xb20], R16 ;  /* 0x000b201001007387 */ /* 0x0001e80000100800 */
[----:B0-----:R-:W5:Y:S01]  /*15e40*/  LDL.LU R16, [R1+0xa94] ;  /* 0x000a940001107983 */ /* 0x001f620000300800 */
[----:B------:R-:W-:-:S05]  /*15e50*/  IADD3 R22, P2, PT, R13, R22, RZ ;  /* 0x000000160d167210 */ /* 0x000fca0007f5e0ff */
[----:B------:R0:W-:Y:S01]  /*15e60*/  STL [R1+0xafc], R22 ;  /* 0x000afc1601007387 */ /* 0x0001e20000100800 */
[----:B------:R-:W-:Y:S01]  /*15e70*/  IMAD.X R44, R15, 0x1, R44, P3 ;  /* 0x000000010f2c7824 */ /* 0x000fe200018e062c */
[----:B------:R-:W-:Y:S02]  /*15e80*/  IADD3 R43, P3, PT, R13, R43, RZ ;  /* 0x0000002b0d2b7210 */ /* 0x000fe40007f7e0ff */
[----:B0-----:R-:W5:Y:S01]  /*15e90*/  LDL.LU R22, [R1+0xab0] ;  /* 0x000ab00001167983 */ /* 0x001f620000300800 */
[----:B------:R-:W-:-:S03]  /*15ea0*/  IMAD.X R42, R15, 0x1, R42, P4 ;  /* 0x000000010f2a7824 */ /* 0x000fc600020e062a */
[----:B------:R-:W-:Y:S04]  /*15eb0*/  STL [R1+0xb18], R44 ;  /* 0x000b182c01007387 */ /* 0x000fe80000100800 */
[----:B------:R-:W-:Y:S04]  /*15ec0*/  STL [R1+0xaf4], R43 ;  /* 0x000af42b01007387 */ /* 0x000fe80000100800 */
[----:B------:R-:W-:Y:S01]  /*15ed0*/  STL [R1+0xb10], R42 ;  /* 0x000b102a01007387 */ /* 0x000fe20000100800 */
[----:B--2---:R-:W-:Y:S01]  /*15ee0*/  IADD3 R41, P4, PT, R13, R41, RZ ;  /* 0x000000290d297210 */ /* 0x004fe20007f9e0ff */
[----:B------:R-:W-:-:S04]  /*15ef0*/  IMAD.X R40, R15, 0x1, R40, P6 ;  /* 0x000000010f287824 */ /* 0x000fc800030e0628 */
        /* <DEDUP_REMOVED lines=26> */
[----:B------:R-:W-:Y:S01]  /*160a0*/  IMAD.X R26, R15, 0x1, R26, P2 ;  /* 0x000000010f1a7824 */ /* 0x000fe200010e061a */
[----:B------:R-:W-:Y:S01]  /*160b0*/  IADD3 R21, P2, PT, R13, R21, RZ ;  /* 0x000000150d157210 */ /* 0x000fe20007f5e0ff */
[----:B------:R-:W-:Y:S01]  /*160c0*/  STL [R1+0xad8], R28 ;  /* 0x000ad81c01007387 */ /* 0x000fe20000100800 */
[----:B------:R-:W-:-:S03]  /*160d0*/  IMAD.X R25, R15, 0x1, R25, P3 ;  /* 0x000000010f197824 */ /* 0x000fc600018e0619 */
[----:B------:R0:W-:Y:S04]  /*160e0*/  STL [R1+0xaac], R21 ;  /* 0x000aac1501007387 */ /* 0x0001e80000100800 */
[----:B------:R-:W-:Y:S04]  /*160f0*/  STL [R1+0xab4], R27 ;  /* 0x000ab41b01007387 */ /* 0x000fe80000100800 */
[----:B0-----:R-:W2:Y:S04]  /*16100*/  LDL.LU R21, [R1+0xa8c] ;  /* 0x000a8c0001157983 */ /* 0x001ea80000300800 */
[----:B------:R-:W-:Y:S01]  /*16110*/  STL [R1+0xad0], R26 ;  /* 0x000ad01a01007387 */ /* 0x000fe20000100800 */
[----:B---3--:R-:W-:Y:S01]  /*16120*/  IADD3 R20, P3, PT, R13, R20, RZ ;  /* 0x000000140d147210 */ /* 0x008fe20007f7e0ff */
[----:B----4-:R-:W-:-:S04]  /*16130*/  IMAD.X R24, R15, 0x1, R24, P4 ;  /* 0x000000010f187824 */ /* 0x010fc800020e0618 */
[----:B------:R0:W-:Y:S04]  /*16140*/  STL [R1+0xaa4], R20 ;  /* 0x000aa41401007387 */ /* 0x0001e80000100800 */
[----:B0-----:R-:W3:Y:S01]  /*16150*/  LDL.LU R20, [R1+0xaa8] ;  /* 0x000aa80001147983 */ /* 0x001ee20000300800 */
[----:B------:R-:W-:-:S03]  /*16160*/  IADD3 R19, P4, PT, R13, R19, RZ ;  /* 0x000000130d137210 */ /* 0x000fc60007f9e0ff */
[----:B------:R-:W-:Y:S04]  /*16170*/  STL [R1+0xac8], R25 ;  /* 0x000ac81901007387 */ /* 0x000fe80000100800 */
[----:B------:R0:W-:Y:S04]  /*16180*/  STL [R1+0xa9c], R19 ;  /* 0x000a9c1301007387 */ /* 0x0001e80000100800 */
[----:B0-----:R-:W4:Y:S01]  /*16190*/  LDL.LU R19, [R1+0xa84] ;  /* 0x000a840001137983 */ /* 0x001f220000300800 */
[----:B------:R-:W-:Y:S01]  /*161a0*/  IMAD.X R23, R15, 0x1, R23, P6 ;  /* 0x000000010f177824 */ /* 0x000fe200030e0617 */
[----:B-----5:R-:W-:-:S02]  /*161b0*/  IADD3 R16, P6, PT, R13, R16, RZ ;  /* 0x000000100d107210 */ /* 0x020fc40007fde0ff */
[----:B------:R-:W-:Y:S04]  /*161c0*/  STL [R1+0xac0], R24 ;  /* 0x000ac01801007387 */ /* 0x000fe80000100800 */
[----:B------:R0:W-:Y:S04]  /*161d0*/  STL [R1+0xa94], R16 ;  /* 0x000a941001007387 */ /* 0x0001e80000100800 */
[----:B0-----:R-:W5:Y:S01]  /*161e0*/  LDL.LU R16, [R1+0xaa0] ;  /* 0x000aa00001107983 */ /* 0x001f620000300800 */
[----:B------:R-:W-:-:S03]  /*161f0*/  IMAD.X R22, R15, 0x1, R22, P1 ;  /* 0x000000010f167824 */ /* 0x000fc600008e0616 */
        /* <DEDUP_REMOVED lines=23> */
[----:B--2---:R-:W-:-:S05]  /*16370*/  IADD3 R21, P1, PT, R13, R21, RZ ;  /* 0x000000150d157210 */ /* 0x004fca0007f3e0ff */
[----:B------:R0:W-:Y:S04]  /*16380*/  STL [R1+0xa8c], R21 ;  /* 0x000a8c1501007387 */ /* 0x0001e80000100800 */
        /* <DEDUP_REMOVED lines=8> */
[----:B0-----:R-:W4:Y:S01]  /*16410*/  LDL.LU R19, [R1+0xa38] ;  /* 0x000a380001137983 */ /* 0x001f220000300800 */
[----:B-----5:R-:W-:-:S05]  /*16420*/  IMAD.X R16, R15, 0x1, R16, P3 ;  /* 0x000000010f107824 */ /* 0x020fca00018e0610 */
[----:B------:R0:W-:Y:S01]  /*16430*/  STL [R1+0xaa0], R16 ;  /* 0x000aa01001007387 */ /* 0x0001e20000100800 */
[----:B------:R-:W-:Y:S01]  /*16440*/  IADD3 R44, P3, PT, R13, R44, RZ ;  /* 0x0000002c0d2c7210 */ /* 0x000fe20007f7e0ff */
[----:B------:R-:W-:Y:S02]  /*16450*/  IMAD.X R43, R15, 0x1, R43, P4 ;  /* 0x000000010f2b7824 */ /* 0x000fe400020e062b */
[----:B0-----:R-:W5:Y:S01]  /*16460*/  LDL.LU R16, [R1+0xa14] ;  /* 0x000a140001107983 */ /* 0x001f620000300800 */
        /* <DEDUP_REMOVED lines=38> */
[----:B0-----:R-:W5:Y:S04]  /*166d0*/  LDL.LU R22, [R1+0xa30] ;  /* 0x000a300001167983 */ /* 0x001f680000300800 */
[----:B------:R-:W-:Y:S01]  /*166e0*/  STL [R1+0xa34], R26 ;  /* 0x000a341a01007387 */ /* 0x000fe20000100800 */
[----:B--2---:R-:W-:-:S05]  /*166f0*/  IMAD.X R21, R15, 0x1, R21, P4 ;  /* 0x000000010f157824 */ /* 0x004fca00020e0615 */
[----:B------:R0:W-:Y:S01]  /*16700*/  STL [R1+0xa48], R21 ;  /* 0x000a481501007387 */ /* 0x0001e20000100800 */
[----:B------:R-:W-:-:S03]  /*16710*/  IADD3 R24, P4, PT, R13, R24, RZ ;  /* 0x000000180d187210 */ /* 0x000fc60007f9e0ff */
[----:B0-----:R-:W2:Y:S04]  /*16720*/  LDL.LU R21, [R1+0xa0c] ;  /* 0x000a0c0001157983 */ /* 0x001ea80000300800 */
[----:B------:R-:W-:Y:S01]  /*16730*/  STL [R1+0xa2c], R25 ;  /* 0x000a2c1901007387 */ /* 0x000fe20000100800 */
[----:B---3--:R-:W-:-:S05]  /*16740*/  IMAD.X R20, R15, 0x1, R20, P6 ;  /* 0x000000010f147824 */ /* 0x008fca00030e0614 */
[----:B------:R0:W-:Y:S04]  /*16750*/  STL [R1+0xa40], R20 ;  /* 0x000a401401007387 */ /* 0x0001e80000100800 */
[----:B0-----:R-:W3:Y:S01]  /*16760*/  LDL.LU R20, [R1+0xa28] ;  /* 0x000a280001147983 */ /* 0x001ee20000300800 */
[----:B----4-:R-:W-:-:S03]  /*16770*/  IMAD.X R19, R15, 0x1, R19, P1 ;  /* 0x000000010f137824 */ /* 0x010fc600008e0613 */
[----:B------:R-:W-:Y:S04]  /*16780*/  STL [R1+0xa24], R24 ;  /* 0x000a241801007387 */ /* 0x000fe80000100800 */
[----:B------:R0:W-:Y:S04]  /*16790*/  STL [R1+0xa38], R19 ;  /* 0x000a381301007387 */ /* 0x0001e80000100800 */
[----:B0-----:R-:W4:Y:S01]  /*167a0*/  LDL.LU R19, [R1+0xa04] ;  /* 0x000a040001137983 */ /* 0x001f220000300800 */
[C---:B------:R-:W-:Y:S02]  /*167b0*/  IADD3 R23, P6, PT, R13.reuse, R23, RZ ;  /* 0x000000170d177210 */ /* 0x040fe40007fde0ff */
[----:B-----5:R-:W-:-:S03]  /*167c0*/  IADD3 R16, P1, PT, R13, R16, RZ ;  /* 0x000000100d107210 */ /* 0x020fc60007f3e0ff */
        /* <DEDUP_REMOVED lines=22> */
[----:B------:R-:W-:-:S03]  /*16930*/  IMAD.X R22, R15, 0x1, R22, P2 ;  /* 0x000000010f167824 */ /* 0x000fc600010e0616 */
[----:B------:R-:W5:Y:S04]  /*16940*/  LDL.LU R25, [R1+0x9d0] ;  /* 0x0009d00001197983 */ /* 0x000f680000300800 */
[----:B------:R0:W-:Y:S04]  /*16950*/  STL [R1+0xa30], R22 ;  /* 0x000a301601007387 */ /* 0x0001e80000100800 */
        /* <DEDUP_REMOVED lines=9> */
[----:B----4-:R-:W-:-:S05]  /*169f0*/  IADD3 R19, P3, PT, R13, R19, RZ ;  /* 0x000000130d137210 */ /* 0x010fca0007f7e0ff */
[----:B------:R0:W-:Y:S04]  /*16a00*/  STL [R1+0xa04], R19 ;  /* 0x000a041301007387 */ /* 0x0001e80000100800 */
[----:B0-----:R-:W4:Y:S01]  /*16a10*/  LDL.LU R19, [R1+0x9b8] ;  /* 0x0009b80001137983 */ /* 0x001f220000300800 */
[----:B-----5:R-:W-:Y:S01]  /*16a20*/  IMAD.X R44, R15, 0x1, R44, P4 ;  /* 0x000000010f2c7824 */ /* 0x020fe200020e062c */
[----:B------:R-:W-:Y:S01]  /*16a30*/  IADD3 R43, P4, PT, R13, R43, RZ ;  /* 0x0000002b0d2b7210 */ /* 0x000fe20007f9e0ff */
        /* <DEDUP_REMOVED lines=38> */
[----:B0-----:R-:W5:Y:S01]  /*16ca0*/  LDL.LU R16, [R1+0x994] ;  /* 0x0009940001107983 */ /* 0x001f620000300800 */
[----:B------:R-:W-:-:S03]  /*16cb0*/  IADD3 R22, P4, PT, R13, R22, RZ ;  /* 0x000000160d167210 */ /* 0x000fc60007f9e0ff */
[----:B------:R-:W-:Y:S01]  /*16cc0*/  STL [R1+0x9d8], R26 ;  /* 0x0009d81a01007387 */ /* 0x000fe20000100800 */
[----:B------:R-:W-:-:S03]  /*16cd0*/  IMAD.X R24, R15, 0x1, R24, P6 ;  /* 0x000000010f187824 */ /* 0x000fc600030e0618 */
[----:B------:R0:W-:Y:S04]  /*16ce0*/  STL [R1+0x9ac], R22 ;  /* 0x0009ac1601007387 */ /* 0x0001e80000100800 */
[----:B0-----:R-:W5:Y:S04]  /*16cf0*/  LDL.LU R22, [R1+0x9b0] ;  /* 0x0009b00001167983 */ /* 0x001f680000300800 */
[----:B------:R-:W-:Y:S01]  /*16d00*/  STL [R1+0x9d0], R25 ;  /* 0x0009d01901007387 */ /* 0x000fe20000100800 */
[----:B--2---:R-:W-:Y:S01]  /*16d10*/  IADD3 R21, P6, PT, R13, R21, RZ ;  /* 0x000000150d157210 */ /* 0x004fe20007fde0ff */
[----:B------:R-:W-:-:S04]  /*16d20*/  IMAD.X R23, R15, 0x1, R23, P1 ;  /* 0x000000010f177824 */ /* 0x000fc800008e0617 */
[----:B------:R0:W-:Y:S04]  /*16d30*/  STL [R1+0x9a4], R21 ;  /* 0x0009a41501007387 */ /* 0x0001e80000100800 */
[----:B0-----:R-:W2:Y:S04]  /*16d40*/  LDL.LU R21, [R1+0x98c] ;  /* 0x00098c0001157983 */ /* 0x001ea80000300800 */
[----:B------:R-:W-:Y:S01]  /*16d50*/  STL [R1+0x9c8], R24 ;  /* 0x0009c81801007387 */ /* 0x000fe20000100800 */
[----:B---3--:R-:W-:-:S05]  /*16d60*/  IADD3 R20, P1, PT, R13, R20, RZ ;  /* 0x000000140d147210 */ /* 0x008fca0007f3e0ff */
[----:B------:R0:W-:Y:S04]  /*16d70*/  STL [R1+0x99c], R20 ;  /* 0x00099c1401007387 */ /* 0x0001e80000100800 */
[----:B0-----:R-:W3:Y:S01]  /*16d80*/  LDL.LU R20, [R1+0x9a8] ;  /* 0x0009a80001147983 */ /* 0x001ee20000300800 */
[----:B----4-:R-:W-:-:S03]  /*16d90*/  IMAD.X R19, R15, 0x1, R19, P2 ;  /* 0x000000010f137824 */ /* 0x010fc600010e0613 */
        /* <DEDUP_REMOVED lines=21> */
[----:B0-----:R-:W4:Y:S04]  /*16ef0*/  LDL.LU R19, [R1+0x958] ;  /* 0x0009580001137983 */ /* 0x001f280000300800 */
[----:B------:R-:W4:Y:S01]  /*16f00*/  LDL.LU R25, [R1+0x934] ;  /* 0x0009340001197983 */ /* 0x000f220000300800 */
[----:B-----5:R-:W-:-:S05]  /*16f10*/  IADD3 R16, P2, PT, R13, R16, RZ ;  /* 0x000000100d107210 */ /* 0x020fca0007f5e0ff */
[----:B------:R0:W-:Y:S04]  /*16f20*/  STL [R1+0x994], R16 ;  /* 0x0009941001007387 */ /* 0x0001e80000100800 */
        /* <DEDUP_REMOVED lines=8> */
[----:B0-----:R-:W2:Y:S01]  /*16fb0*/  LDL.LU R21, [R1+0x940] ;  /* 0x0009400001157983 */ /* 0x001ea20000300800 */
[----:B---3--:R-:W-:-:S05]  /*16fc0*/  IMAD.X R20, R15, 0x1, R20, P4 ;  /* 0x000000010f147824 */ /* 0x008fca00020e0614 */
[----:B------:R0:W-:Y:S01]  /*16fd0*/  STL [R1+0x9a8], R20 ;  /* 0x0009a81401007387 */ /* 0x0001e20000100800 */
[----:B----4-:R-:W-:Y:S01]  /*16fe0*/  IADD3 R44, P4, PT, R13, R44, RZ ;  /* 0x0000002c0d2c7210 */ /* 0x010fe20007f9e0ff */
[----:B------:R-:W-:Y:S02]  /*16ff0*/  IMAD.X R43, R15, 0x1, R43, P6 ;  /* 0x000000010f2b7824 */ /* 0x000fe400030e062b */
[----:B0-----:R-:W3:Y:S01]  /*17000*/  LDL.LU R20, [R1+0x91c] ;  /* 0x00091c0001147983 */ /* 0x001ee20000300800 */
        /* <DEDUP_REMOVED lines=33> */
[----:B------:R-:W-:Y:S04]  /*17220*/  STL [R1+0x944], R28 ;  /* 0x0009441c01007387 */ /* 0x000fe80000100800 */
[----:B------:R0:W-:Y:S04]  /*17230*/  STL [R1+0x958], R19 ;  /* 0x0009581301007387 */ /* 0x0001e80000100800 */
[----:B------:R-:W-:Y:S04]  /*17240*/  STL [R1+0x960], R27 ;  /* 0x0009601b01007387 */ /* 0x000fe80000100800 */
[----:B0-----:R-:W4:Y:S01]  /*17250*/  LDL.LU R19, [R1+0x938] ;  /* 0x0009380001137983 */ /* 0x001f220000300800 */
[----:B------:R-:W-:-:S02]  /*17260*/  IADD3 R26, P3, PT, R13, R26, RZ ;  /* 0x0000001a0d1a7210 */ /* 0x000fc40007f7e0ff */
[----:B------:R-:W-:Y:S01]  /*17270*/  IADD3 R25, P4, PT, R13, R25, RZ ;  /* 0x000000190d197210 */ /* 0x000fe20007f9e0ff */
[----:B-----5:R-:W-:Y:S02]  /*17280*/  IMAD.X R16, R15, 0x1, R16, P6 ;  /* 0x000000010f107824 */ /* 0x020fe400030e0610 */
[----:B------:R-:W-:Y:S04]  /*17290*/  STL [R1+0x93c], R26 ;  /* 0x00093c1a01007387 */ /* 0x000fe80000100800 */
[----:B------:R0:W-:Y:S01]  /*172a0*/  STL [R1+0x950], R16 ;  /* 0x0009501001007387 */ /* 0x0001e20000100800 */
        /* <DEDUP_REMOVED lines=9> */
[----:B------:R0:W-:Y:S04]  /*17340*/  STL [R1+0x940], R21 ;  /* 0x0009401501007387 */ /* 0x0001e80000100800 */
[----:B0-----:R-:W2:Y:S04]  /*17350*/  LDL.LU R21, [R1+0x90c] ;  /* 0x00090c0001157983 */ /* 0x001ea80000300800 */
[----:B------:R-:W-:Y:S04]  /*17360*/  STL [R1+0x924], R23 ;  /* 0x0009241701007387 */ /* 0x000fe80000100800 */
[----:B------:R-:W2:Y:S04]  /*17370*/  LDL.LU R44, [R1+0x928] ;  /* 0x00092800012c7983 */ /* 0x000ea80000300800 */
[----:B------:R-:W2:Y:S01]  /*17380*/  LDL.LU R43, [R1+0x904] ;  /* 0x00090400012b7983 */ /* 0x000ea20000300800 */
[----:B---3--:R-:W-:-:S03]  /*17390*/  IADD3 R20, P2, PT, R13, R20, RZ ;  /* 0x000000140d147210 */ /* 0x008fc60007f5e0ff */
        /* <DEDUP_REMOVED lines=18> */
[----:B0-----:R-:W3:Y:S04]  /*174c0*/  LDL.LU R20, [R1+0x8bc] ;  /* 0x0008bc0001147983 */ /* 0x001ee80000300800 */
[----:B------:R-:W3:Y:S01]  /*174d0*/  LDL.LU R25, [R1+0x8d8] ;  /* 0x0008d80001197983 */ /* 0x000ee20000300800 */
[----:B----4-:R-:W-:-:S05]  /*174e0*/  IMAD.X R19, R15, 0x1, R19, P3 ;  /* 0x000000010f137824 */ /* 0x010fca00018e0613 */
[----:B------:R0:W-:Y:S04]  /*174f0*/  STL [R1+0x938], R19 ;  /* 0x0009381301007387 */ /* 0x0001e80000100800 */
        /* <DEDUP_REMOVED lines=8> */
[----:B0-----:R-:W5:Y:S01]  /*17580*/  LDL.LU R22, [R1+0x8a4] ;  /* 0x0008a40001167983 */ /* 0x001f620000300800 */
[----:B--2---:R-:W-:-:S05]  /*17590*/  IADD3 R21, P4, PT, R13, R21, RZ ;  /* 0x000000150d157210 */ /* 0x004fca0007f9e0ff */
[----:B------:R0:W-:Y:S01]  /*175a0*/  STL [R1+0x90c], R21 ;  /* 0x00090c1501007387 */ /* 0x0001e20000100800 */
[----:B------:R-:W-:Y:S01]  /*175b0*/  IMAD.X R44, R15, 0x1, R44, P6 ;  /* 0x000000010f2c7824 */ /* 0x000fe200030e062c */
[----:B------:R-:W-:Y:S02]  /*175c0*/  IADD3 R43, P6, PT, R13, R43, RZ ;  /* 0x0000002b0d2b7210 */ /* 0x000fe40007fde0ff */
[----:B0-----:R-:W2:Y:S01]  /*175d0*/  LDL.LU R21, [R1+0x8c0] ;  /* 0x0008c00001157983 */ /* 0x001ea20000300800 */
[----:B---3--:R-:W-:-:S03]  /*175e0*/  IMAD.X R42, R15, 0x1, R42, P1 ;  /* 0x000000010f2a7824 */ /* 0x008fc600008e062a */
        /* <DEDUP_REMOVED lines=37> */
[----:B0-----:R-:W3:Y:S04]  /*17840*/  LDL.LU R20, [R1+0x89c] ;  /* 0x00089c0001147983 */ /* 0x001ee80000300800 */
[----:B------:R-:W-:Y:S01]  /*17850*/  STL [R1+0x8e0], R26 ;  /* 0x0008e01a01007387 */ /* 0x000fe20000100800 */
[----:B----4-:R-:W-:-:S05]  /*17860*/  IADD3 R19, P6, PT, R13, R19, RZ ;  /* 0x000000130d137210 */ /* 0x010fca0007fde0ff */
[----:B------:R0:W-:Y:S04]  /*17870*/  STL [R1+0x8b4], R19 ;  /* 0x0008b41301007387 */ /* 0x0001e80000100800 */
[----:B0-----:R-:W4:Y:S01]  /*17880*/  LDL.LU R19, [R1+0x8b8] ;  /* 0x0008b80001137983 */ /* 0x001f220000300800 */
[----:B------:R-:W-:Y:S01]  /*17890*/  IMAD.X R24, R15, 0x1, R24, P1 ;  /* 0x000000010f187824 */ /* 0x000fe200008e0618 */
[----:B-----5:R-:W-:Y:S02]  /*178a0*/  IADD3 R16, P1, PT, R13, R16, RZ ;  /* 0x000000100d107210 */ /* 0x020fe40007f3e0ff */
[----:B------:R-:W-:Y:S01]  /*178b0*/  STL [R1+0x8d8], R25 ;  /* 0x0008d81901007387 */ /* 0x000fe20000100800 */
[----:B------:R-:W-:-:S03]  /*178c0*/  IMAD.X R23, R15, 0x1, R23, P2 ;  /* 0x000000010f177824 */ /* 0x000fc600010e0617 */
[----:B------:R0:W-:Y:S04]  /*178d0*/  STL [R1+0x8ac], R16 ;  /* 0x0008ac1001007387 */ /* 0x0001e80000100800 */
[----:B0-----:R-:W5:Y:S01]  /*178e0*/  LDL.LU R16, [R1+0x894] ;  /* 0x0008940001107983 */ /* 0x001f620000300800 */
[----:B------:R-:W-:-:S03]  /*178f0*/  IADD3 R22, P2, PT, R13, R22, RZ ;  /* 0x000000160d167210 */ /* 0x000fc60007f5e0ff */
[----:B------:R-:W-:Y:S04]  /*17900*/  STL [R1+0x8d0], R24 ;  /* 0x0008d01801007387 */ /* 0x000fe80000100800 */
[----:B------:R0:W-:Y:S04]  /*17910*/  STL [R1+0x8a4], R22 ;  /* 0x0008a41601007387 */ /* 0x0001e80000100800 */
[----:B0-----:R-:W5:Y:S04]  /*17920*/  LDL.LU R22, [R1+0x8b0] ;  /* 0x0008b00001167983 */ /* 0x001f680000300800 */
[----:B------:R-:W-:Y:S04]  /*17930*/  STL [R1+0x8c8], R23 ;  /* 0x0008c81701007387 */ /* 0x000fe80000100800 */
[----:B------:R-:W5:Y:S04]  /*17940*/  LDL.LU R44, [R1+0x88c] ;  /* 0x00088c00012c7983 */ /* 0x000f680000300800 */
[----:B------:R-:W5:Y:S04]  /*17950*/  LDL.LU R43, [R1+0x8a8] ;  /* 0x0008a800012b7983 */ /* 0x000f680000300800 */
[----:B------:R-:W5:Y:S01]  /*17960*/  LDL.LU R42, [R1+0x884] ;  /* 0x00088400012a7983 */ /* 0x000f620000300800 */
[----:B--2---:R-:W-:-:S05]  /*17970*/  IMAD.X R21, R15, 0x1, R21, P3 ;  /* 0x000000010f157824 */ /* 0x004fca00018e0615 */
        /* <DEDUP_REMOVED lines=19> */
[----:B---3--:R-:W-:-:S05]  /*17ab0*/  IADD3 R20, P3, PT, R13, R20, RZ ;  /* 0x000000140d147210 */ /* 0x008fca0007f7e0ff */
[----:B------:R0:W-:Y:S04]  /*17ac0*/  STL [R1+0x89c], R20 ;  /* 0x00089c1401007387 */ /* 0x0001e80000100800 */
        /* <DEDUP_REMOVED lines=9> */
[----:B------:R-:W-:-:S05]  /*17b60*/  IMAD.X R22, R15, 0x1, R22, P6 ;  /* 0x000000010f167824 */ /* 0x000fca00030e0616 */
[----:B------:R0:W-:Y:S01]  /*17b70*/  STL [R1+0x8b0], R22 ;  /* 0x0008b01601007387 */ /* 0x0001e20000100800 */
[----:B------:R-:W-:Y:S01]  /*17b80*/  IADD3 R44, P6, PT, R13, R44, RZ ;  /* 0x0000002c0d2c7210 */ /* 0x000fe20007fde0ff */
[----:B------:R-:W-:Y:S02]  /*17b90*/  IMAD.X R43, R15, 0x1, R43, P1 ;  /* 0x000000010f2b7824 */ /* 0x000fe400008e062b */
[----:B0-----:R-:W5:Y:S01]  /*17ba0*/  LDL.LU R22, [R1+0x824] ;  /* 0x0008240001167983 */ /* 0x001f620000300800 */
[----:B------:R-:W-:-:S03]  /*17bb0*/  IADD3 R42, P1, PT, R13, R42, RZ ;  /* 0x0000002a0d2a7210 */ /* 0x000fc60007f3e0ff */
[----:B------:R-:W-:Y:S04]  /*17bc0*/  STL [R1+0x88c], R44 ;  /* 0x00088c2c01007387 */ /* 0x000fe80000100800 */
[----:B------:R-:W-:Y:S04]  /*17bd0*/  STL [R1+0x8a8], R43 ;  /* 0x0008a82b01007387 */ /* 0x000fe80000100800 */
[----:B------:R-:W-:Y:S01]  /*17be0*/  STL [R1+0x884], R42 ;  /* 0x0008842a01007387 */ /* 0x000fe20000100800 */
[----:B--2---:R-:W-:Y:S01]  /*17bf0*/  IMAD.X R41, R15, 0x1, R41, P2 ;  /* 0x000000010f297824 */ /* 0x004fe200010e0629 */
[----:B------:R-:W-:-:S04]  /*17c00*/  IADD3 R40, P2, PT, R13, R40, RZ ;  /* 0x000000280d287210 */ /* 0x000fc80007f5e0ff */
        /* <DEDUP_REMOVED lines=27> */
[----:B------:R-:W-:Y:S01]  /*17dc0*/  IMAD.X R21, R15, 0x1, R21, P6 ;  /* 0x000000010f157824 */ /* 0x000fe200030e0615 */
[----:B------:R-:W-:-:S04]  /*17dd0*/  IADD3 R26, P4, PT, R13, R26, RZ ;  /* 0x0000001a0d1a7210 */ /* 0x000fc80007f9e0ff */
[----:B------:R0:W-:Y:S04]  /*17de0*/  STL [R1+0x860], R21 ;  /* 0x0008601501007387 */ /* 0x0001e80000100800 */
[----:B------:R-:W-:Y:S01]  /*17df0*/  STL [R1+0x868], R27 ;  /* 0x0008681b01007387 */ /* 0x000fe20000100800 */
[----:B------:R-:W-:-:S03]  /*17e00*/  IADD3 R25, P6, PT, R13, R25, RZ ;  /* 0x000000190d197210 */ /* 0x000fc60007fde0ff */
[----:B0-----:R-:W2:Y:S04]  /*17e10*/  LDL.LU R21, [R1+0x840] ;  /* 0x0008400001157983 */ /* 0x001ea80000300800 */
[----:B------:R-:W-:Y:S01]  /*17e20*/  STL [R1+0x844], R26 ;  /* 0x0008441a01007387 */ /* 0x000fe20000100800 */
[----:B---3--:R-:W-:-:S05]  /*17e30*/  IMAD.X R20, R15, 0x1, R20, P1 ;  /* 0x000000010f147824 */ /* 0x008fca00008e0614 */
[----:B------:R0:W-:Y:S04]  /*17e40*/  STL [R1+0x858], R20 ;  /* 0x0008581401007387 */ /* 0x0001e80000100800 */
[----:B0-----:R-:W3:Y:S04]  /*17e50*/  LDL.LU R20, [R1+0x81c] ;  /* 0x00081c0001147983 */ /* 0x001ee80000300800 */
[----:B------:R-:W-:Y:S01]  /*17e60*/  STL [R1+0x83c], R25 ;  /* 0x00083c1901007387 */ /* 0x000fe20000100800 */
[----:B----4-:R-:W-:-:S05]  /*17e70*/  IMAD.X R19, R15, 0x1, R19, P2 ;  /* 0x000000010f137824 */ /* 0x010fca00010e0613 */
[----:B------:R0:W-:Y:S04]  /*17e80*/  STL [R1+0x850], R19 ;  /* 0x0008501301007387 */ /* 0x0001e80000100800 */
[----:B0-----:R-:W4:Y:S01]  /*17e90*/  LDL.LU R19, [R1+0x838] ;  /* 0x0008380001137983 */ /* 0x001f220000300800 */
[C---:B------:R-:W-:Y:S02]  /*17ea0*/  IADD3 R24, P1, PT, R13.reuse, R24, RZ ;  /* 0x000000180d187210 */ /* 0x040fe40007f3e0ff */
[----:B------:R-:W-:Y:S01]  /*17eb0*/  IADD3 R23, P2, PT, R13, R23, RZ ;  /* 0x000000170d177210 */ /* 0x000fe20007f5e0ff */
[----:B-----5:R-:W-:Y:S02]  /*17ec0*/  IMAD.X R16, R15, 0x1, R16, P3 ;  /* 0x000000010f107824 */ /* 0x020fe400018e0610 */
[----:B------:R-:W-:Y:S04]  /*17ed0*/  STL [R1+0x834], R24 ;  /* 0x0008341801007387 */ /* 0x000fe80000100800 */
[----:B------:R0:W-:Y:S04]  /*17ee0*/  STL [R1+0x848], R16 ;  /* 0x0008481001007387 */ /* 0x0001e80000100800 */
[----:B0-----:R-:W5:Y:S01]  /*17ef0*/  LDL.LU R16, [R1+0x814] ;  /* 0x0008140001107983 */ /* 0x001f620000300800 */
[----:B------:R-:W-:-:S03]  /*17f00*/  IADD3 R22, P3, PT, R13, R22, RZ ;  /* 0x000000160d167210 */ /* 0x000fc60007f7e0ff */
        /* <DEDUP_REMOVED lines=80> */
[----:B------:R-:W-:-:S04]  /*18410*/  IMAD.X R24, R15, 0x1, R24, P2 ;  /* 0x000000010f187824 */ /* 0x000fc800010e0618 */
[----:B------:R0:W-:Y:S04]  /*18420*/  STL [R1+0x7bc], R21 ;  /* 0x0007bc1501007387 */ /* 0x0001e80000100800 */
[----:B0-----:R-:W2:Y:S04]  /*18430*/  LDL.LU R21, [R1+0x7c0] ;  /* 0x0007c00001157983 */ /* 0x001ea80000300800 */
[----:B------:R-:W-:Y:S01]  /*18440*/  STL [R1+0x7e0], R25 ;  /* 0x0007e01901007387 */ /* 0x000fe20000100800 */
[----:B---3--:R-:W-:Y:S01]  /*18450*/  IADD3 R20, P2, PT, R13, R20, RZ ;  /* 0x000000140d147210 */ /* 0x008fe20007f5e0ff */
[----:B------:R-:W-:-:S04]  /*18460*/  IMAD.X R23, R15, 0x1, R23, P3 ;  /* 0x000000010f177824 */ /* 0x000fc800018e0617 */
[----:B------:R0:W-:Y:S04]  /*18470*/  STL [R1+0x7b4], R20 ;  /* 0x0007b41401007387 */ /* 0x0001e80000100800 */
[----:B0-----:R-:W3:Y:S04]  /*18480*/  LDL.LU R20, [R1+0x79c] ;  /* 0x00079c0001147983 */ /* 0x001ee80000300800 */
[----:B------:R-:W-:Y:S01]  /*18490*/  STL [R1+0x7d8], R24 ;  /* 0x0007d81801007387 */ /* 0x000fe20000100800 */
[----:B----4-:R-:W-:-:S05]  /*184a0*/  IADD3 R19, P3, PT, R13, R19, RZ ;  /* 0x000000130d137210 */ /* 0x010fca0007f7e0ff */
[----:B------:R0:W-:Y:S04]  /*184b0*/  STL [R1+0x7ac], R19 ;  /* 0x0007ac1301007387 */ /* 0x0001e80000100800 */
[----:B0-----:R-:W4:Y:S04]  /*184c0*/  LDL.LU R19, [R1+0x7b8] ;  /* 0x0007b80001137983 */ /* 0x001f280000300800 */
[----:B------:R-:W-:Y:S01]  /*184d0*/  STL [R1+0x7d0], R23 ;  /* 0x0007d01701007387 */ /* 0x000fe20000100800 */
[----:B-----5:R-:W-:-:S03]  /*184e0*/  IMAD.X R16, R15, 0x1, R16, P4 ;  /* 0x000000010f107824 */ /* 0x020fc600020e0610 */
        /* <DEDUP_REMOVED lines=22> */
[----:B------:R-:W-:-:S05]  /*18650*/  IADD3 R22, P4, PT, R13, R22, RZ ;  /* 0x000000160d167210 */ /* 0x000fca0007f9e0ff */
[----:B------:R0:W-:Y:S04]  /*18660*/  STL [R1+0x7a4], R22 ;  /* 0x0007a41601007387 */ /* 0x0001e80000100800 */
        /* <DEDUP_REMOVED lines=50> */
[----:B------:R0:W-:Y:S04]  /*18990*/  STL [R1+0x768], R16 ;  /* 0x0007681001007387 */ /* 0x0001e80000100800 */
[----:B------:R-:W-:Y:S04]  /*189a0*/  STL [R1+0x770], R27 ;  /* 0x0007701b01007387 */ /* 0x000fe80000100800 */
        /* <DEDUP_REMOVED lines=14> */
[----:B0-----:R-:W3:Y:S04]  /*18a90*/  LDL.LU R20, [R1+0x71c] ;  /* 0x00071c0001147983 */ /* 0x001ee80000300800 */
[----:B------:R-:W-:Y:S04]  /*18aa0*/  STL [R1+0x734], R23 ;  /* 0x0007341701007387 */ /* 0x000fe80000100800 */
[----:B------:R-:W3:Y:S04]  /*18ab0*/  LDL.LU R44, [R1+0x738] ;  /* 0x00073800012c7983 */ /* 0x000ee80000300800 */
[----:B------:R-:W3:Y:S01]  /*18ac0*/  LDL.LU R43, [R1+0x714] ;  /* 0x00071400012b7983 */ /* 0x000ee20000300800 */
[----:B----4-:R-:W-:-:S03]  /*18ad0*/  IADD3 R19, P4, PT, R13, R19, RZ ;  /* 0x000000130d137210 */ /* 0x010fc60007f9e0ff */
        /* <DEDUP_REMOVED lines=20> */
[----:B-----5:R-:W-:-:S05]  /*18c20*/  IMAD.X R16, R15, 0x1, R16, P6 ;  /* 0x000000010f107824 */ /* 0x020fca00030e0610 */
[----:B------:R0:W-:Y:S04]  /*18c30*/  STL [R1+0x748], R16 ;  /* 0x0007481001007387 */ /* 0x0001e80000100800 */
        /* <DEDUP_REMOVED lines=11> */
[----:B------:R-:W-:Y:S01]  /*18cf0*/  IMAD.X R44, R15, 0x1, R44, P2 ;  /* 0x000000010f2c7824 */ /* 0x000fe200010e062c */
[----:B------:R-:W-:Y:S02]  /*18d00*/  IADD3 R43, P2, PT, R13, R43, RZ ;  /* 0x0000002b0d2b7210 */ /* 0x000fe40007f5e0ff */
[----:B0-----:R-:W3:Y:S01]  /*18d10*/  LDL.LU R20, [R1+0x6d0] ;  /* 0x0006d00001147983 */ /* 0x001ee20000300800 */
[----:B----4-:R-:W-:-:S03]  /*18d20*/  IMAD.X R42, R15, 0x1, R42, P3 ;  /* 0x000000010f2a7824 */ /* 0x010fc600018e062a */
        /* <DEDUP_REMOVED lines=37> */
[----:B------:R-:W-:-:S03]  /*18f80*/  IMAD.X R25, R15, 0x1, R25, P2 ;  /* 0x000000010f197824 */ /* 0x000fc600010e0619 */
[----:B------:R-:W-:Y:S01]  /*18f90*/  STL [R1+0x6f0], R26 ;  /* 0x0006f01a01007387 */ /* 0x000fe20000100800 */
[----:B-----5:R-:W-:Y:S01]  /*18fa0*/  IADD3 R16, P2, PT, R13, R16, RZ ;  /* 0x000000100d107210 */ /* 0x020fe20007f5e0ff */
[----:B------:R-:W-:-:S04]  /*18fb0*/  IMAD.X R24, R15, 0x1, R24, P3 ;  /* 0x000000010f187824 */ /* 0x000fc800018e0618 */
        /* <DEDUP_REMOVED lines=10> */
[----:B0-----:R-:W2:Y:S04]  /*19060*/  LDL.LU R21, [R1+0x6c0] ;  /* 0x0006c00001157983 */ /* 0x001ea80000300800 */
[----:B------:R-:W-:Y:S04]  /*19070*/  STL [R1+0x6d8], R23 ;  /* 0x0006d81701007387 */ /* 0x000fe80000100800 */
[----:B------:R-:W2:Y:S04]  /*19080*/  LDL.LU R44, [R1+0x69c] ;  /* 0x00069c00012c7983 */ /* 0x000ea80000300800 */
[----:B------:R-:W2:Y:S01]  /*19090*/  LDL.LU R43, [R1+0x6b8] ;  /* 0x0006b800012b7983 */ /* 0x000ea20000300800 */
[----:B---3--:R-:W-:-:S03]  /*190a0*/  IMAD.X R20, R15, 0x1, R20, P6 ;  /* 0x000000010f147824 */ /* 0x008fc600030e0614 */
        /* <DEDUP_REMOVED lines=20> */
[----:B----4-:R-:W-:-:S05]  /*191f0*/  IADD3 R19, P6, PT, R13, R19, RZ ;  /* 0x000000130d137210 */ /* 0x010fca0007fde0ff */
[----:B------:R0:W-:Y:S04]  /*19200*/  STL [R1+0x6ac], R19 ;  /* 0x0006ac1301007387 */ /* 0x0001e80000100800 */
        /* <DEDUP_REMOVED lines=8> */
[----:B0-----:R-:W5:Y:S01]  /*19290*/  LDL.LU R22, [R1+0x658] ;  /* 0x0006580001167983 */ /* 0x001f620000300800 */
[----:B--2---:R-:W-:-:S05]  /*192a0*/  IMAD.X R21, R15, 0x1, R21, P2 ;  /* 0x000000010f157824 */ /* 0x004fca00010e0615 */
[----:B------:R0:W-:Y:S01]  /*192b0*/  STL [R1+0x6c0], R21 ;  /* 0x0006c01501007387 */ /* 0x0001e20000100800 */
[----:B------:R-:W-:Y:S01]  /*192c0*/  IADD3 R44, P2, PT, R13, R44, RZ ;  /* 0x0000002c0d2c7210 */ /* 0x000fe20007f5e0ff */
[----:B------:R-:W-:Y:S02]  /*192d0*/  IMAD.X R43, R15, 0x1, R43, P3 ;  /* 0x000000010f2b7824 */ /* 0x000fe400018e062b */
[----:B0-----:R-:W2:Y:S01]  /*192e0*/  LDL.LU R21, [R1+0x654] ;  /* 0x0006540001157983 */ /* 0x001ea20000300800 */
[----:B---3--:R-:W-:-:S03]  /*192f0*/  IADD3 R42, P3, PT, R13, R42, RZ ;  /* 0x0000002a0d2a7210 */ /* 0x008fc60007f7e0ff */
        /* <DEDUP_REMOVED lines=36> */
[----:B0-----:R-:W3:Y:S04]  /*19540*/  LDL.LU R20, [R1+0x438] ;  /* 0x0004380001147983 */ /* 0x001ee80000300800 */
[----:B------:R-:W-:Y:S01]  /*19550*/  STL [R1+0x43c], R26 ;  /* 0x00043c1a01007387 */ /* 0x000fe20000100800 */
[----:B----4-:R-:W-:-:S05]  /*19560*/  IMAD.X R19, R15, 0x1, R19, P3 ;  /* 0x000000010f137824 */ /* 0x010fca00018e0613 */
[----:B------:R0:W-:Y:S04]  /*19570*/  STL [R1+0x668], R19 ;  /* 0x0006681301007387 */ /* 0x0001e80000100800 */
[----:B0-----:R-:W4:Y:S01]  /*19580*/  LDL.LU R19, [R1+0x64c] ;  /* 0x00064c0001137983 */ /* 0x001f220000300800 */
[C---:B------:R-:W-:Y:S02]  /*19590*/  IADD3 R25, P2, PT, R13.reuse, R25, RZ ;  /* 0x000000190d197210 */ /* 0x040fe40007f5e0ff */
[----:B------:R-:W-:-:S03]  /*195a0*/  IADD3 R24, P3, PT, R13, R24, RZ ;  /* 0x000000180d187210 */ /* 0x000fc60007f7e0ff */
[----:B------:R-:W-:Y:S01]  /*195b0*/  STL [R1+0x634], R25 ;  /* 0x0006341901007387 */ /* 0x000fe20000100800 */
[----:B-----5:R-:W-:Y:S01]  /*195c0*/  IMAD.X R16, R15, 0x1, R16, P4 ;  /* 0x000000010f107824 */ /* 0x020fe200020e0610 */
[----:B------:R-:W-:-:S04]  /*195d0*/  IADD3 R23, P4, PT, R13, R23, RZ ;  /* 0x000000170d177210 */ /* 0x000fc80007f9e0ff */
        /* <DEDUP_REMOVED lines=93> */
[----:B0-----:R-:W4:Y:S01]  /*19bb0*/  LDL.LU R19, [R1+0x390] ;  /* 0x0003900001137983 */ /* 0x001f220000300800 */
[----:B------:R-:W-:-:S03]  /*19bc0*/  IMAD.X R23, R15, 0x1, R23, P6 ;  /* 0x000000010f177824 */ /* 0x000fc600030e0617 */
[----:B------:R-:W-:Y:S01]  /*19bd0*/  STL [R1+0x3f4], R24 ;  /* 0x0003f41801007387 */ /* 0x000fe20000100800 */
[----:B-----5:R-:W-:-:S05]  /*19be0*/  IADD3 R16, P6, PT, R13, R16, RZ ;  /* 0x000000100d107210 */ /* 0x020fca0007fde0ff */
[----:B------:R0:W-:Y:S04]  /*19bf0*/  STL [R1+0x3c8], R16 ;  /* 0x0003c81001007387 */ /* 0x0001e80000100800 */
[----:B0-----:R-:W5:Y:S04]  /*19c00*/  LDL.LU R16, [R1+0x3d4] ;  /* 0x0003d40001107983 */ /* 0x001f680000300800 */
[----:B------:R-:W-:Y:S01]  /*19c10*/  STL [R1+0x3ec], R23 ;  /* 0x0003ec1701007387 */ /* 0x000fe20000100800 */
[----:B------:R-:W-:-:S03]  /*19c20*/  IMAD.X R22, R15, 0x1, R22, P1 ;  /* 0x000000010f167824 */ /* 0x000fc600008e0616 */
        /* <DEDUP_REMOVED lines=90> */
[----:B------:R-:W-:-:S05]  /*1a1d0*/  IADD3 R23, P6, PT, R13, R23, RZ ;  /* 0x000000170d177210 */ /* 0x000fca0007fde0ff */
[----:B------:R-:W-:Y:S04]  /*1a1e0*/  STL [R1+0x328], R23 ;  /* 0x0003281701007387 */ /* 0x000fe80000100800 */
[----:B------:R-:W4:Y:S04]  /*1a1f0*/  LDL.LU R44, [R1+0x32c] ;  /* 0x00032c00012c7983 */ /* 0x000f280000300800 */
[----:B------:R-:W4:Y:S01]  /*1a200*/  LDL.LU R43, [R1+0x308] ;  /* 0x00030800012b7983 */ /* 0x000f220000300800 */
[----:B-----5:R-:W-:-:S03]  /*1a210*/  IADD3 R16, P1, PT, R13, R16, RZ ;  /* 0x000000100d107210 */ /* 0x020fc60007f3e0ff */
        /* <DEDUP_REMOVED lines=20> */
[----:B------:R-:W-:-:S05]  /*1a360*/  IMAD.X R22, R15, 0x1, R22, P2 ;  /* 0x000000010f167824 */ /* 0x000fca00010e0616 */
        /* <DEDUP_REMOVED lines=13> */
[----:B------:R-:W-:Y:S01]  /*1a440*/  IMAD.X R44, R15, 0x1, R44, P4 ;  /* 0x000000010f2c7824 */ /* 0x000fe200020e062c */
[----:B------:R-:W-:Y:S01]  /*1a450*/  IADD3 R43, P4, PT, R13, R43, RZ ;  /* 0x0000002b0d2b7210 */ /* 0x000fe20007f9e0ff */
[----:B-----5:R-:W-:-:S03]  /*1a460*/  IMAD.X R42, R15, 0x1, R42, P6 ;  /* 0x000000010f2a7824 */ /* 0x020fc600030e062a */
        /* <DEDUP_REMOVED lines=39> */
[----:B------:R-:W-:Y:S01]  /*1a6e0*/  IADD3 R22, P4, PT, R13, R22, RZ ;  /* 0x000000160d167210 */ /* 0x000fe20007f9e0ff */
[----:B------:R-:W-:-:S04]  /*1a6f0*/  IMAD.X R24, R15, 0x1, R24, P6 ;  /* 0x000000010f187824 */ /* 0x000fc800030e0618 */
        /* <DEDUP_REMOVED lines=10> */
[----:B0-----:R-:W3:Y:S04]  /*1a7a0*/  LDL.LU R20, [R1+0x2b4] ;  /* 0x0002b40001147983 */ /* 0x001ee80000300800 */
[----:B------:R-:W-:Y:S04]  /*1a7b0*/  STL [R1+0x2cc], R23 ;  /* 0x0002cc1701007387 */ /* 0x000fe80000100800 */
[----:B------:R-:W3:Y:S04]  /*1a7c0*/  LDL.LU R44, [R1+0x290] ;  /* 0x00029000012c7983 */ /* 0x000ee80000300800 */
[----:B------:R-:W3:Y:S01]  /*1a7d0*/  LDL.LU R43, [R1+0x2ac] ;  /* 0x0002ac00012b7983 */ /* 0x000ee20000300800 */
[----:B----4-:R-:W-:-:S03]  /*1a7e0*/  IMAD.X R19, R15, 0x1, R19, P2 ;  /* 0x000000010f137824 */ /* 0x010fc600010e0613 */
        /* <DEDUP_REMOVED lines=33> */
[----:B------:R-:W-:Y:S01]  /*1aa00*/  IADD3 R44, P4, PT, R13, R44, RZ ;  /* 0x0000002c0d2c7210 */ /* 0x000fe20007f9e0ff */
[----:B------:R-:W-:Y:S02]  /*1aa10*/  IMAD.X R43, R15, 0x1, R43, P6 ;  /* 0x000000010f2b7824 */ /* 0x000fe400030e062b */
[----:B0-----:R-:W3:Y:S01]  /*1aa20*/  LDL.LU R20, [R1+0x228] ;  /* 0x0002280001147983 */ /* 0x001ee20000300800 */
[----:B----4-:R-:W-:-:S03]  /*1aa30*/  IADD3 R42, P6, PT, R13, R42, RZ ;  /* 0x0000002a0d2a7210 */ /* 0x010fc60007fde0ff */
        /* <DEDUP_REMOVED lines=37> */
[----:B------:R-:W-:-:S03]  /*1ac90*/  IADD3 R25, P4, PT, R13, R25, RZ ;  /* 0x000000190d197210 */ /* 0x000fc60007f9e0ff */
[----:B------:R-:W-:Y:S01]  /*1aca0*/  STL [R1+0x248], R26 ;  /* 0x0002481a01007387 */ /* 0x000fe20000100800 */
[----:B-----5:R-:W-:Y:S01]  /*1acb0*/  IMAD.X R16, R15, 0x1, R16, P6 ;  /* 0x000000010f107824 */ /* 0x020fe200030e0610 */
[----:B------:R-:W-:-:S04]  /*1acc0*/  IADD3 R24, P6, PT, R13, R24, RZ ;  /* 0x000000180d187210 */ /* 0x000fc80007fde0ff */
[----:B------:R0:W-:Y:S04]  /*1acd0*/  STL [R1+0x25c], R16 ;  /* 0x00025c1001007387 */ /* 0x0001e80000100800 */
[----:B0-----:R-:W5:Y:S04]  /*1ace0*/  LDL.LU R16, [R1+0x220] ;  /* 0x0002200001107983 */ /* 0x001f680000300800 */
[----:B------:R-:W-:Y:S01]  /*1acf0*/  STL [R1+0x240], R25 ;  /* 0x0002401901007387 */ /* 0x000fe20000100800 */
[----:B------:R-:W-:Y:S01]  /*1ad00*/  IMAD.X R22, R15, 0x1, R22, P1 ;  /* 0x000000010f167824 */ /* 0x000fe200008e0616 */
[----:B------:R-:W-:-:S04]  /*1ad10*/  IADD3 R23, P1, PT, R13, R23, RZ ;  /* 0x000000170d177210 */ /* 0x000fc80007f3e0ff */
[----:B------:R0:W-:Y:S04]  /*1ad20*/  STL [R1+0x254], R22 ;  /* 0x0002541601007387 */ /* 0x0001e80000100800 */
        /* <DEDUP_REMOVED lines=88> */
[----:B------:R-:W-:-:S03]  /*1b2b0*/  IMAD.X R24, R15, 0x1, R24, P1 ;  /* 0x000000010f187824 */ /* 0x000fc600008e0618 */
[----:B------:R-:W-:Y:S01]  /*1b2c0*/  STL [R1+0x1e0], R25 ;  /* 0x0001e01901007387 */ /* 0x000fe20000100800 */
[----:B-----5:R-:W-:Y:S01]  /*1b2d0*/  IADD3 R16, P1, PT, R13, R16, RZ ;  /* 0x000000100d107210 */ /* 0x020fe20007f3e0ff */
[----:B------:R-:W-:-:S04]  /*1b2e0*/  IMAD.X R23, R15, 0x1, R23, P2 ;  /* 0x000000010f177824 */ /* 0x000fc800010e0617 */
[----:B------:R0:W-:Y:S04]  /*1b2f0*/  STL [R1+0x1ac], R16 ;  /* 0x0001ac1001007387 */ /* 0x0001e80000100800 */
[----:B0-----:R-:W5:Y:S04]  /*1b300*/  LDL.LU R16, [R1+0x194] ;  /* 0x0001940001107983 */ /* 0x001f680000300800 */
[----:B------:R-:W-:Y:S04]  /*1b310*/  STL [R1+0x1d8], R24 ;  /* 0x0001d81801007387 */ /* 0x000fe80000100800 */
[----:B------:R-:W5:Y:S01]  /*1b320*/  LDL.LU R44, [R1+0x1b0] ;  /* 0x0001b000012c7983 */ /* 0x000f620000300800 */
[----:B------:R-:W-:-:S03]  /*1b330*/  IADD3 R22, P2, PT, R13, R22, RZ ;  /* 0x000000160d167210 */ /* 0x000fc60007f5e0ff */
[----:B------:R0:W-:Y:S04]  /*1b340*/  STL [R1+0x1d0], R23 ;  /* 0x0001d01701007387 */ /* 0x0001e80000100800 */
[----:B------:R-:W5:Y:S04]  /*1b350*/  LDL.LU R43, [R1+0x1a8] ;  /* 0x0001a800012b7983 */ /* 0x000f680000300800 */
[----:B------:R1:W-:Y:S04]  /*1b360*/  STL [R1+0x1a4], R22 ;  /* 0x0001a41601007387 */ /* 0x0003e80000100800 */
[----:B------:R-:W5:Y:S04]  /*1b370*/  LDL.LU R42, [R1+0x18c] ;  /* 0x00018c00012a7983 */ /* 0x000f680000300800 */
[----:B------:R-:W5:Y:S01]  /*1b380*/  LDL.LU R41, [R1+0x1a0] ;  /* 0x0001a00001297983 */ /* 0x000f620000300800 */
[----:B--2---:R-:W-:-:S05]  /*1b390*/  IMAD.X R21, R15, 0x1, R21, P3 ;  /* 0x000000010f157824 */ /* 0x004fca00018e0615 */
        /* <DEDUP_REMOVED lines=14> */
[----:B0-----:R-:W5:Y:S04]  /*1b480*/  LDL R23, [R1+0xb54] ;  /* 0x000b540001177983 */ /* 0x001f680000100800 */
[----:B------:R-:W5:Y:S04]  /*1b490*/  LDL.LU R27, [R1+0x164] ;  /* 0x00016400011b7983 */ /* 0x000f680000300800 */
[----:B------:R-:W5:Y:S04]  /*1b4a0*/  LDL.LU R26, [R1+0x148] ;  /* 0x00014800011a7983 */ /* 0x000f680000300800 */
[----:B------:R-:W5:Y:S04]  /*1b4b0*/  LDL.LU R25, [R1+0x15c] ;  /* 0x00015c0001197983 */ /* 0x000f680000300800 */
[----:B------:R-:W5:Y:S04]  /*1b4c0*/  LDL.LU R24, [R1+0x140] ;  /* 0x0001400001187983 */ /* 0x000f680000300800 */
[----:B-1----:R-:W5:Y:S01]  /*1b4d0*/  LDL.LU R22, [R1+0x154] ;  /* 0x0001540001167983 */ /* 0x002f620000300800 */
[----:B---3--:R-:W-:-:S05]  /*1b4e0*/  IADD3 R20, P3, PT, R13, R20, RZ ;  /* 0x000000140d147210 */ /* 0x008fca0007f7e0ff */
[----:B------:R0:W-:Y:S04]  /*1b4f0*/  STL [R1+0x19c], R20 ;  /* 0x00019c1401007387 */ /* 0x0001e80000100800 */
[----:B--2---:R-:W2:Y:S04]  /*1b500*/  LDL.LU R21, [R1+0x14c] ;  /* 0x00014c0001157983 */ /* 0x004ea80000300800 */
[----:B0-----:R-:W3:Y:S01]  /*1b510*/  LDL.LU R20, [R1+0x144] ;  /* 0x0001440001147983 */ /* 0x001ee20000300800 */
[----:B----4-:R-:W-:-:S05]  /*1b520*/  IMAD.X R19, R15, 0x1, R19, P4 ;  /* 0x000000010f137824 */ /* 0x010fca00020e0613 */
[----:B------:R0:W-:Y:S04]  /*1b530*/  STL [R1+0x1b8], R19 ;  /* 0x0001b81301007387 */ /* 0x0001e80000100800 */
[----:B0-----:R-:W4:Y:S01]  /*1b540*/  LDL.LU R19, [R1+0x138] ;  /* 0x0001380001137983 */ /* 0x001f220000300800 */
[----:B-----5:R-:W-:Y:S01]  /*1b550*/  IADD3 R16, P4, PT, R13, R16, RZ ;  /* 0x000000100d107210 */ /* 0x020fe20007f9e0ff */
[----:B------:R-:W-:-:S04]  /*1b560*/  IMAD.X R44, R15, 0x1, R44, P6 ;  /* 0x000000010f2c7824 */ /* 0x000fc800030e062c */
[----:B------:R0:W-:Y:S01]  /*1b570*/  STL [R1+0x194], R16 ;  /* 0x0001941001007387 */ /* 0x0001e20000100800 */
[----:B------:R-:W1:Y:S03]  /*1b580*/  SYNCS.PHASECHK.TRANS64.TRYWAIT P6, [UR11], R17 ;  /* 0x00000011ff0075a7 */ /* 0x000e6600080c110b */
[----:B------:R0:W-:Y:S01]  /*1b590*/  STL [R1+0x1b0], R44 ;  /* 0x0001b02c01007387 */ /* 0x0001e20000100800 */
[----:B------:R-:W-:Y:S01]  /*1b5a0*/  IMAD.X R43, R15, 0x1, R43, P1 ;  /* 0x000000010f2b7824 */ /* 0x000fe200008e062b */
[----:B------:R-:W-:-:S04]  /*1b5b0*/  IADD3 R42, P1, PT, R13, R42, RZ ;  /* 0x0000002a0d2a7210 */ /* 0x000fc80007f3e0ff */
[----:B------:R1:W-:Y:S01]  /*1b5c0*/  STL [R1+0x1a8], R43 ;  /* 0x0001a82b01007387 */ /* 0x0003e20000100800 */
[----:B0-----:R-:W0:Y:S01]  /*1b5d0*/  LDC R16, c[0x0][0x3a0] ;  /* 0x0000e800ff107b82 */ /* 0x001e220000000800 */
[----:B------:R-:W-:Y:S02]  /*1b5e0*/  IMAD.X R41, R15, 0x1, R41, P2 ;  /* 0x000000010f297824 */ /* 0x000fe400010e0629 */
[----:B------:R0:W-:Y:S04]  /*1b5f0*/  STL [R1+0x18c], R42 ;  /* 0x00018c2a01007387 */ /* 0x0001e80000100800 */
[----:B------:R0:W-:Y:S01]  /*1b600*/  STL [R1+0x1a0], R41 ;  /* 0x0001a02901007387 */ /* 0x0001e20000100800 */
[----:B------:R-:W-:Y:S02]  /*1b610*/  PRMT R18, RZ, 0x7610, R18 ;  /* 0x00007610ff127816 */ /* 0x000fe40000000012 */
[----:B------:R-:W-:Y:S01]  /*1b620*/  IADD3 R40, P2, PT, R13, R40, RZ ;  /* 0x000000280d287210 */ /* 0x000fe20007f5e0ff */
[----:B------:R-:W-:-:S04]  /*1b630*/  IMAD.X R39, R15, 0x1, R39, P3 ;  /* 0x000000010f277824 */ /* 0x000fc800018e0627 */
[----:B------:R0:W-:Y:S01]  /*1b640*/  STL [R1+0x184], R40 ;  /* 0x0001842801007387 */ /* 0x0001e20000100800 */
[----:B------:R-:W-:-:S03]  /*1b650*/  IADD3 R38, P3, PT, R13, R38, RZ ;  /* 0x000000260d267210 */ /* 0x000fc60007f7e0ff */
[----:B------:R0:W-:Y:S01]  /*1b660*/  STL [R1+0x198], R39 ;  /* 0x0001982701007387 */ /* 0x0001e20000100800 */
[----:B------:R-:W-:-:S03]  /*1b670*/  IMAD.X R37, R15, 0x1, R37, P4 ;  /* 0x000000010f257824 */ /* 0x000fc600020e0625 */
        /* <DEDUP_REMOVED lines=19> */
[----:B------:R-:W-:-:S03]  /*1b7b0*/  VIADD R23, R23, 0x1 ;  /* 0x0000000117177836 */ /* 0x000fc60000000000 */
[----:B------:R0:W-:Y:S01]  /*1b7c0*/  STL [R1+0x150], R28 ;  /* 0x0001501c01007387 */ /* 0x0001e20000100800 */
[----:B------:R-:W-:-:S03]  /*1b7d0*/  IMAD.X R27, R15, 0x1, R27, P1 ;  /* 0x000000010f1b7824 */ /* 0x000fc600008e061b */
[----:B------:R0:W-:Y:S01]  /*1b7e0*/  STL [R1+0xb60], R23 ;  /* 0x000b601701007387 */ /* 0x0001e20000100800 */
[----:B------:R-:W-:Y:S01]  /*1b7f0*/  IADD3 R26, P1, PT, R13, R26, RZ ;  /* 0x0000001a0d1a7210 */ /* 0x000fe20007f3e0ff */
[----:B------:R-:W-:Y:S02]  /*1b800*/  IMAD.X R25, R15, 0x1, R25, P2 ;  /* 0x000000010f197824 */ /* 0x000fe400010e0619 */
[----:B------:R0:W-:Y:S01]  /*1b810*/  STL [R1+0x164], R27 ;  /* 0x0001641b01007387 */ /* 0x0001e20000100800 */
[----:B------:R-:W-:-:S03]  /*1b820*/  IADD3 R24, P2, PT, R13, R24, RZ ;  /* 0x000000180d187210 */ /* 0x000fc60007f5e0ff */
[----:B------:R0:W-:Y:S01]  /*1b830*/  STL [R1+0x148], R26 ;  /* 0x0001481a01007387 */ /* 0x0001e20000100800 */
[----:B------:R-:W-:-:S03]  /*1b840*/  IMAD.X R22, R15, 0x1, R22, P3 ;  /* 0x000000010f167824 */ /* 0x000fc600018e0616 */
[----:B------:R0:W-:Y:S04]  /*1b850*/  STL [R1+0x15c], R25 ;  /* 0x00015c1901007387 */ /* 0x0001e80000100800 */
[----:B------:R0:W-:Y:S04]  /*1b860*/  STL [R1+0x140], R24 ;  /* 0x0001401801007387 */ /* 0x0001e80000100800 */
[----:B------:R0:W-:Y:S01]  /*1b870*/  STL [R1+0x154], R22 ;  /* 0x0001541601007387 */ /* 0x0001e20000100800 */
[C---:B--2---:R-:W-:Y:S02]  /*1b880*/  IMAD.X R21, R15.reuse, 0x1, R21, P4 ;  /* 0x000000010f157824 */ /* 0x044fe400020e0615 */
[----:B---3--:R-:W-:-:S03]  /*1b890*/  IMAD.X R20, R15, 0x1, R20, P1 ;  /* 0x000000010f147824 */ /* 0x008fc600008e0614 */
[----:B------:R2:W-:Y:S04]  /*1b8a0*/  STL [R1+0x14c], R21 ;  /* 0x00014c1501007387 */ /* 0x0005e80000100800 */
[----:B------:R2:W-:Y:S01]  /*1b8b0*/  STL [R1+0x144], R20 ;  /* 0x0001441401007387 */ /* 0x0005e20000100800 */
[----:B0-----:R-:W-:Y:S01]  /*1b8c0*/  IMAD R16, R23, -0x80, R16 ;  /* 0xffffff8017107824 */ /* 0x001fe200078e0210 */
[----:B------:R-:W-:Y:S01]  /*1b8d0*/  IADD3 R4, P3, PT, R13, R4, RZ ;  /* 0x000000040d047210 */ /* 0x000fe20007f7e0ff */
[----:B----4-:R-:W-:-:S05]  /*1b8e0*/  IMAD.X R19, R15, 0x1, R19, P2 ;  /* 0x000000010f137824 */ /* 0x010fca00010e0613 */
[----:B------:R2:W-:Y:S04]  /*1b8f0*/  STL [R1+0x138], R19 ;  /* 0x0001381301007387 */ /* 0x0005e80000100800 */
[----:B------:R2:W-:Y:S01]  /*1b900*/  STL.S16 [R1+0x134], R18 ;  /* 0x0001341201007387 */ /* 0x0005e20000100600 */
[----:B------:R-:W-:Y:S01]  /*1b910*/  IADD3 R2, P2, PT, R13, R2, RZ ;  /* 0x000000020d027210 */ /* 0x000fe20007f5e0ff */
[C---:B------:R-:W-:Y:S01]  /*1b920*/  IMAD.X R5, R15.reuse, 0x1, R5, P3 ;  /* 0x000000010f057824 */ /* 0x040fe200018e0605 */
[C---:B------:R-:W-:Y:S02]  /*1b930*/  ISETP.GT.AND P1, PT, R16.reuse, RZ, PT ;  /* 0x000000ff1000720c */ /* 0x040fe40003f24270 */
[----:B------:R-:W-:Y:S01]  /*1b940*/  ISETP.GT.AND P4, PT, R16, 0x1, PT ;  /* 0x000000011000780c */ /* 0x000fe20003f84270 */
[----:B------:R-:W-:Y:S01]  /*1b950*/  IMAD.X R3, R15, 0x1, R3, P2 ;  /* 0x000000010f037824 */ /* 0x000fe200010e0603 */
[----:B-1----:R-:W-:Y:S11]  /*1b960*/  @!P6 BRA `(.L_x_8) ;  /* 0x000000f000e8e947 */ /* 0x002ff60003800000 */
.L_x_16:
[----:B------:R0:W-:Y:S04]  /*1b970*/  STL [R1+0xc38], R137 ;  /* 0x000c388901007387 */ /* 0x0001e80000100800 */
[----:B0-----:R-:W3:Y:S04]  /*1b980*/  LDL R137, [R1+0x134] ;  /* 0x0001340001897983 */ /* 0x001ee80000100800 */
[----:B------:R0:W-:Y:S04]  /*1b990*/  STL [R1+0xc34], R139 ;  /* 0x000c348b01007387 */ /* 0x0001e80000100800 */
[----:B--2---:R-:W2:Y:S04]  /*1b9a0*/  LDL R19, [R1+0x138] ;  /* 0x0001380001137983 */ /* 0x004ea80000100800 */
[----:B------:R-:W2:Y:S01]  /*1b9b0*/  LDL R18, [R1+0x140] ;  /* 0x0001400001127983 */ /* 0x000ea20000100800 */
[----:B0-----:R-:W-:-:S03]  /*1b9c0*/  PRMT R139, RZ, 0x7610, R139 ;  /* 0x00007610ff8b7816 */ /* 0x001fc6000000008b */
[----:B------:R0:W-:Y:S04]  /*1b9d0*/  STL [R1+0xc30], R141 ;  /* 0x000c308d01007387 */ /* 0x0001e80000100800 */
[----:B------:R-:W4:Y:S04]  /*1b9e0*/  @P1 LDG.E.U8 R139, desc[UR20][R4.64] ;  /* 0x00000014048b1981 */ /* 0x000f28000c1e1100 */
[----:B------:R-:W-:Y:S01]  /*1b9f0*/  STL [R1+0xc2c], R143 ;  /* 0x000c2c8f01007387 */ /* 0x000fe20000100800 */
[----:B0-----:R-:W-:-:S03]  /*1ba00*/  PRMT R141, RZ, 0x7610, R141 ;  /* 0x00007610ff8d7816 */ /* 0x001fc6000000008d */
[----:B------:R-:W-:Y:S04]  /*1ba10*/  STL [R1+0xc28], R145 ;  /* 0x000c289101007387 */ /* 0x000fe80000100800 */
        /* <DEDUP_REMOVED lines=16> */
[----:B---3--:R-:W3:Y:S04]  /*1bb20*/  @P1 LDG.E.U8 R137, desc[UR20][R2.64] ;  /* 0x0000001402891981 */ /* 0x008ee8000c1e1100 */
[----:B--2---:R-:W2:Y:S04]  /*1bb30*/  @P4 LDG.E.U8 R141, desc[UR20][R18.64] ;  /* 0x00000014128d4981 */ /* 0x004ea8000c1e1100 */
[----:B---3--:R0:W-:Y:S04]  /*1bb40*/  @P1 STL [R1+0x134], R137 ;  /* 0x0001348901001387 */ /* 0x0081e80000100800 */
[----:B0-----:R-:W3:Y:S01]  /*1bb50*/  LDL.LU R137, [R1+0xc38] ;  /* 0x000c380001897983 */ /* 0x001ee20000300800 */
[----:B------:R-:W-:-:S03]  /*1bb60*/  ISETP.GT.AND P2, PT, R16, 0x2, PT ;  /* 0x000000021000780c */ /* 0x000fc60003f44270 */
[----:B------:R-:W-:Y:S04]  /*1bb70*/  STL [R1+0xb8c], R2 ;  /* 0x000b8c0201007387 */ /* 0x000fe80000100800 */
[----:B------:R-:W-:Y:S04]  /*1bb80*/  STL [R1+0xb88], R3 ;  /* 0x000b880301007387 */ /* 0x000fe80000100800 */
[----:B----4-:R0:W-:Y:S04]  /*1bb90*/  STL [R1+0x130], R139 ;  /* 0x0001308b01007387 */ /* 0x0101e80000100800 */
[----:B0-----:R-:W4:Y:S04]  /*1bba0*/  LDL.LU R139, [R1+0xc34] ;  /* 0x000c3400018b7983 */ /* 0x001f280000300800 */
[----:B------:R-:W-:Y:S04]  /*1bbb0*/  STL [R1+0xb94], R4 ;  /* 0x000b940401007387 */ /* 0x000fe80000100800 */
[----:B------:R-:W-:Y:S04]  /*1bbc0*/  STL [R1+0xb90], R5 ;  /* 0x000b900501007387 */ /* 0x000fe80000100800 */
[----:B--2---:R0:W-:Y:S04]  /*1bbd0*/  STL [R1+0x12c], R141 ;  /* 0x00012c8d01007387 */ /* 0x0041e80000100800 */
[----:B0-----:R-:W2:Y:S04]  /*1bbe0*/  LDL.LU R141, [R1+0xc30] ;  /* 0x000c3000018d7983 */ /* 0x001ea80000300800 */
[----:B------:R-:W2:Y:S04]  /*1bbf0*/  LDL R18, [R1+0x144] ;  /* 0x0001440001127983 */ /* 0x000ea80000100800 */
[----:B------:R-:W2:Y:S01]  /*1bc00*/  LDL R19, [R1+0x148] ;  /* 0x0001480001137983 */ /* 0x000ea20000100800 */
[----:B------:R-:W-:-:S02]  /*1bc10*/  PRMT R143, RZ, 0x7610, R143 ;  /* 0x00007610ff8f7816 */ /* 0x000fc4000000008f */
[----:B--2---:R-:W-:-:S04]  /*1bc20*/  @P4 LOP3.LUT R19, R19, R18, RZ, 0x3c, !PT ;  /* 0x0000001213134212 */ /* 0x004fc800078e3cff */
[----:B------:R-:W-:-:S04]  /*1bc30*/  @P4 LOP3.LUT R18, R19, R18, RZ, 0x3c, !PT ;  /* 0x0000001213124212 */ /* 0x000fc800078e3cff */
[----:B------:R-:W-:-:S05]  /*1bc40*/  @P4 LOP3.LUT R19, R19, R18, RZ, 0x3c, !PT ;  /* 0x0000001213134212 */ /* 0x000fca00078e3cff */
[----:B------:R-:W2:Y:S04]  /*1bc50*/  @P4 LDG.E.U8 R143, desc[UR20][R18.64] ;  /* 0x00000014128f4981 */ /* 0x000ea8000c1e1100 */
        /* <DEDUP_REMOVED lines=17> */
[----:B------:R-:W2:Y:S01]  /*1bd70*/  @P2 LDG.E.U8 R147, desc[UR20][R18.64] ;  /* 0x0000001412932981 */ /* 0x000ea2000c1e1100 */
[----:B------:R-:W-:-:S03]  /*1bd80*/  ISETP.GT.AND P1, PT, R16, 0x3, PT ;  /* 0x000000031000780c */ /* 0x000fc60003f24270 */
        /* <DEDUP_REMOVED lines=36> */
[----:B------:R0:W2:Y:S04]  /*1bfd0*/  @P3 LDG.E.U8 R83, desc[UR20][R18.64] ;  /* 0x0000001412533981 */ /* 0x0000a8000c1e1100 */
[----:B------:R-:W0:Y:S04]  /*1bfe0*/  LDL R18, [R1+0x180] ;  /* 0x0001800001127983 */ /* 0x000e280000100800 */
[----:B------:R-:W0:Y:S01]  /*1bff0*/  LDL R19, [R1+0x184] ;  /* 0x0001840001137983 */ /* 0x000e220000100800 */
[----:B------:R-:W-:Y:S02]  /*1c000*/  ISETP.GT.AND P2, PT, R16, 0x5, PT ;  /* 0x000000051000780c */ /* 0x000fe40003f44270 */
[----:B------:R-:W-:-:S11]  /*1c010*/  PRMT R155, RZ, 0x7610, R155 ;  /* 0x00007610ff9b7816 */ /* 0x000fd6000000009b */
[----:B0-----:R-:W-:-:S04]  /*1c020*/  @P2 LOP3.LUT R19, R19, R18, RZ, 0x3c, !PT ;  /* 0x0000001213132212 */ /* 0x001fc800078e3cff */
[----:B------:R-:W-:-:S04]  /*1c030*/  @P2 LOP3.LUT R18, R19, R18, RZ, 0x3c, !PT ;  /* 0x0000001213122212 */ /* 0x000fc800078e3cff */
[----:B------:R-:W-:-:S05]  /*1c040*/  @P2 LOP3.LUT R19, R19, R18, RZ, 0x3c, !PT ;  /* 0x0000001213132212 */ /* 0x000fca00078e3cff */
[----:B------:R-:W3:Y:S04]  /*1c050*/  @P2 LDG.E.U8 R155, desc[UR20][R18.64] ;  /* 0x00000014129b2981 */ /* 0x000ee8000c1e1100 */
[----:B--2---:R0:W-:Y:S04]  /*1c060*/  STL [R1+0x110], R83 ;  /* 0x0001105301007387 */ /* 0x0041e80000100800 */
[----:B0-----:R-:W2:Y:S04]  /*1c070*/  LDL R83, [R1+0x1a4] ;  /* 0x0001a40001537983 */ /* 0x001ea80000100800 */
[----:B---3--:R0:W-:Y:S04]  /*1c080*/  STL [R1+0x10c], R155 ;  /* 0x00010c9b01007387 */ /* 0x0081e80000100800 */
[----:B0-----:R-:W3:Y:S04]  /*1c090*/  LDL.LU R155, [R1+0xc14] ;  /* 0x000c1400019b7983 */ /* 0x001ee80000300800 */
        /* <DEDUP_REMOVED lines=26> */
[----:B------:R-:W-:Y:S02]  /*1c240*/  ISETP.GT.AND P3, PT, R16, 0x7, PT ;  /* 0x000000071000780c */ /* 0x000fe40003f64270 */
[----:B------:R-:W-:Y:S01]  /*1c250*/  PRMT R80, RZ, 0x7610, R80 ;  /* 0x00007610ff507816 */ /* 0x000fe20000000050 */
[----:B--2---:R0:W-:Y:S04]  /*1c260*/  STL [R1+0x100], R161 ;  /* 0x000100a101007387 */ /* 0x0041e80000100800 */
[----:B0-----:R-:W2:Y:S04]  /*1c270*/  LDL.LU R161, [R1+0xc08] ;  /* 0x000c080001a17983 */ /* 0x001ea80000300800 */
[----:B------:R-:W2:Y:S02]  /*1c280*/  LDL R19, [R1+0x1a0] ;  /* 0x0001a00001137983 */ /* 0x000ea40000100800 */
[----:B------:R-:W-:Y:S01]  /*1c290*/  @P3 IMAD.MOV.U32 R18, RZ, RZ, R83 ;  /* 0x000000ffff123224 */ /* 0x000fe200078e0053 */
[----:B------:R-:W-:Y:S01]  /*1c2a0*/  PRMT R163, RZ, 0x7610, R163 ;  /* 0x00007610ffa37816 */ /* 0x000fe200000000a3 */
[----:B------:R-:W3:Y:S04]  /*1c2b0*/  LDL R83, [R1+0x1d0] ;  /* 0x0001d00001537983 */ /* 0x000ee80000100800 */
[----:B--2---:R0:W2:Y:S04]  /*1c2c0*/  @P3 LDG.E.U8 R80, desc[UR20][R18.64] ;  /* 0x0000001412503981 */ /* 0x0040a8000c1e1100 */
[----:B------:R-:W0:Y:S04]  /*1c2d0*/  LDL R18, [R1+0x1a8] ;  /* 0x0001a80001127983 */ /* 0x000e280000100800 */
[----:B------:R-:W0:Y:S02]  /*1c2e0*/  LDL R19, [R1+0x1ac] ;  /* 0x0001ac0001137983 */ /* 0x000e240000100800 */
        /* <DEDUP_REMOVED lines=10> */
[----:B------:R-:W-:-:S02]  /*1c390*/  ISETP.GT.AND P2, PT, R16, 0x8, PT ;  /* 0x000000081000780c */ /* 0x000fc40003f44270 */
[----:B------:R-:W-:-:S11]  /*1c3a0*/  PRMT R82, RZ, 0x7610, R82 ;  /* 0x00007610ff527816 */ /* 0x000fd60000000052 */
[----:B--2---:R-:W-:-:S04]  /*1c3b0*/  @P2 LOP3.LUT R19, R19, R18, RZ, 0x3c, !PT ;  /* 0x0000001213132212 */ /* 0x004fc800078e3cff */
[----:B------:R-:W-:-:S04]  /*1c3c0*/  @P2 LOP3.LUT R18, R19, R18, RZ, 0x3c, !PT ;  /* 0x0000001213122212 */ /* 0x000fc800078e3cff */
[----:B------:R-:W-:-:S05]  /*1c3d0*/  @P2 LOP3.LUT R19, R19, R18, RZ, 0x3c, !PT ;  /* 0x0000001213132212 */ /* 0x000fca00078e3cff */
[----:B------:R-:W2:Y:S04]  /*1c3e0*/  @P2 LDG.E.U8 R82, desc[UR20][R18.64] ;  /* 0x0000001412522981 */ /* 0x000ea8000c1e1100 */
[----:B------:R-:W3:Y:S04]  /*1c3f0*/  LDL R18, [R1+0x1b8] ;  /* 0x0001b80001127983 */ /* 0x000ee80000100800 */
[----:B------:R-:W3:Y:S01]  /*1c400*/  LDL R19, [R1+0x1bc] ;  /* 0x0001bc0001137983 */ /* 0x000ee20000100800 */
[----:B------:R-:W-:-:S03]  /*1c410*/  PRMT R75, RZ, 0x7610, R75 ;  /* 0x00007610ff4b7816 */ /* 0x000fc6000000004b */
[----:B--2---:R0:W-:Y:S01]  /*1c420*/  STL [R1+0xfc], R82 ;  /* 0x0000fc5201007387 */ /* 0x0041e20000100800 */
[----:B------:R-:W-:Y:S02]  /*1c430*/  ISETP.GT.AND P1, PT, R16, 0x9, PT ;  /* 0x000000091000780c */ /* 0x000fe40003f24270 */
[----:B------:R-:W-:Y:S02]  /*1c440*/  PRMT R165, RZ, 0x7610, R165 ;  /* 0x00007610ffa57816 */ /* 0x000fe400000000a5 */
[----:B------:R-:W-:Y:S01]  /*1c450*/  PRMT R48, RZ, 0x7610, R48 ;  /* 0x00007610ff307816 */ /* 0x000fe20000000030 */
[----:B0-----:R-:W2:Y:S01]  /*1c460*/  LDL R82, [R1+0x1dc] ;  /* 0x0001dc0001527983 */ /* 0x001ea20000100800 */
[----:B---3--:R-:W-:-:S04]  /*1c470*/  @P2 LOP3.LUT R19, R19, R18, RZ, 0x3c, !PT ;  /* 0x0000001213132212 */ /* 0x008fc800078e3cff */
[----:B------:R-:W-:-:S04]  /*1c480*/  @P2 LOP3.LUT R18, R19, R18, RZ, 0x3c, !PT ;  /* 0x0000001213122212 */ /* 0x000fc800078e3cff */
[----:B------:R-:W-:-:S05]  /*1c490*/  @P2 LOP3.LUT R19, R19, R18, RZ, 0x3c, !PT ;  /* 0x0000001213132212 */ /* 0x000fca00078e3cff */
[----:B------:R0:W3:Y:S04]  /*1c4a0*/  @P2 LDG.E.U8 R75, desc[UR20][R18.64] ;  /* 0x00000014124b2981 */ /* 0x0000e8000c1e1100 */
[----:B------:R-:W0:Y:S04]  /*1c4b0*/  LDL R18, [R1+0x1c4] ;  /* 0x0001c40001127983 */ /* 0x000e280000100800 */
[----:B------:R-:W0:Y:S02]  /*1c4c0*/  LDL R19, [R1+0x1cc] ;  /* 0x0001cc0001137983 */ /* 0x000e240000100800 */
[----:B0-----:R-:W-:-:S04]  /*1c4d0*/  @P1 LOP3.LUT R19, R19, R18, RZ, 0x3c, !PT ;  /* 0x0000001213131212 */ /* 0x001fc800078e3cff */
[----:B------:R-:W-:-:S04]  /*1c4e0*/  @P1 LOP3.LUT R18, R19, R18, RZ, 0x3c, !PT ;  /* 0x0000001213121212 */ /* 0x000fc800078e3cff */
[----:B------:R-:W-:-:S05]  /*1c4f0*/  @P1 LOP3.LUT R19, R19, R18, RZ, 0x3c, !PT ;  /* 0x0000001213131212 */ /* 0x000fca00078e3cff */
[----:B------:R0:W2:Y:S04]  /*1c500*/  @P1 LDG.E.U8 R165, desc[UR20][R18.64] ;  /* 0x0000001412a51981 */ /* 0x0000a8000c1e1100 */
[----:B---3--:R1:W-:Y:S01]  /*1c510*/  STL [R1+0xf8], R75 ;  /* 0x0000f84b01007387 */ /* 0x0083e20000100800 */
[----:B0-----:R-:W-:Y:S02]  /*1c520*/  @P1 IMAD.MOV.U32 R18, RZ, RZ, R80 ;  /* 0x000000ffff121224 */ /* 0x001fe400078e0050 */
[----:B------:R-:W-:Y:S01]  /*1c530*/  @P1 IMAD.MOV.U32 R19, RZ, RZ, R83 ;  /* 0x000000ffff131224 */ /* 0x000fe200078e0053 */
[----:B-1----:R-:W3:Y:S04]  /*1c540*/  LDL R75, [R1+0x1e4] ;  /* 0x0001e400014b7983 */ /* 0x002ee80000100800 */
[----:B------:R0:W3:Y:S04]  /*1c550*/  @P1 LDG.E.U8 R48, desc[UR20][R18.64] ;  /* 0x0000001412301981 */ /* 0x0000e8000c1e1100 */
[----:B--2---:R1:W-:Y:S04]  /*1c560*/  STL [R1+0xf4], R165 ;  /* 0x0000f4a501007387 */ /* 0x0043e80000100800 */
[----:B-1----:R-:W2:Y:S04]  /*1c570*/  LDL.LU R165, [R1+0xc00] ;  /* 0x000c000001a57983 */ /* 0x002ea80000300800 */
[----:B------:R-:W2:Y:S01]  /*1c580*/  LDL R19, [R1+0x1d8] ;  /* 0x0001d80001137983 */ /* 0x000ea20000100800 */
[----:B------:R-:W-:-:S02]  /*1c590*/  ISETP.GT.AND P3, PT, R16, 0xa, PT ;  /* 0x0000000a1000780c */ /* 0x000fc40003f64270 */
[----:B------:R-:W-:Y:S01]  /*1c5a0*/  PRMT R81, RZ, 0x7610, R81 ;  /* 0x00007610ff517816 */ /* 0x000fe20000000051 */
[----:B------:R-:W4:Y:S04]  /*1c5b0*/  LDL R80, [R1+0x1ec] ;  /* 0x0001ec0001507983 */ /* 0x000f280000100800 */
[----:B------:R-:W4:Y:S06]  /*1c5c0*/  LDL R83, [R1+0x1f0] ;  /* 0x0001f00001537983 */ /* 0x000f2c0000100800 */
[----:B0-----:R-:W-:Y:S01]  /*1c5d0*/  @P3 IMAD.MOV.U32 R18, RZ, RZ, R82 ;  /* 0x000000ffff123224 */ /* 0x001fe200078e0052 */
[----:B---3--:R0:W-:Y:S01]  /*1c5e0*/  STL [R1+0xf0], R48 ;  /* 0x0000f03001007387 */ /* 0x0081e20000100800 */
[----:B------:R-:W-:-:S03]  /*1c5f0*/  PRMT R53, RZ, 0x7610, R53 ;  /* 0x00007610ff357816 */ /* 0x000fc60000000035 */
[----:B------:R-:W3:Y:S04]  /*1c600*/  LDL R82, [R1+0x1f8] ;  /* 0x0001f80001527983 */ /* 0x000ee80000100800 */
[----:B0-----:R-:W3:Y:S04]  /*1c610*/  LDL R48, [R1+0x1f4] ;  /* 0x0001f40001307983 */ /* 0x001ee80000100800 */
[----:B--2---:R0:W2:Y:S04]  /*1c620*/  @P3 LDG.E.U8 R81, desc[UR20][R18.64] ;  /* 0x0000001412513981 */ /* 0x0040a8000c1e1100 */
[----:B------:R-:W3:Y:S01]  /*1c630*/  LDL R19, [R1+0x1e0] ;  /* 0x0001e00001137983 */ /* 0x000ee20000100800 */
[----:B0-----:R-:W-:Y:S01]  /*1c640*/  @P3 IMAD.MOV.U32 R18, RZ, RZ, R75 ;  /* 0x000000ffff123224 */ /* 0x001fe200078e004b */
[----:B------:R-:W-:-:S02]  /*1c650*/  ISETP.GT.AND P2, PT, R16, 0xb, PT ;  /* 0x0000000b1000780c */ /* 0x000fc40003f44270 */
[----:B--2---:R0:W-:Y:S01]  /*1c660*/  STL [R1+0xec], R81 ;  /* 0x0000ec5101007387 */ /* 0x0041e20000100800 */
[----:B------:R-:W-:Y:S02]  /*1c670*/  ISETP.GT.AND P1, PT, R16, 0xc, PT ;  /* 0x0000000c1000780c */ /* 0x000fe40003f24270 */
[----:B------:R-:W-:Y:S01]  /*1c680*/  PRMT R79, RZ, 0x7610, R79 ;  /* 0x00007610ff4f7816 */ /* 0x000fe2000000004f */
[----:B------:R-:W2:Y:S04]  /*1c690*/  LDL R75, [R1+0x200] ;  /* 0x00020000014b7983 */ /* 0x000ea80000100800 */
[----:B---3--:R4:W3:Y:S04]  /*1c6a0*/  @P3 LDG.E.U8 R53, desc[UR20][R18.64] ;  /* 0x0000001412353981 */ /* 0x0088e8000c1e1100 */
[----:B0-----:R-:W2:Y:S04]  /*1c6b0*/  LDL R81, [R1+0x1fc] ;  /* 0x0001fc0001517983 */ /* 0x001ea80000100800 */
[----:B------:R-:W2:Y:S01]  /*1c6c0*/  LDL R19, [R1+0x1e8] ;  /* 0x0001e80001137983 */ /* 0x000ea20000100800 */
[----:B----4-:R-:W-:Y:S01]  /*1c6d0*/  @P2 IMAD.MOV.U32 R18, RZ, RZ, R80 ;  /* 0x000000ffff122224 */ /* 0x010fe200078e0050 */
[----:B------:R-:W-:-:S02]  /*1c6e0*/  PRMT R41, RZ, 0x7610, R41 ;  /* 0x00007610ff297816 */ /* 0x000fc40000000029 */
[----:B------:R-:W-:Y:S02]  /*1c6f0*/  PRMT R78, RZ, 0x7610, R78 ;  /* 0x00007610ff4e7816 */ /* 0x000fe4000000004e */
[----:B--2---:R0:W2:Y:S02]  /*1c700*/  @P2 LDG.E.U8 R79, desc[UR20][R18.64] ;  /* 0x00000014124f2981 */ /* 0x0040a4000c1e1100 */
[----:B0-----:R-:W-:Y:S02]  /*1c710*/  @P2 IMAD.MOV.U32 R18, RZ, RZ, R48 ;  /* 0x000000ffff122224 */ /* 0x001fe400078e0030 */
[----:B------:R-:W-:-:S05]  /*1c720*/  @P2 IMAD.MOV.U32 R19, RZ, RZ, R83 ;  /* 0x000000ffff132224 */ /* 0x000fca00078e0053 */
[----:B------:R0:W4:Y:S02]  /*1c730*/  @P2 LDG.E.U8 R41, desc[UR20][R18.64] ;  /* 0x0000001412292981 */ /* 0x000124000c1e1100 */
[----:B0-----:R-:W-:Y:S02]  /*1c740*/  @P1 IMAD.MOV.U32 R18, RZ, RZ, R81 ;  /* 0x000000ffff121224 */ /* 0x001fe400078e0051 */
[----:B------:R-:W-:-:S05]  /*1c750*/  @P1 IMAD.MOV.U32 R19, RZ, RZ, R82 ;  /* 0x000000ffff131224 */ /* 0x000fca00078e0052 */
[----:B------:R0:W4:Y:S04]  /*1c760*/  @P1 LDG.E.U8 R78, desc[UR20][R18.64] ;  /* 0x00000014124e1981 */ /* 0x000128000c1e1100 */
[----:B---3--:R1:W-:Y:S04]  /*1c770*/  STL [R1+0xe8], R53 ;  /* 0x0000e83501007387 */ /* 0x0083e80000100800 */
[----:B------:R-:W3:Y:S04]  /*1c780*/  LDL R80, [R1+0x20c] ;  /* 0x00020c0001507983 */ /* 0x000ee80000100800 */
[----:B-1----:R-:W3:Y:S01]  /*1c790*/  LDL R53, [R1+0x204] ;  /* 0x0002040001357983 */ /* 0x002ee20000100800 */
[----:B0-----:R-:W-:Y:S01]  /*1c7a0*/  @P1 IMAD.MOV.U32 R19, RZ, RZ, R75 ;  /* 0x000000ffff131224 */ /* 0x001fe200078e004b */
[----:B------:R-:W-:-:S02]  /*1c7b0*/  PRMT R43, RZ, 0x7610, R43 ;  /* 0x00007610ff2b7816 */ /* 0x000fc4000000002b */
[----:B--2---:R0:W-:Y:S04]  /*1c7c0*/  STL [R1+0xe4], R79 ;  /* 0x0000e44f01007387 */ /* 0x0041e80000100800 */
[----:B------:R-:W2:Y:S04]  /*1c7d0*/  LDL R48, [R1+0x214] ;  /* 0x0002140001307983 */ /* 0x000ea80000100800 */
[----:B0-----:R-:W2:Y:S04]  /*1c7e0*/  LDL R79, [R1+0x210] ;  /* 0x00021000014f7983 */ /* 0x001ea80000100800 */
[----:B----4-:R0:W-:Y:S04]  /*1c7f0*/  STL [R1+0xe0], R41 ;  /* 0x0000e02901007387 */ /* 0x0101e80000100800 */
[----:B0-----:R-:W4:Y:S04]  /*1c800*/  LDL R41, [R1+0x218] ;  /* 0x0002180001297983 */ /* 0x001f280000100800 */
[----:B------:R0:W-:Y:S04]  /*1c810*/  STL [R1+0xdc], R78 ;  /* 0x0000dc4e01007387 */ /* 0x0001e80000100800 */
[----:B------:R-:W4:Y:S04]  /*1c820*/  LDL R75, [R1+0x220] ;  /* 0x00022000014b7983 */ /* 0x000f280000100800 */
[----:B0-----:R-:W4:Y:S01]  /*1c830*/  LDL R78, [R1+0x21c] ;  /* 0x00021c00014e7983 */ /* 0x001f220000100800 */
[----:B---3--:R-:W-:Y:S01]  /*1c840*/  @P1 IMAD.MOV.U32 R18, RZ, RZ, R53 ;  /* 0x000000ffff121224 */ /* 0x008fe200078e0035 */
[----:B------:R-:W-:-:S02]  /*1c850*/  ISETP.GT.AND P3, PT, R16, 0xd, PT ;  /* 0x0000000d1000780c */ /* 0x000fc40003f64270 */
[----:B------:R-:W3:Y:S04]  /*1c860*/  LDL R53, [R1+0x224] ;  /* 0x0002240001357983 */ /* 0x000ee80000100800 */
[----:B------:R0:W3:Y:S01]  /*1c870*/  @P1 LDG.E.U8 R43, desc[UR20][R18.64] ;  /* 0x00000014122b1981 */ /* 0x0000e2000c1e1100 */
[----:B------:R-:W-:Y:S02]  /*1c880*/  ISETP.GT.AND P2, PT, R16, 0xe, PT ;  /* 0x0000000e1000780c */ /* 0x000fe40003f44270 */
[----:B------:R-:W-:Y:S02]  /*1c890*/  PRMT R51, RZ, 0x7610, R51 ;  /* 0x00007610ff337816 */ /* 0x000fe40000000033 */
[----:B------:R-:W-:Y:S02]  /*1c8a0*/  PRMT R33, RZ, 0x7610, R33 ;  /* 0x00007610ff217816 */ /* 0x000fe40000000021 */
[----:B0-----:R-:W-:Y:S01]  /*1c8b0*/  @P3 IMAD.MOV.U32 R19, RZ, RZ, R80 ;  /* 0x000000ffff133224 */ /* 0x001fe200078e0050 */
[----:B------:R-:W-:Y:S01]  /*1c8c0*/  PRMT R74, RZ, 0x7610, R74 ;  /* 0x00007610ff4a7816 */ /* 0x000fe2000000004a */
[----:B--2---:R-:W-:-:S05]  /*1c8d0*/  @P3 IMAD.MOV.U32 R18, RZ, RZ, R79 ;  /* 0x000000ffff123224 */ /* 0x004fca00078e004f */
[----:B------:R0:W2:Y:S02]  /*1c8e0*/  @P3 LDG.E.U8 R51, desc[UR20][R18.64] ;  /* 0x0000001412333981 */ /* 0x0000a4000c1e1100 */
[----:B0-----:R-:W-:Y:S02]  /*1c8f0*/  @P3 IMAD.MOV.U32 R19, RZ, RZ, R48 ;  /* 0x000000ffff133224 */ /* 0x001fe400078e0030 */
[----:B----4-:R-:W-:-:S05]  /*1c900*/  @P3 IMAD.MOV.U32 R18, RZ, RZ, R41 ;  /* 0x000000ffff123224 */ /* 0x010fca00078e0029 */
[----:B------:R0:W4:Y:S02]  /*1c910*/  @P3 LDG.E.U8 R33, desc[UR20][R18.64] ;  /* 0x0000001412213981 */ /* 0x000124000c1e1100 */
[----:B0-----:R-:W-:Y:S02]  /*1c920*/  @P2 IMAD.MOV.U32 R18, RZ, RZ, R75 ;  /* 0x000000ffff122224 */ /* 0x001fe400078e004b */
[----:B------:R-:W-:-:S05]  /*1c930*/  @P2 IMAD.MOV.U32 R19, RZ, RZ, R78 ;  /* 0x000000ffff132224 */ /* 0x000fca00078e004e */
[----:B------:R0:W4:Y:S04]  /*1c940*/  @P2 LDG.E.U8 R74, desc[UR20][R18.64] ;  /* 0x00000014124a2981 */ /* 0x000128000c1e1100 */
[----:B---3--:R1:W-:Y:S04]  /*1c950*/  STL [R1+0xd8], R43 ;  /* 0x0000d82b01007387 */ /* 0x0083e80000100800 */
[----:B-1----:R-:W3:Y:S01]  /*1c960*/  LDL R43, [R1+0x228] ;  /* 0x00022800012b7983 */ /* 0x002ee20000100800 */
[----:B0-----:R-:W-:-:S03]  /*1c970*/  @P2 IMAD.MOV.U32 R19, RZ, RZ, R53 ;  /* 0x000000ffff132224 */ /* 0x001fc600078e0035 */
[----:B--2---:R0:W-:Y:S04]  /*1c980*/  STL [R1+0xd4], R51 ;  /* 0x0000d43301007387 */ /* 0x0041e80000100800 */
[----:B------:R-:W2:Y:S04]  /*1c990*/  LDL R41, [R1+0x230] ;  /* 0x0002300001297983 */ /* 0x000ea80000100800 */
[----:B------:R-:W2:Y:S04]  /*1c9a0*/  LDL R48, [R1+0x234] ;  /* 0x0002340001307983 */ /* 0x000ea80000100800 */
[----:B0-----:R-:W2:Y:S04]  /*1c9b0*/  LDL R51, [R1+0x22c] ;  /* 0x00022c0001337983 */ /* 0x001ea80000100800 */
[----:B----4-:R0:W-:Y:S04]  /*1c9c0*/  STL [R1+0xd0], R33 ;  /* 0x0000d02101007387 */ /* 0x0101e80000100800 */
[----:B------:R-:W4:Y:S04]  /*1c9d0*/  LDL R75, [R1+0x23c] ;  /* 0x00023c00014b7983 */ /* 0x000f280000100800 */
[----:B0-----:R-:W4:Y:S04]  /*1c9e0*/  LDL R33, [R1+0x238] ;  /* 0x0002380001217983 */ /* 0x001f280000100800 */
[----:B------:R0:W-:Y:S04]  /*1c9f0*/  STL [R1+0xcc], R74 ;  /* 0x0000cc4a01007387 */ /* 0x0001e80000100800 */
[----:B------:R-:W4:Y:S04]  /*1ca00*/  LDL R53, [R1+0x244] ;  /* 0x0002440001357983 */ /* 0x000f280000100800 */
[----:B0-----:R-:W4:Y:S01]  /*1ca10*/  LDL R74, [R1+0x240] ;  /* 0x00024000014a7983 */ /* 0x001f220000100800 */
[----:B---3--:R-:W-:-:S03]  /*1ca20*/  @P2 IMAD.MOV.U32 R18, RZ, RZ, R43 ;  /* 0x000000ffff122224 */ /* 0x008fc600078e002b */
[----:B------:R-:W3:Y:S01]  /*1ca30*/  LDL R43, [R1+0x248] ;  /* 0x00024800012b7983 */ /* 0x000ee20000100800 */
[C---:B------:R-:W-:Y:S02]  /*1ca40*/  ISETP.GT.AND P1, PT, R16.reuse, 0xf, PT ;  /* 0x0000000f1000780c */ /* 0x040fe40003f24270 */
[----:B------:R-:W-:Y:S02]  /*1ca50*/  PRMT R77, RZ, 0x7610, R77 ;  /* 0x00007610ff4d7816 */ /* 0x000fe4000000004d */
[----:B------:R-:W-:Y:S02]  /*1ca60*/  ISETP.GT.AND P3, PT, R16, 0x10, PT ;  /* 0x000000101000780c */ /* 0x000fe40003f64270 */
[----:B------:R-:W-:Y:S02]  /*1ca70*/  PRMT R76, RZ, 0x7610, R76 ;  /* 0x00007610ff4c7816 */ /* 0x000fe4000000004c */
[----:B------:R2:W3:Y:S01]  /*1ca80*/  @P2 LDG.E.U8 R77, desc[UR20][R18.64] ;  /* 0x00000014124d2981 */ /* 0x0004e2000c1e1100 */
[----:B------:R-:W-:-:S02]  /*1ca90*/  PRMT R4, RZ, 0x7610, R4 ;  /* 0x00007610ff047816 */ /* 0x000fc40000000004 */
[----:B------:R-:W-:Y:S02]  /*1caa0*/  PRMT R73, RZ, 0x7610, R73 ;  /* 0x00007610ff497816 */ /* 0x000fe40000000049 */
[----:B------:R-:W-:Y:S01]  /*1cab0*/  PRMT R52, RZ, 0x7610, R52 ;  /* 0x00007610ff347816 */ /* 0x000fe20000000034 */
[----:B--2---:R-:W-:Y:S02]  /*1cac0*/  @P1 IMAD.MOV.U32 R18, RZ, RZ, R41 ;  /* 0x000000ffff121224 */ /* 0x004fe400078e0029 */
[----:B------:R-:W2:Y:S01]  /*1cad0*/  LDL R41, [R1+0x250] ;  /* 0x0002500001297983 */ /* 0x000ea20000100800 */
[----:B------:R-:W-:-:S03]  /*1cae0*/  @P1 IMAD.MOV.U32 R19, RZ, RZ, R51 ;  /* 0x000000ffff131224 */ /* 0x000fc600078e0033 */
[----:B------:R-:W2:Y:S04]  /*1caf0*/  LDL R51, [R1+0x24c] ;  /* 0x00024c0001337983 */ /* 0x000ea80000100800 */
[----:B------:R4:W2:Y:S02]  /*1cb00*/  @P1 LDG.E.U8 R76, desc[UR20][R18.64] ;  /* 0x00000014124c1981 */ /* 0x0008a4000c1e1100 */
[----:B----4-:R-:W-:Y:S02]  /*1cb10*/  @P1 IMAD.MOV.U32 R18, RZ, RZ, R33 ;  /* 0x000000ffff121224 */ /* 0x010fe400078e0021 */
[----:B------:R-:W-:Y:S01]  /*1cb20*/  @P1 IMAD.MOV.U32 R19, RZ, RZ, R48 ;  /* 0x000000ffff131224 */ /* 0x000fe200078e0030 */
[----:B------:R-:W4:Y:S04]  /*1cb30*/  LDL R33, [R1+0x258] ;  /* 0x0002580001217983 */ /* 0x000f280000100800 */
[----:B------:R0:W4:Y:S04]  /*1cb40*/  @P1 LDG.E.U8 R4, desc[UR20][R18.64] ;  /* 0x0000001412041981 */ /* 0x000128000c1e1100 */
[----:B------:R-:W4:Y:S01]  /*1cb50*/  LDL R48, [R1+0x254] ;  /* 0x0002540001307983 */ /* 0x000f220000100800 */
[----:B0-----:R-:W-:-:S02]  /*1cb60*/  @P3 IMAD.MOV.U32 R18, RZ, RZ, R74 ;  /* 0x000000ffff123224 */ /* 0x001fc400078e004a */
[----:B------:R-:W-:-:S05]  /*1cb70*/  @P3 IMAD.MOV.U32 R19, RZ, RZ, R75 ;  /* 0x000000ffff133224 */ /* 0x000fca00078e004b */
[----:B------:R3:W4:Y:S02]  /*1cb80*/  @P3 LDG.E.U8 R73, desc[UR20][R18.64] ;  /* 0x0000001412493981 */ /* 0x000724000c1e1100 */
[----:B---3--:R-:W-:Y:S02]  /*1cb90*/  @P3 IMAD.MOV.U32 R18, RZ, RZ, R43 ;  /* 0x000000ffff123224 */ /* 0x008fe400078e002b */
[----:B------:R-:W-:-:S05]  /*1cba0*/  @P3 IMAD.MOV.U32 R19, RZ, RZ, R53 ;  /* 0x000000ffff133224 */ /* 0x000fca00078e0035 */
[----:B------:R2:W3:Y:S01]  /*1cbb0*/  @P3 LDG.E.U8 R52, desc[UR20][R18.64] ;  /* 0x0000001412343981 */ /* 0x0004e2000c1e1100 */
[----:B------:R-:W-:Y:S02]  /*1cbc0*/  ISETP.GT.AND P2, PT, R16, 0x11, PT ;  /* 0x000000111000780c */ /* 0x000fe40003f44270 */
[----:B------:R-:W-:-:S11]  /*1cbd0*/  PRMT R50, RZ, 0x7610, R50 ;  /* 0x00007610ff327816 */ /* 0x000fd60000000032 */
[----:B--2---:R-:W-:Y:S02]  /*1cbe0*/  @P2 IMAD.MOV.U32 R18, RZ, RZ, R41 ;  /* 0x000000ffff122224 */ /* 0x004fe400078e0029 */
[----:B------:R-:W-:-:S05]  /*1cbf0*/  @P2 IMAD.MOV.U32 R19, RZ, RZ, R51 ;  /* 0x000000ffff132224 */ /* 0x000fca00078e0033 */
[----:B------:R0:W2:Y:S04]  /*1cc00*/  @P2 LDG.E.U8 R50, desc[UR20][R18.64] ;  /* 0x0000001412322981 */ /* 0x0000a8000c1e1100 */
[----:B----4-:R-:W-:Y:S04]  /*1cc10*/  STL [R1+0xb98], R4 ;  /* 0x000b980401007387 */ /* 0x010fe80000100800 */
[----:B------:R-:W4:Y:S04]  /*1cc20*/  LDL R53, [R1+0x25c] ;  /* 0x00025c0001357983 */ /* 0x000f280000100800 */
[----:B------:R-:W4:Y:S01]  /*1cc30*/  LDL R43, [R1+0x260] ;  /* 0x00026000012b7983 */ /* 0x000f220000100800 */
[----:B0-----:R-:W-:-:S02]  /*1cc40*/  @P2 IMAD.MOV.U32 R19, RZ, RZ, R48 ;  /* 0x000000ffff132224 */ /* 0x001fc400078e0030 */
[----:B------:R-:W-:Y:S01]  /*1cc50*/  @P2 IMAD.MOV.U32 R18, RZ, RZ, R33 ;  /* 0x000000ffff122224 */ /* 0x000fe200078e0021 */
[----:B---3--:R0:W-:Y:S04]  /*1cc60*/  STL [R1+0xc0], R52 ;  /* 0x0000c03401007387 */ /* 0x0081e80000100800 */
[----:B------:R-:W3:Y:S04]  /*1cc70*/  LDL R41, [R1+0x268] ;  /* 0x0002680001297983 */ /* 0x000ee80000100800 */
[----:B------:R-:W3:Y:S04]  /*1cc80*/  LDL R48, [R1+0x26c] ;  /* 0x00026c0001307983 */ /* 0x000ee80000100800 */
[----:B0-----:R-:W3:Y:S04]  /*1cc90*/  LDL R52, [R1+0x264] ;  /* 0x0002640001347983 */ /* 0x001ee80000100800 */
[----:B------:R-:W-:Y:S04]  /*1cca0*/  STL [R1+0xc8], R77 ;  /* 0x0000c84d01007387 */ /* 0x000fe80000100800 */
[----:B------:R-:W3:Y:S01]  /*1ccb0*/  LDL R33, [R1+0x270] ;  /* 0x0002700001217983 */ /* 0x000ee20000100800 */
[----:B------:R-:W-:-:S02]  /*1ccc0*/  ISETP.GT.AND P1, PT, R16, 0x12, PT ;  /* 0x000000121000780c */ /* 0x000fc40003f24270 */
[----:B------:R-:W-:Y:S01]  /*1ccd0*/  PRMT R72, RZ, 0x7610, R72 ;  /* 0x00007610ff487816 */ /* 0x000fe20000000048 */
[----:B------:R-:W3:Y:S01]  /*1cce0*/  LDL R51, [R1+0x274] ;  /* 0x0002740001337983 */ /* 0x000ee20000100800 */
[----:B------:R-:W-:Y:S02]  /*1ccf0*/  ISETP.GT.AND P3, PT, R16, 0x13, PT ;  /* 0x000000131000780c */ /* 0x000fe40003f64270 */
[----:B------:R-:W-:Y:S02]  /*1cd00*/  PRMT R71, RZ, 0x7610, R71 ;  /* 0x00007610ff477816 */ /* 0x000fe40000000047 */
[----:B------:R4:W3:Y:S01]  /*1cd10*/  @P2 LDG.E.U8 R72, desc[UR20][R18.64] ;  /* 0x0000001412482981 */ /* 0x0008e2000c1e1100 */
[----:B------:R-:W-:-:S03]  /*1cd20*/  PRMT R70, RZ, 0x7610, R70 ;  /* 0x00007610ff467816 */ /* 0x000fc60000000046 */
[----:B--2---:R0:W-:Y:S04]  /*1cd30*/  STL [R1+0xbc], R50 ;  /* 0x0000bc3201007387 */ /* 0x0041e80000100800 */
[----:B0-----:R-:W2:Y:S04]  /*1cd40*/  LDL R50, [R1+0x278] ;  /* 0x0002780001327983 */ /* 0x001ea80000100800 */
[----:B------:R-:W-:Y:S01]  /*1cd50*/  STL [R1+0xb50], R76 ;  /* 0x000b504c01007387 */ /* 0x000fe20000100800 */
[----:B----4-:R-:W-:-:S03]  /*1cd60*/  @P1 IMAD.MOV.U32 R19, RZ, RZ, R53 ;  /* 0x000000ffff131224 */ /* 0x010fc600078e0035 */
[----:B------:R-:W4:Y:S01]  /*1cd70*/  LDL R53, [R1+0x27c] ;  /* 0x00027c0001357983 */ /* 0x000f220000100800 */
[----:B------:R-:W-:-:S03]  /*1cd80*/  @P1 IMAD.MOV.U32 R18, RZ, RZ, R43 ;  /* 0x000000ffff121224 */ /* 0x000fc600078e002b */
[----:B------:R-:W4:Y:S04]  /*1cd90*/  LDL R43, [R1+0x280] ;  /* 0x00028000012b7983 */ /* 0x000f280000100800 */
[----:B------:R3:W4:Y:S02]  /*1cda0*/  @P1 LDG.E.U8 R71, desc[UR20][R18.64] ;  /* 0x0000001412471981 */ /* 0x000724000c1e1100 */
[----:B---3--:R-:W-:Y:S02]  /*1cdb0*/  @P1 IMAD.MOV.U32 R18, RZ, RZ, R41 ;  /* 0x000000ffff121224 */ /* 0x008fe400078e0029 */
[----:B------:R-:W3:Y:S01]  /*1cdc0*/  LDL R41, [R1+0x288] ;  /* 0x0002880001297983 */ /* 0x000ee20000100800 */
[----:B------:R-:W-:-:S03]  /*1cdd0*/  @P1 IMAD.MOV.U32 R19, RZ, RZ, R52 ;  /* 0x000000ffff131224 */ /* 0x000fc600078e0034 */
[----:B------:R-:W3:Y:S04]  /*1cde0*/  LDL R52, [R1+0x284] ;  /* 0x0002840001347983 */ /* 0x000ee80000100800 */
[----:B------:R0:W3:Y:S04]  /*1cdf0*/  @P1 LDG.E.U8 R70, desc[UR20][R18.64] ;  /* 0x0000001412461981 */ /* 0x0000e8000c1e1100 */
[----:B------:R-:W-:Y:S01]  /*1ce00*/  STL [R1+0xc4], R73 ;  /* 0x0000c44901007387 */ /* 0x000fe20000100800 */
[----:B0-----:R-:W-:Y:S02]  /*1ce10*/  @P3 IMAD.MOV.U32 R18, RZ, RZ, R33 ;  /* 0x000000ffff123224 */ /* 0x001fe400078e0021 */
[----:B------:R-:W-:Y:S01]  /*1ce20*/  @P3 IMAD.MOV.U32 R19, RZ, RZ, R48 ;  /* 0x000000ffff133224 */ /* 0x000fe200078e0030 */
[----:B------:R-:W3:Y:S04]  /*1ce30*/  LDL R33, [R1+0x290] ;  /* 0x0002900001217983 */ /* 0x000ee80000100800 */
[----:B------:R-:W3:Y:S01]  /*1ce40*/  LDL R48, [R1+0x28c] ;  /* 0x00028c0001307983 */ /* 0x000ee20000100800 */
[----:B------:R-:W-:-:S02]  /*1ce50*/  ISETP.GT.AND P2, PT, R16, 0x14, PT ;  /* 0x000000141000780c */ /* 0x000fc40003f44270 */
[----:B------:R-:W-:Y:S02]  /*1ce60*/  PRMT R69, RZ, 0x7610, R69 ;  /* 0x00007610ff457816 */ /* 0x000fe40000000045 */
[----:B------:R-:W-:-:S04]  /*1ce70*/  PRMT R68, RZ, 0x7610, R68 ;  /* 0x00007610ff447816 */ /* 0x000fc80000000044 */
[----:B------:R0:W3:Y:S01]  /*1ce80*/  @P3 LDG.E.U8 R69, desc[UR20][R18.64] ;  /* 0x0000001412453981 */ /* 0x0000e2000c1e1100 */
[----:B------:R-:W-:Y:S02]  /*1ce90*/  ISETP.GT.AND P1, PT, R16, 0x15, PT ;  /* 0x000000151000780c */ /* 0x000fe40003f24270 */
[----:B------:R-:W-:Y:S01]  /*1cea0*/  PRMT R67, RZ, 0x7610, R67 ;  /* 0x00007610ff437816 */ /* 0x000fe20000000043 */
[----:B0-----:R-:W-:Y:S01]  /*1ceb0*/  @P3 IMAD.MOV.U32 R19, RZ, RZ, R51 ;  /* 0x000000ffff133224 */ /* 0x001fe200078e0033 */
[----:B------:R-:W-:Y:S01]  /*1cec0*/  PRMT R58, RZ, 0x7610, R58 ;  /* 0x00007610ff3a7816 */ /* 0x000fe2000000003a */
[----:B------:R-:W3:Y:S01]  /*1ced0*/  LDL R51, [R1+0x294] ;  /* 0x0002940001337983 */ /* 0x000ee20000100800 */
[----:B------:R-:W-:Y:S01]  /*1cee0*/  PRMT R57, RZ, 0x7610, R57 ;  /* 0x00007610ff397816 */ /* 0x000fe20000000039 */
[----:B--2---:R-:W-:Y:S02]  /*1cef0*/  @P3 IMAD.MOV.U32 R18, RZ, RZ, R50 ;  /* 0x000000ffff123224 */ /* 0x004fe400078e0032 */
[----:B------:R-:W2:Y:S04]  /*1cf00*/  LDL R50, [R1+0x298] ;  /* 0x0002980001327983 */ /* 0x000ea80000100800 */
[----:B------:R4:W2:Y:S02]  /*1cf10*/  @P3 LDG.E.U8 R68, desc[UR20][R18.64] ;  /* 0x0000001412443981 */ /* 0x0008a4000c1e1100 */
[----:B----4-:R-:W-:-:S02]  /*1cf20*/  @P2 IMAD.MOV.U32 R18, RZ, RZ, R43 ;  /* 0x000000ffff122224 */ /* 0x010fc400078e002b */
[----:B------:R-:W-:Y:S01]  /*1cf30*/  @P2 IMAD.MOV.U32 R19, RZ, RZ, R53 ;  /* 0x000000ffff132224 */ /* 0x000fe200078e0035 */
[----:B------:R-:W4:Y:S04]  /*1cf40*/  LDL R43, [R1+0x2a0] ;  /* 0x0002a000012b7983 */ /* 0x000f280000100800 */
[----:B------:R3:W2:Y:S04]  /*1cf50*/  @P2 LDG.E.U8 R67, desc[UR20][R18.64] ;  /* 0x0000001412432981 */ /* 0x0006a8000c1e1100 */
[----:B------:R-:W2:Y:S01]  /*1cf60*/  LDL R53, [R1+0x29c] ;  /* 0x00029c0001357983 */ /* 0x000ea20000100800 */
[----:B---3--:R-:W-:-:S02]  /*1cf70*/  @P2 IMAD.MOV.U32 R18, RZ, RZ, R41 ;  /* 0x000000ffff122224 */ /* 0x008fc400078e0029 */
[----:B------:R-:W-:Y:S02]  /*1cf80*/  @P2 IMAD.MOV.U32 R19, RZ, RZ, R52 ;  /* 0x000000ffff132224 */ /* 0x000fe400078e0034 */
[----:B------:R-:W3:Y:S04]  /*1cf90*/  LDL R52, [R1+0x2a4] ;  /* 0x0002a40001347983 */ /* 0x000ee80000100800 */
[----:B------:R0:W2:Y:S02]  /*1cfa0*/  @P2 LDG.E.U8 R58, desc[UR20][R18.64] ;  /* 0x00000014123a2981 */ /* 0x0000a4000c1e1100 */
[----:B0-----:R-:W-:Y:S02]  /*1cfb0*/  @P1 IMAD.MOV.U32 R18, RZ, RZ, R33 ;  /* 0x000000ffff121224 */ /* 0x001fe400078e0021 */
[----:B------:R-:W-:-:S05]  /*1cfc0*/  @P1 IMAD.MOV.U32 R19, RZ, RZ, R48 ;  /* 0x000000ffff131224 */ /* 0x000fca00078e0030 */
[----:B------:R-:W3:Y:S04]  /*1cfd0*/  @P1 LDG.E.U8 R57, desc[UR20][R18.64] ;  /* 0x0000001412391981 */ /* 0x000ee8000c1e1100 */
[----:B------:R-:W-:Y:S04]  /*1cfe0*/  STL [R1+0xb8], R72 ;  /* 0x0000b84801007387 */ /* 0x000fe80000100800 */
[----:B------:R-:W4:Y:S04]  /*1cff0*/  LDL R41, [R1+0x2a8] ;  /* 0x0002a80001297983 */ /* 0x000f280000100800 */
[----:B------:R-:W4:Y:S04]  /*1d000*/  LDL R48, [R1+0x2ac] ;  /* 0x0002ac0001307983 */ /* 0x000f280000100800 */
[----:B------:R-:W4:Y:S04]  /*1d010*/  LDL R33, [R1+0x2b0] ;  /* 0x0002b00001217983 */ /* 0x000f280000100800 */
[----:B------:R-:W-:Y:S04]  /*1d020*/  STL [R1+0xb4], R71 ;  /* 0x0000b44701007387 */ /* 0x000fe80000100800 */
[----:B--2---:R0:W-:Y:S04]  /*1d030*/  STL [R1+0xa0], R58 ;  /* 0x0000a03a01007387 */ /* 0x0041e80000100800 */
[----:B------:R-:W-:Y:S04]  /*1d040*/  STL [R1+0xb0], R70 ;  /* 0x0000b04601007387 */ /* 0x000fe80000100800 */
[----:B0-----:R-:W2:Y:S04]  /*1d050*/  LDL R58, [R1+0x2b4] ;  /* 0x0002b400013a7983 */ /* 0x001ea80000100800 */
[----:B---3--:R0:W-:Y:S04]  /*1d060*/  STL [R1+0x9c], R57 ;  /* 0x00009c3901007387 */ /* 0x0081e80000100800 */
[----:B0-----:R-:W3:Y:S01]  /*1d070*/  LDL R57, [R1+0x2b8] ;  /* 0x0002b80001397983 */ /* 0x001ee20000100800 */
[C---:B------:R-:W-:Y:S01]  /*1d080*/  ISETP.GT.AND P3, PT, R16.reuse, 0x16, PT ;  /* 0x000000161000780c */ /* 0x040fe20003f64270 */
[----:B------:R-:W-:Y:S01]  /*1d090*/  @P1 IMAD.MOV.U32 R18, RZ, RZ, R50 ;  /* 0x000000ffff121224 */ /* 0x000fe200078e0032 */
[----:B------:R-:W-:Y:S01]  /*1d0a0*/  PRMT R66, RZ, 0x7610, R66 ;  /* 0x00007610ff427816 */ /* 0x000fe20000000042 */
[----:B------:R-:W-:Y:S01]  /*1d0b0*/  @P1 IMAD.MOV.U32 R19, RZ, RZ, R51 ;  /* 0x000000ffff131224 */ /* 0x000fe200078e0033 */
[----:B------:R-:W-:Y:S01]  /*1d0c0*/  ISETP.GT.AND P2, PT, R16, 0x17, PT ;  /* 0x000000171000780c */ /* 0x000fe20003f44270 */
[----:B------:R-:W3:Y:S01]  /*1d0d0*/  LDL R51, [R1+0x2bc] ;  /* 0x0002bc0001337983 */ /* 0x000ee20000100800 */
[----:B------:R-:W-:-:S03]  /*1d0e0*/  PRMT R65, RZ, 0x7610, R65 ;  /* 0x00007610ff417816 */ /* 0x000fc60000000041 */
[----:B------:R4:W3:Y:S01]  /*1d0f0*/  @P1 LDG.E.U8 R66, desc[UR20][R18.64] ;  /* 0x0000001412421981 */ /* 0x0008e2000c1e1100 */
[----:B------:R-:W-:Y:S02]  /*1d100*/  PRMT R64, RZ, 0x7610, R64 ;  /* 0x00007610ff407816 */ /* 0x000fe40000000040 */
[----:B------:R-:W-:Y:S01]  /*1d110*/  PRMT R5, RZ, 0x7610, R5 ;  /* 0x00007610ff057816 */ /* 0x000fe20000000005 */
[----:B------:R-:W3:Y:S01]  /*1d120*/  LDL R50, [R1+0x2c0] ;  /* 0x0002c00001327983 */ /* 0x000ee20000100800 */
[----:B----4-:R-:W-:Y:S02]  /*1d130*/  @P3 IMAD.MOV.U32 R18, RZ, RZ, R43 ;  /* 0x000000ffff123224 */ /* 0x010fe400078e002b */
[----:B------:R-:W-:-:S05]  /*1d140*/  @P3 IMAD.MOV.U32 R19, RZ, RZ, R53 ;  /* 0x000000ffff133224 */ /* 0x000fca00078e0035 */
[----:B------:R0:W4:Y:S02]  /*1d150*/  @P3 LDG.E.U8 R65, desc[UR20][R18.64] ;  /* 0x0000001412413981 */ /* 0x000124000c1e1100 */
[----:B0-----:R-:W-:Y:S02]  /*1d160*/  @P3 IMAD.MOV.U32 R18, RZ, RZ, R41 ;  /* 0x000000ffff123224 */ /* 0x001fe400078e0029 */
[----:B------:R-:W-:-:S05]  /*1d170*/  @P3 IMAD.MOV.U32 R19, RZ, RZ, R52 ;  /* 0x000000ffff133224 */ /* 0x000fca00078e0034 */
[----:B------:R0:W4:Y:S01]  /*1d180*/  @P3 LDG.E.U8 R64, desc[UR20][R18.64] ;  /* 0x0000001412403981 */ /* 0x000122000c1e1100 */
[----:B------:R-:W-:Y:S01]  /*1d190*/  PRMT R2, RZ, 0x7610, R2 ;  /* 0x00007610ff027816 */ /* 0x000fe20000000002 */
[----:B0-----:R-:W-:Y:S02]  /*1d1a0*/  @P2 IMAD.MOV.U32 R18, RZ, RZ, R33 ;  /* 0x000000ffff122224 */ /* 0x001fe400078e0021 */
[----:B------:R-:W-:-:S05]  /*1d1b0*/  @P2 IMAD.MOV.U32 R19, RZ, RZ, R48 ;  /* 0x000000ffff132224 */ /* 0x000fca00078e0030 */
[----:B------:R2:W4:Y:S02]  /*1d1c0*/  @P2 LDG.E.U8 R5, desc[UR20][R18.64] ;  /* 0x0000001412052981 */ /* 0x000524000c1e1100 */
[----:B--2---:R-:W-:Y:S02]  /*1d1d0*/  @P2 IMAD.MOV.U32 R19, RZ, RZ, R58 ;  /* 0x000000ffff132224 */ /* 0x004fe400078e003a */
[----:B---3--:R-:W-:-:S05]  /*1d1e0*/  @P2 IMAD.MOV.U32 R18, RZ, RZ, R57 ;  /* 0x000000ffff122224 */ /* 0x008fca00078e0039 */
[----:B------:R0:W2:Y:S04]  /*1d1f0*/  @P2 LDG.E.U8 R2, desc[UR20][R18.64] ;  /* 0x0000001412022981 */ /* 0x0000a8000c1e1100 */
[----:B------:R-:W-:Y:S04]  /*1d200*/  STL [R1+0xac], R69 ;  /* 0x0000ac4501007387 */ /* 0x000fe80000100800 */
[----:B------:R-:W3:Y:S04]  /*1d210*/  LDL R53, [R1+0x2c4] ;  /* 0x0002c40001357983 */ /* 0x000ee80000100800 */
[----:B------:R-:W3:Y:S04]  /*1d220*/  LDL R43, [R1+0x2c8] ;  /* 0x0002c800012b7983 */ /* 0x000ee80000100800 */
[----:B------:R-:W-:Y:S04]  /*1d230*/  STL [R1+0xa8], R68 ;  /* 0x0000a84401007387 */ /* 0x000fe80000100800 */
[----:B------:R-:W3:Y:S04]  /*1d240*/  LDL R52, [R1+0x2cc] ;  /* 0x0002cc0001347983 */ /* 0x000ee80000100800 */
[----:B------:R-:W3:Y:S01]  /*1d250*/  LDL R41, [R1+0x2d0] ;  /* 0x0002d00001297983 */ /* 0x000ee20000100800 */
[----:B------:R-:W-:-:S03]  /*1d260*/  ISETP.GT.AND P1, PT, R16, 0x18, PT ;  /* 0x000000181000780c */ /* 0x000fc60003f24270 */
[----:B------:R-:W-:Y:S04]  /*1d270*/  STL [R1+0xa4], R67 ;  /* 0x0000a44301007387 */ /* 0x000fe80000100800 */
[----:B------:R-:W3:Y:S04]  /*1d280*/  LDL R48, [R1+0x2d4] ;  /* 0x0002d40001307983 */ /* 0x000ee80000100800 */
[----:B------:R-:W3:Y:S02]  /*1d290*/  LDL R33, [R1+0x2d8] ;  /* 0x0002d80001217983 */ /* 0x000ee40000100800 */
[----:B0-----:R-:W-:-:S02]  /*1d2a0*/  @P1 IMAD.MOV.U32 R18, RZ, RZ, R50 ;  /* 0x000000ffff121224 */ /* 0x001fc400078e0032 */
[----:B------:R-:W-:Y:S01]  /*1d2b0*/  @P1 IMAD.MOV.U32 R19, RZ, RZ, R51 ;  /* 0x000000ffff131224 */ /* 0x000fe200078e0033 */
[----:B----4-:R-:W-:Y:S04]  /*1d2c0*/  STL [R1+0xb9c], R5 ;  /* 0x000b9c0501007387 */ /* 0x010fe80000100800 */
[----:B------:R-:W4:Y:S04]  /*1d2d0*/  LDL R58, [R1+0x2dc] ;  /* 0x0002dc00013a7983 */ /* 0x000f280000100800 */
[----:B------:R-:W4:Y:S04]  /*1d2e0*/  LDL R57, [R1+0x2e0] ;  /* 0x0002e00001397983 */ /* 0x000f280000100800 */
[----:B--2---:R-:W-:Y:S04]  /*1d2f0*/  STL [R1+0xba0], R2 ;  /* 0x000ba00201007387 */ /* 0x004fe80000100800 */
[----:B------:R-:W2:Y:S04]  /*1d300*/  LDL R51, [R1+0x2e4] ;  /* 0x0002e40001337983 */ /* 0x000ea80000100800 */
[----:B------:R-:W2:Y:S01]  /*1d310*/  LDL R50, [R1+0x2e8] ;  /* 0x0002e80001327983 */ /* 0x000ea20000100800 */
[----:B------:R-:W-:-:S02]  /*1d320*/  ISETP.GT.AND P3, PT, R16, 0x19, PT ;  /* 0x000000191000780c */ /* 0x000fc40003f64270 */
[----:B------:R-:W-:Y:S02]  /*1d330*/  PRMT R63, RZ, 0x7610, R63 ;  /* 0x00007610ff3f7816 */ /* 0x000fe4000000003f */
[----:B------:R-:W-:-:S04]  /*1d340*/  PRMT R62, RZ, 0x7610, R62 ;  /* 0x00007610ff3e7816 */ /* 0x000fc8000000003e */
[----:B------:R3:W2:Y:S01]  /*1d350*/  @P1 LDG.E.U8 R63, desc[UR20][R18.64] ;  /* 0x00000014123f1981 */ /* 0x0006a2000c1e1100 */
[----:B------:R-:W-:Y:S02]  /*1d360*/  ISETP.GT.AND P2, PT, R16, 0x1a, PT ;  /* 0x0000001a1000780c */ /* 0x000fe40003f44270 */
[----:B------:R-:W-:Y:S01]  /*1d370*/  PRMT R61, RZ, 0x7610, R61 ;  /* 0x00007610ff3d7816 */ /* 0x000fe2000000003d */
[----:B---3--:R-:W-:Y:S02]  /*1d380*/  @P1 IMAD.MOV.U32 R18, RZ, RZ, R43 ;  /* 0x000000ffff121224 */ /* 0x008fe400078e002b */
[----:B------:R-:W-:-:S05]  /*1d390*/  @P1 IMAD.MOV.U32 R19, RZ, RZ, R53 ;  /* 0x000000ffff131224 */ /* 0x000fca00078e0035 */
[----:B------:R0:W3:Y:S01]  /*1d3a0*/  @P1 LDG.E.U8 R62, desc[UR20][R18.64] ;  /* 0x00000014123e1981 */ /* 0x0000e2000c1e1100 */
[----:B------:R-:W-:Y:S01]  /*1d3b0*/  PRMT R60, RZ, 0x7610, R60 ;  /* 0x00007610ff3c7816 */ /* 0x000fe2000000003c */
[----:B0-----:R-:W-:Y:S02]  /*1d3c0*/  @P3 IMAD.MOV.U32 R18, RZ, RZ, R41 ;  /* 0x000000ffff123224 */ /* 0x001fe400078e0029 */
[----:B------:R-:W-:-:S05]  /*1d3d0*/  @P3 IMAD.MOV.U32 R19, RZ, RZ, R52 ;  /* 0x000000ffff133224 */ /* 0x000fca00078e0034 */
[----:B------:R0:W3:Y:S01]  /*1d3e0*/  @P3 LDG.E.U8 R61, desc[UR20][R18.64] ;  /* 0x00000014123d3981 */ /* 0x0000e2000c1e1100 */
[----:B------:R-:W-:Y:S01]  /*1d3f0*/  PRMT R55, RZ, 0x7610, R55 ;  /* 0x00007610ff377816 */ /* 0x000fe20000000037 */
[----:B0-----:R-:W-:Y:S02]  /*1d400*/  @P3 IMAD.MOV.U32 R18, RZ, RZ, R33 ;  /* 0x000000ffff123224 */ /* 0x001fe400078e0021 */
[----:B------:R-:W-:-:S05]  /*1d410*/  @P3 IMAD.MOV.U32 R19, RZ, RZ, R48 ;  /* 0x000000ffff133224 */ /* 0x000fca00078e0030 */
[----:B------:R4:W3:Y:S01]  /*1d420*/  @P3 LDG.E.U8 R60, desc[UR20][R18.64] ;  /* 0x00000014123c3981 */ /* 0x0008e2000c1e1100 */
[----:B------:R-:W-:Y:S01]  /*1d430*/  PRMT R54, RZ, 0x7610, R54 ;  /* 0x00007610ff367816 */ /* 0x000fe20000000036 */
[----:B----4-:R-:W-:Y:S02]  /*1d440*/  @P2 IMAD.MOV.U32 R18, RZ, RZ, R57 ;  /* 0x000000ffff122224 */ /* 0x010fe400078e0039 */
[----:B------:R-:W-:-:S05]  /*1d450*/  @P2 IMAD.MOV.U32 R19, RZ, RZ, R58 ;  /* 0x000000ffff132224 */ /* 0x000fca00078e003a */
[----:B------:R2:W4:Y:S02]  /*1d460*/  @P2 LDG.E.U8 R55, desc[UR20][R18.64] ;  /* 0x0000001412372981 */ /* 0x000524000c1e1100 */
[----:B--2---:R-:W-:Y:S02]  /*1d470*/  @P2 IMAD.MOV.U32 R19, RZ, RZ, R51 ;  /* 0x000000ffff132224 */ /* 0x004fe400078e0033 */
[----:B------:R-:W-:-:S05]  /*1d480*/  @P2 IMAD.MOV.U32 R18, RZ, RZ, R50 ;  /* 0x000000ffff122224 */ /* 0x000fca00078e0032 */
[----:B------:R-:W2:Y:S04]  /*1d490*/  @P2 LDG.E.U8 R54, desc[UR20][R18.64] ;  /* 0x0000001412362981 */ /* 0x000ea8000c1e1100 */
[----:B------:R-:W-:Y:S04]  /*1d4a0*/  STL [R1+0x98], R66 ;  /* 0x0000984201007387 */ /* 0x000fe80000100800 */
[----:B------:R-:W3:Y:S04]  /*1d4b0*/  LDL R53, [R1+0x2ec] ;  /* 0x0002ec0001357983 */ /* 0x000ee80000100800 */
[----:B------:R-:W3:Y:S04]  /*1d4c0*/  LDL R43, [R1+0x2f0] ;  /* 0x0002f000012b7983 */ /* 0x000ee80000100800 */
[----:B------:R-:W-:Y:S04]  /*1d4d0*/  STL [R1+0x94], R65 ;  /* 0x0000944101007387 */ /* 0x000fe80000100800 */
[----:B------:R-:W3:Y:S04]  /*1d4e0*/  LDL R52, [R1+0x2f4] ;  /* 0x0002f40001347983 */ /* 0x000ee80000100800 */
[----:B------:R-:W3:Y:S04]  /*1d4f0*/  LDL R41, [R1+0x2f8] ;  /* 0x0002f80001297983 */ /* 0x000ee80000100800 */
[----:B------:R-:W-:Y:S04]  /*1d500*/  STL [R1+0x90], R64 ;  /* 0x0000904001007387 */ /* 0x000fe80000100800 */
[----:B------:R-:W3:Y:S04]  /*1d510*/  LDL R48, [R1+0x2fc] ;  /* 0x0002fc0001307983 */ /* 0x000ee80000100800 */
[----:B------:R-:W3:Y:S04]  /*1d520*/  LDL R33, [R1+0x300] ;  /* 0x0003000001217983 */ /* 0x000ee80000100800 */
[----:B------:R-:W3:Y:S04]  /*1d530*/  LDL R58, [R1+0x304] ;  /* 0x00030400013a7983 */ /* 0x000ee80000100800 */
[----:B------:R-:W3:Y:S04]  /*1d540*/  LDL R57, [R1+0x308] ;  /* 0x0003080001397983 */ /* 0x000ee80000100800 */
[----:B----4-:R0:W-:Y:S04]  /*1d550*/  STL [R1+0x7c], R55 ;  /* 0x00007c3701007387 */ /* 0x0101e80000100800 */
[----:B------:R-:W4:Y:S04]  /*1d560*/  LDL R51, [R1+0x310] ;  /* 0x0003100001337983 */ /* 0x000f280000100800 */
[----:B------:R-:W4:Y:S04]  /*1d570*/  LDL R50, [R1+0x318] ;  /* 0x0003180001327983 */ /* 0x000f280000100800 */
[----:B0-----:R-:W4:Y:S04]  /*1d580*/  LDL R55, [R1+0x30c] ;  /* 0x00030c0001377983 */ /* 0x001f280000100800 */
[----:B------:R-:W-:Y:S04]  /*1d590*/  STL [R1+0x8c], R63 ;  /* 0x00008c3f01007387 */ /* 0x000fe80000100800 */
[----:B--2---:R0:W-:Y:S04]  /*1d5a0*/  STL [R1+0x78], R54 ;  /* 0x0000783601007387 */ /* 0x0041e80000100800 */
[----:B0-----:R-:W2:Y:S01]  /*1d5b0*/  LDL R54, [R1+0x314] ;  /* 0x0003140001367983 */ /* 0x001ea20000100800 */
[----:B------:R-:W-:-:S02]  /*1d5c0*/  ISETP.GT.AND P1, PT, R16, 0x1b, PT ;  /* 0x0000001b1000780c */ /* 0x000fc40003f24270 */
[----:B------:R-:W-:Y:S02]  /*1d5d0*/  ISETP.GT.AND P3, PT, R16, 0x1c, PT ;  /* 0x0000001c1000780c */ /* 0x000fe40003f64270 */
[----:B------:R-:W-:Y:S02]  /*1d5e0*/  PRMT R59, RZ, 0x7610, R59 ;  /* 0x00007610ff3b7816 */ /* 0x000fe4000000003b */
[----:B------:R-:W-:-:S07]  /*1d5f0*/  PRMT R49, RZ, 0x7610, R49 ;  /* 0x00007610ff317816 */ /* 0x000fce0000000031 */
[----:B---3--:R-:W-:Y:S02]  /*1d600*/  @P1 IMAD.MOV.U32 R18, RZ, RZ, R43 ;  /* 0x000000ffff121224 */ /* 0x008fe400078e002b */
[----:B------:R-:W-:Y:S01]  /*1d610*/  @P1 IMAD.MOV.U32 R19, RZ, RZ, R53 ;  /* 0x000000ffff131224 */ /* 0x000fe200078e0035 */
[----:B------:R-:W3:Y:S04]  /*1d620*/  LDL R43, [R1+0x320] ;  /* 0x00032000012b7983 */ /* 0x000ee80000100800 */
[----:B------:R0:W3:Y:S04]  /*1d630*/  @P1 LDG.E.U8 R59, desc[UR20][R18.64] ;  /* 0x00000014123b1981 */ /* 0x0000e8000c1e1100 */
[----:B------:R-:W3:Y:S01]  /*1d640*/  LDL R53, [R1+0x31c] ;  /* 0x00031c0001357983 */ /* 0x000ee20000100800 */
[----:B------:R-:W-:Y:S01]  /*1d650*/  ISETP.GT.AND P2, PT, R16, 0x1d, PT ;  /* 0x0000001d1000780c */ /* 0x000fe20003f44270 */
[----:B0-----:R-:W-:-:S02]  /*1d660*/  @P1 IMAD.MOV.U32 R18, RZ, RZ, R41 ;  /* 0x000000ffff121224 */ /* 0x001fc400078e0029 */
[----:B------:R-:W-:Y:S01]  /*1d670*/  @P1 IMAD.MOV.U32 R19, RZ, RZ, R52 ;  /* 0x000000ffff131224 */ /* 0x000fe200078e0034 */
[----:B------:R-:W-:-:S04]  /*1d680*/  PRMT R21, RZ, 0x7610, R21 ;  /* 0x00007610ff157816 */ /* 0x000fc80000000015 */
        /* <DEDUP_REMOVED lines=13> */
[----:B0-----:R-:W-:Y:S02]  /*1d760*/  @P2 IMAD.MOV.U32 R18, RZ, RZ, R50 ;  /* 0x000000ffff122224 */ /* 0x001fe400078e0032 */
[----:B--2---:R-:W-:-:S05]  /*1d770*/  @P2 IMAD.MOV.U32 R19, RZ, RZ, R54 ;  /* 0x000000ffff132224 */ /* 0x004fca00078e0036 */
[----:B------:R3:W2:Y:S01]  /*1d780*/  @P2 LDG.E.U8 R46, desc[UR20][R18.64] ;  /* 0x00000014122e2981 */ /* 0x0006a2000c1e1100 */
[----:B------:R-:W-:Y:S02]  /*1d790*/  ISETP.GT.AND P1, PT, R16, 0x1e, PT ;  /* 0x0000001e1000780c */ /* 0x000fe40003f24270 */
[----:B------:R-:W-:Y:S01]  /*1d7a0*/  PRMT R35, RZ, 0x7610, R35 ;  /* 0x00007610ff237816 */ /* 0x000fe20000000023 */
[----:B------:R-:W-:Y:S04]  /*1d7b0*/  STL [R1+0x88], R62 ;  /* 0x0000883e01007387 */ /* 0x000fe80000100800 */
[----:B------:R-:W2:Y:S04]  /*1d7c0*/  LDL R52, [R1+0x324] ;  /* 0x0003240001347983 */ /* 0x000ea80000100800 */
[----:B------:R-:W2:Y:S02]  /*1d7d0*/  LDL R41, [R1+0x328] ;  /* 0x0003280001297983 */ /* 0x000ea40000100800 */
[----:B---3--:R-:W-:-:S02]  /*1d7e0*/  @P1 IMAD.MOV.U32 R18, RZ, RZ, R43 ;  /* 0x000000ffff121224 */ /* 0x008fc400078e002b */
[----:B------:R-:W-:Y:S01]  /*1d7f0*/  @P1 IMAD.MOV.U32 R19, RZ, RZ, R53 ;  /* 0x000000ffff131224 */ /* 0x000fe200078e0035 */
[----:B------:R-:W-:Y:S04]  /*1d800*/  STL [R1+0x84], R61 ;  /* 0x0000843d01007387 */ /* 0x000fe80000100800 */
[----:B------:R0:W3:Y:S04]  /*1d810*/  @P1 LDG.E.U8 R35, desc[UR20][R18.64] ;  /* 0x0000001412231981 */ /* 0x0000e8000c1e1100 */
[----:B------:R1:W-:Y:S04]  /*1d820*/  STL [R1+0x70], R49 ;  /* 0x0000703101007387 */ /* 0x0003e80000100800 */
[----:B-1----:R-:W3:Y:S04]  /*1d830*/  LDL R49, [R1+0x32c] ;  /* 0x00032c0001317983 */ /* 0x002ee80000100800 */
[----:B------:R-:W-:Y:S04]  /*1d840*/  STL [R1+0x80], R60 ;  /* 0x0000803c01007387 */ /* 0x000fe80000100800 */
[----:B------:R-:W3:Y:S04]  /*1d850*/  LDL R48, [R1+0x330] ;  /* 0x0003300001307983 */ /* 0x000ee80000100800 */
[----:B------:R-:W3:Y:S04]  /*1d860*/  LDL R33, [R1+0x334] ;  /* 0x0003340001217983 */ /* 0x000ee80000100800 */
[----:B------:R1:W-:Y:S04]  /*1d870*/  STL [R1+0x6c], R21 ;  /* 0x00006c1501007387 */ /* 0x0003e80000100800 */
[----:B------:R-:W3:Y:S04]  /*1d880*/  LDL R51, [R1+0x33c] ;  /* 0x00033c0001337983 */ /* 0x000ee80000100800 */
[----:B-1----:R-:W3:Y:S04]  /*1d890*/  LDL R21, [R1+0x338] ;  /* 0x0003380001157983 */ /* 0x002ee80000100800 */
[----:B----4-:R1:W-:Y:S04]  /*1d8a0*/  STL [R1+0x64], R47 ;  /* 0x0000642f01007387 */ /* 0x0103e80000100800 */
[----:B------:R-:W4:Y:S04]  /*1d8b0*/  LDL R50, [R1+0x344] ;  /* 0x0003440001327983 */ /* 0x000f280000100800 */
[----:B-1----:R-:W4:Y:S04]  /*1d8c0*/  LDL R47, [R1+0x340] ;  /* 0x00034000012f7983 */ /* 0x002f280000100800 */
[----:B--2---:R1:W-:Y:S04]  /*1d8d0*/  STL [R1+0x60], R46 ;  /* 0x0000602e01007387 */ /* 0x0043e80000100800 */
[----:B-1----:R-:W2:Y:S01]  /*1d8e0*/  LDL R46, [R1+0x348] ;  /* 0x00034800012e7983 */ /* 0x002ea20000100800 */
[----:B------:R-:W-:Y:S01]  /*1d8f0*/  ISETP.GT.AND P3, PT, R16, 0x1f, PT ;  /* 0x0000001f1000780c */ /* 0x000fe20003f64270 */
[----:B0-----:R-:W-:Y:S01]  /*1d900*/  @P1 IMAD.MOV.U32 R18, RZ, RZ, R41 ;  /* 0x000000ffff121224 */ /* 0x001fe200078e0029 */
[----:B------:R-:W-:Y:S01]  /*1d910*/  PRMT R34, RZ, 0x7610, R34 ;  /* 0x00007610ff227816 */ /* 0x000fe20000000022 */
[----:B------:R-:W-:Y:S01]  /*1d920*/  STL [R1+0x74], R59 ;  /* 0x0000743b01007387 */ /* 0x000fe20000100800 */
[----:B------:R-:W-:-:S03]  /*1d930*/  @P1 IMAD.MOV.U32 R19, RZ, RZ, R52 ;  /* 0x000000ffff131224 */ /* 0x000fc600078e0034 */
[----:B------:R-:W2:Y:S01]  /*1d940*/  LDL R43, [R1+0x34c] ;  /* 0x00034c00012b7983 */ /* 0x000ea20000100800 */
[----:B------:R-:W-:Y:S02]  /*1d950*/  PRMT R3, RZ, 0x7610, R3 ;  /* 0x00007610ff037816 */ /* 0x000fe40000000003 */
[----:B------:R-:W-:Y:S01]  /*1d960*/  ISETP.GT.AND P2, PT, R16, 0x20, PT ;  /* 0x000000201000780c */ /* 0x000fe20003f44270 */
[----:B------:R0:W2:Y:S04]  /*1d970*/  @P1 LDG.E.U8 R34, desc[UR20][R18.64] ;  /* 0x0000001412221981 */ /* 0x0000a8000c1e1100 */
[----:B---3--:R1:W-:Y:S01]  /*1d980*/  STL [R1+0x5c], R35 ;  /* 0x00005c2301007387 */ /* 0x0083e20000100800 */
[----:B------:R-:W-:Y:S02]  /*1d990*/  PRMT R160, RZ, 0x7610, R160 ;  /* 0x00007610ffa07816 */ /* 0x000fe400000000a0 */
[----:B------:R-:W-:Y:S01]  /*1d9a0*/  PRMT R37, RZ, 0x7610, R37 ;  /* 0x00007610ff257816 */ /* 0x000fe20000000025 */
[----:B------:R-:W3:Y:S04]  /*1d9b0*/  LDL R41, [R1+0x354] ;  /* 0x0003540001297983 */ /* 0x000ee80000100800 */
[----:B-1----:R-:W3:Y:S01]  /*1d9c0*/  LDL R35, [R1+0x350] ;  /* 0x0003500001237983 */ /* 0x002ee20000100800 */
[----:B0-----:R-:W-:-:S02]  /*1d9d0*/  @P3 IMAD.MOV.U32 R19, RZ, RZ, R49 ;  /* 0x000000ffff133224 */ /* 0x001fc400078e0031 */
[----:B------:R-:W-:-:S05]  /*1d9e0*/  @P3 IMAD.MOV.U32 R18, RZ, RZ, R48 ;  /* 0x000000ffff123224 */ /* 0x000fca00078e0030 */
[----:B------:R0:W3:Y:S02]  /*1d9f0*/  @P3 LDG.E.U8 R3, desc[UR20][R18.64] ;  /* 0x0000001412033981 */ /* 0x0000e4000c1e1100 */
[----:B0-----:R-:W-:Y:S02]  /*1da00*/  @P3 IMAD.MOV.U32 R19, RZ, RZ, R33 ;  /* 0x000000ffff133224 */ /* 0x001fe400078e0021 */
[----:B------:R-:W-:-:S05]  /*1da10*/  @P3 IMAD.MOV.U32 R18, RZ, RZ, R21 ;  /* 0x000000ffff123224 */ /* 0x000fca00078e0015 */
[----:B------:R0:W3:Y:S01]  /*1da20*/  @P3 LDG.E.U8 R160, desc[UR20][R18.64] ;  /* 0x0000001412a03981 */ /* 0x0000e2000c1e1100 */
[----:B------:R-:W-:Y:S01]  /*1da30*/  PRMT R45, RZ, 0x7610, R45 ;  /* 0x00007610ff2d7816 */ /* 0x000fe2000000002d */
[----:B0-----:R-:W-:Y:S02]  /*1da40*/  @P2 IMAD.MOV.U32 R19, RZ, RZ, R51 ;  /* 0x000000ffff132224 */ /* 0x001fe400078e0033 */
[----:B----4-:R-:W-:-:S05]  /*1da50*/  @P2 IMAD.MOV.U32 R18, RZ, RZ, R47 ;  /* 0x000000ffff122224 */ /* 0x010fca00078e002f */
[----:B------:R0:W4:Y:S02]  /*1da60*/  @P2 LDG.E.U8 R37, desc[UR20][R18.64] ;  /* 0x0000001412252981 */ /* 0x000124000c1e1100 */
[----:B0-----:R-:W-:Y:S02]  /*1da70*/  @P2 IMAD.MOV.U32 R19, RZ, RZ, R50 ;  /* 0x000000ffff132224 */ /* 0x001fe400078e0032 */
[----:B--2---:R-:W-:-:S05]  /*1da80*/  @P2 IMAD.MOV.U32 R18, RZ, RZ, R46 ;  /* 0x000000ffff122224 */ /* 0x004fca00078e002e */
[----:B------:R0:W2:Y:S01]  /*1da90*/  @P2 LDG.E.U8 R45, desc[UR20][R18.64] ;  /* 0x00000014122d2981 */ /* 0x0000a2000c1e1100 */
[----:B------:R-:W-:Y:S02]  /*1daa0*/  ISETP.GT.AND P1, PT, R16, 0x21, PT ;  /* 0x000000211000780c */ /* 0x000fe40003f24270 */
[----:B------:R-:W-:Y:S01]  /*1dab0*/  PRMT R42, RZ, 0x7610, R42 ;  /* 0x00007610ff2a7816 */ /* 0x000fe2000000002a */
[----:B------:R1:W-:Y:S10]  /*1dac0*/  STL [R1+0x58], R34 ;  /* 0x0000582201007387 */ /* 0x0003f40000100800 */
[----:B0-----:R-:W-:Y:S01]  /*1dad0*/  @P1 IMAD.MOV.U32 R19, RZ, RZ, R43 ;  /* 0x000000ffff131224 */ /* 0x001fe200078e002b */
[----:B-1----:R-:W2:Y:S01]  /*1dae0*/  LDL R34, [R1+0x358] ;  /* 0x0003580001227983 */ /* 0x002ea20000100800 */
[----:B---3--:R-:W-:-:S05]  /*1daf0*/  @P1 IMAD.MOV.U32 R18, RZ, RZ, R35 ;  /* 0x000000ffff121224 */ /* 0x008fca00078e0023 */
[----:B------:R0:W3:Y:S04]  /*1db00*/  @P1 LDG.E.U8 R42, desc[UR20][R18.64] ;  /* 0x00000014122a1981 */ /* 0x0000e8000c1e1100 */
[----:B------:R-:W-:Y:S04]  /*1db10*/  STL [R1+0xba4], R3 ;  /* 0x000ba40301007387 */ /* 0x000fe80000100800 */
[----:B------:R-:W-:Y:S04]  /*1db20*/  STL [R1+0x68], R56 ;  /* 0x0000683801007387 */ /* 0x000fe80000100800 */
[----:B------:R-:W3:Y:S04]  /*1db30*/  LDL R49, [R1+0x35c] ;  /* 0x00035c0001317983 */ /* 0x000ee80000100800 */
[----:B------:R-:W3:Y:S04]  /*1db40*/  LDL R33, [R1+0x360] ;  /* 0x0003600001217983 */ /* 0x000ee80000100800 */
[----:B------:R-:W3:Y:S04]  /*1db50*/  LDL R48, [R1+0x364] ;  /* 0x0003640001307983 */ /* 0x000ee80000100800 */
[----:B------:R-:W3:Y:S04]  /*1db60*/  LDL R21, [R1+0x368] ;  /* 0x0003680001157983 */ /* 0x000ee80000100800 */
[----:B------:R-:W-:Y:S04]  /*1db70*/  STL [R1+0xba8], R160 ;  /* 0x000ba8a001007387 */ /* 0x000fe80000100800 */
[----:B------:R-:W3:Y:S04]  /*1db80*/  LDL R47, [R1+0x36c] ;  /* 0x00036c00012f7983 */ /* 0x000ee80000100800 */
[----:B----4-:R1:W-:Y:S04]  /*1db90*/  STL [R1+0x54], R37 ;  /* 0x0000542501007387 */ /* 0x0103e80000100800 */
[----:B------:R-:W4:Y:S04]  /*1dba0*/  LDL R46, [R1+0x374] ;  /* 0x00037400012e7983 */ /* 0x000f280000100800 */
[----:B-1----:R-:W4:Y:S04]  /*1dbb0*/  LDL R37, [R1+0x370] ;  /* 0x0003700001257983 */ /* 0x002f280000100800 */
[----:B--2---:R1:W-:Y:S04]  /*1dbc0*/  STL [R1+0x50], R45 ;  /* 0x0000502d01007387 */ /* 0x0043e80000100800 */
[----:B------:R-:W2:Y:S04]  /*1dbd0*/  LDL R43, [R1+0x37c] ;  /* 0x00037c00012b7983 */ /* 0x000ea80000100800 */
[----:B------:R-:W2:Y:S04]  /*1dbe0*/  LDL R35, [R1+0x380] ;  /* 0x0003800001237983 */ /* 0x000ea80000100800 */
[----:B-1----:R-:W2:Y:S01]  /*1dbf0*/  LDL R45, [R1+0x378] ;  /* 0x00037800012d7983 */ /* 0x002ea20000100800 */
[C---:B------:R-:W-:Y:S01]  /*1dc00*/  ISETP.GT.AND P3, PT, R16.reuse, 0x22, PT ;  /* 0x000000221000780c */ /* 0x040fe20003f64270 */
[----:B0-----:R-:W-:Y:S01]  /*1dc10*/  @P1 IMAD.MOV.U32 R19, RZ, RZ, R41 ;  /* 0x000000ffff131224 */ /* 0x001fe200078e0029 */
[----:B------:R-:W-:Y:S01]  /*1dc20*/  PRMT R40, RZ, 0x7610, R40 ;  /* 0x00007610ff287816 */ /* 0x000fe20000000028 */
[----:B------:R-:W-:Y:S01]  /*1dc30*/  @P1 IMAD.MOV.U32 R18, RZ, RZ, R34 ;  /* 0x000000ffff121224 */ /* 0x000fe200078e0022 */
[----:B------:R-:W-:-:S02]  /*1dc40*/  ISETP.GT.AND P2, PT, R16, 0x23, PT ;  /* 0x000000231000780c */ /* 0x000fc40003f44270 */
[----:B------:R-:W-:Y:S02]  /*1dc50*/  PRMT R32, RZ, 0x7610, R32 ;  /* 0x00007610ff207816 */ /* 0x000fe40000000020 */
[----:B------:R0:W2:Y:S04]  /*1dc60*/  @P1 LDG.E.U8 R40, desc[UR20][R18.64] ;  /* 0x0000001412281981 */ /* 0x0000a8000c1e1100 */
[----:B---3--:R1:W-:Y:S04]  /*1dc70*/  STL [R1+0x4c], R42 ;  /* 0x00004c2a01007387 */ /* 0x0083e80000100800 */
[----:B------:R-:W3:Y:S01]  /*1dc80*/  LDL R34, [R1+0x388] ;  /* 0x0003880001227983 */ /* 0x000ee20000100800 */
[----:B------:R-:W-:-:S02]  /*1dc90*/  PRMT R20, RZ, 0x7610, R20 ;  /* 0x00007610ff147816 */ /* 0x000fc40000000014 */
[----:B------:R-:W-:Y:S01]  /*1dca0*/  ISETP.GT.AND P1, PT, R16, 0x24, PT ;  /* 0x000000241000780c */ /* 0x000fe20003f24270 */
[----:B------:R-:W3:Y:S04]  /*1dcb0*/  LDL R41, [R1+0x38c] ;  /* 0x00038c0001297983 */ /* 0x000ee80000100800 */
[----:B-1----:R-:W3:Y:S01]  /*1dcc0*/  LDL R42, [R1+0x384] ;  /* 0x00038400012a7983 */ /* 0x002ee20000100800 */
        /* <DEDUP_REMOVED lines=9> */
[----:B----4-:R-:W-:-:S05]  /*1dd60*/  @P2 IMAD.MOV.U32 R18, RZ, RZ, R37 ;  /* 0x000000ffff122224 */ /* 0x010fca00078e0025 */
[----:B------:R0:W4:Y:S01]  /*1dd70*/  @P2 LDG.E.U8 R29, desc[UR20][R18.64] ;  /* 0x00000014121d2981 */ /* 0x000122000c1e1100 */
[----:B------:R-:W-:Y:S01]  /*1dd80*/  PRMT R26, RZ, 0x7610, R26 ;  /* 0x00007610ff1a7816 */ /* 0x000fe2000000001a */
[----:B0-----:R-:W-:Y:S02]  /*1dd90*/  @P2 IMAD.MOV.U32 R19, RZ, RZ, R46 ;  /* 0x000000ffff132224 */ /* 0x001fe400078e002e */
[----:B--2---:R-:W-:-:S05]  /*1dda0*/  @P2 IMAD.MOV.U32 R18, RZ, RZ, R45 ;  /* 0x000000ffff122224 */ /* 0x004fca00078e002d */
[----:B------:R0:W2:Y:S02]  /*1ddb0*/  @P2 LDG.E.U8 R44, desc[UR20][R18.64] ;  /* 0x00000014122c2981 */ /* 0x0000a4000c1e1100 */
[----:B0-----:R-:W-:Y:S02]  /*1ddc0*/  @P1 IMAD.MOV.U32 R18, RZ, RZ, R35 ;  /* 0x000000ffff121224 */ /* 0x001fe400078e0023 */
[----:B------:R-:W-:-:S05]  /*1ddd0*/  @P1 IMAD.MOV.U32 R19, RZ, RZ, R43 ;  /* 0x000000ffff131224 */ /* 0x000fca00078e002b */
[----:B------:R3:W2:Y:S01]  /*1dde0*/  @P1 LDG.E.U8 R26, desc[UR20][R18.64] ;  /* 0x00000014121a1981 */ /* 0x0006a2000c1e1100 */
[----:B------:R-:W-:-:S03]  /*1ddf0*/  PRMT R25, RZ, 0x7610, R25 ;  /* 0x00007610ff197816 */ /* 0x000fc60000000019 */
[----:B------:R0:W-:Y:S04]  /*1de00*/  STL [R1+0x48], R40 ;  /* 0x0000482801007387 */ /* 0x0001e80000100800 */
[----:B------:R-:W2:Y:S01]  /*1de10*/  LDL R33, [R1+0x394] ;  /* 0x0003940001217983 */ /* 0x000ea20000100800 */
[----:B---3--:R-:W-:Y:S02]  /*1de20*/  @P1 IMAD.MOV.U32 R18, RZ, RZ, R34 ;  /* 0x000000ffff121224 */ /* 0x008fe400078e0022 */
[----:B------:R-:W-:Y:S01]  /*1de30*/  @P1 IMAD.MOV.U32 R19, RZ, RZ, R42 ;  /* 0x000000ffff131224 */ /* 0x000fe200078e002a */
[----:B0-----:R-:W3:Y:S04]  /*1de40*/  LDL R40, [R1+0x390] ;  /* 0x0003900001287983 */ /* 0x001ee80000100800 */
[----:B------:R3:W3:Y:S04]  /*1de50*/  @P1 LDG.E.U8 R25, desc[UR20][R18.64] ;  /* 0x0000001412191981 */ /* 0x0006e8000c1e1100 */
[----:B------:R0:W-:Y:S04]  /*1de60*/  STL [R1+0x44], R32 ;  /* 0x0000442001007387 */ /* 0x0001e80000100800 */
[----:B------:R-:W3:Y:S04]  /*1de70*/  LDL R21, [R1+0x3c4] ;  /* 0x0003c40001157983 */ /* 0x000ee80000100800 */
[----:B0-----:R-:W3:Y:S04]  /*1de80*/  LDL R32, [R1+0x3c0] ;  /* 0x0003c00001207983 */ /* 0x001ee80000100800 */
[----:B------:R0:W-:Y:S04]  /*1de90*/  STL [R1+0x40], R20 ;  /* 0x0000401401007387 */ /* 0x0001e80000100800 */
[----:B------:R-:W3:Y:S04]  /*1dea0*/  LDL R37, [R1+0x3cc] ;  /* 0x0003cc0001257983 */ /* 0x000ee80000100800 */
[----:B0-----:R-:W3:Y:S04]  /*1deb0*/  LDL R20, [R1+0x3c8] ;  /* 0x0003c80001147983 */ /* 0x001ee80000100800 */
[----:B----4-:R0:W-:Y:S04]  /*1dec0*/  STL [R1+0x3c], R29 ;  /* 0x00003c1d01007387 */ /* 0x0101e80000100800 */
[----:B------:R-:W4:Y:S04]  /*1ded0*/  LDL R35, [R1+0x3d4] ;  /* 0x0003d40001237983 */ /* 0x000f280000100800 */
[----:B0-----:R-:W4:Y:S04]  /*1dee0*/  LDL R29, [R1+0x3d0] ;  /* 0x0003d000011d7983 */ /* 0x001f280000100800 */
[----:B--2---:R0:W-:Y:S01]  /*1def0*/  STL [R1+0x34], R26 ;  /* 0x0000341a01007387 */ /* 0x0041e20000100800 */
[----:B------:R-:W-:-:S02]  /*1df00*/  ISETP.GT.AND P3, PT, R16, 0x25, PT ;  /* 0x000000251000780c */ /* 0x000fc40003f64270 */
[----:B------:R-:W-:Y:S01]  /*1df10*/  ISETP.GT.AND P2, PT, R16, 0x26, PT ;  /* 0x000000261000780c */ /* 0x000fe20003f44270 */
[----:B------:R-:W2:Y:S04]  /*1df20*/  LDL R34, [R1+0x3dc] ;  /* 0x0003dc0001227983 */ /* 0x000ea80000100800 */
[----:B0-----:R-:W2:Y:S01]  /*1df30*/  LDL R26, [R1+0x3d8] ;  /* 0x0003d800011a7983 */ /* 0x001ea20000100800 */
[----:B------:R-:W-:-:S05]  /*1df40*/  PRMT R39, RZ, 0x7610, R39 ;  /* 0x00007610ff277816 */ /* 0x000fca0000000027 */
[----:B---3--:R-:W-:Y:S02]  /*1df50*/  @P3 IMAD.MOV.U32 R18, RZ, RZ, R40 ;  /* 0x000000ffff123224 */ /* 0x008fe400078e0028 */
[----:B------:R-:W-:Y:S01]  /*1df60*/  @P3 IMAD.MOV.U32 R19, RZ, RZ, R41 ;  /* 0x000000ffff133224 */ /* 0x000fe200078e0029 */
[----:B------:R0:W-:Y:S01]  /*1df70*/  STL [R1+0x30], R25 ;  /* 0x0000301901007387 */ /* 0x0001e20000100800 */
[----:B------:R-:W-:-:S03]  /*1df80*/  PRMT R38, RZ, 0x7610, R38 ;  /* 0x00007610ff267816 */ /* 0x000fc60000000026 */
[----:B------:R1:W3:Y:S04]  /*1df90*/  @P3 LDG.E.U8 R39, desc[UR20][R18.64] ;  /* 0x0000001412273981 */ /* 0x0002e8000c1e1100 */
[----:B0-----:R-:W3:Y:S01]  /*1dfa0*/  LDL R25, [R1+0x3e0] ;  /* 0x0003e00001197983 */ /* 0x001ee20000100800 */
[----:B-1----:R-:W-:Y:S02]  /*1dfb0*/  @P3 IMAD.MOV.U32 R19, RZ, RZ, R33 ;  /* 0x000000ffff133224 */ /* 0x002fe400078e0021 */
[----:B------:R-:W-:Y:S01]  /*1dfc0*/  @P3 IMAD.MOV.U32 R18, RZ, RZ, R32 ;  /* 0x000000ffff123224 */ /* 0x000fe200078e0020 */
[----:B------:R-:W3:Y:S04]  /*1dfd0*/  LDL R33, [R1+0x3e4] ;  /* 0x0003e40001217983 */ /* 0x000ee80000100800 */
[----:B------:R-:W3:Y:S01]  /*1dfe0*/  LDL R32, [R1+0x3e8] ;  /* 0x0003e80001207983 */ /* 0x000ee20000100800 */
[----:B------:R-:W-:-:S03]  /*1dff0*/  PRMT R160, RZ, 0x7610, R160 ;  /* 0x00007610ffa07816 */ /* 0x000fc600000000a0 */
[----:B------:R0:W3:Y:S01]  /*1e000*/  @P3 LDG.E.U8 R38, desc[UR20][R18.64] ;  /* 0x0000001412263981 */ /* 0x0000e2000c1e1100 */
[----:B------:R-:W-:Y:S01]  /*1e010*/  ISETP.GT.AND P1, PT, R16, 0x27, PT ;  /* 0x000000271000780c */ /* 0x000fe20003f24270 */
[----:B0-----:R-:W-:Y:S02]  /*1e020*/  @P2 IMAD.MOV.U32 R18, RZ, RZ, R20 ;  /* 0x000000ffff122224 */ /* 0x001fe400078e0014 */
[----:B------:R-:W-:Y:S01]  /*1e030*/  @P2 IMAD.MOV.U32 R19, RZ, RZ, R21 ;  /* 0x000000ffff132224 */ /* 0x000fe200078e0015 */
[----:B------:R-:W-:Y:S01]  /*1e040*/  PRMT R3, RZ, 0x7610, R3 ;  /* 0x00007610ff037816 */ /* 0x000fe20000000003 */
[----:B------:R-:W3:Y:S04]  /*1e050*/  LDL R21, [R1+0x3ec] ;  /* 0x0003ec0001157983 */ /* 0x000ee80000100800 */
[----:B------:R0:W3:Y:S01]  /*1e060*/  @P2 LDG.E.U8 R160, desc[UR20][R18.64] ;  /* 0x0000001412a02981 */ /* 0x0000e2000c1e1100 */
[----:B------:R-:W-:-:S03]  /*1e070*/  PRMT R144, RZ, 0x7610, R144 ;  /* 0x00007610ff907816 */ /* 0x000fc60000000090 */
[----:B------:R-:W3:Y:S01]  /*1e080*/  LDL R20, [R1+0x3f0] ;  /* 0x0003f00001147983 */ /* 0x000ee20000100800 */
[----:B0-----:R-:W-:Y:S02]  /*1e090*/  @P2 IMAD.MOV.U32 R19, RZ, RZ, R37 ;  /* 0x000000ffff132224 */ /* 0x001fe400078e0025 */
[----:B----4-:R-:W-:-:S05]  /*1e0a0*/  @P2 IMAD.MOV.U32 R18, RZ, RZ, R29 ;  /* 0x000000ffff122224 */ /* 0x010fca00078e001d */
[----:B------:R0:W4:Y:S02]  /*1e0b0*/  @P2 LDG.E.U8 R3, desc[UR20][R18.64] ;  /* 0x0000001412032981 */ /* 0x000124000c1e1100 */
[----:B0-----:R-:W-:Y:S02]  /*1e0c0*/  @P1 IMAD.MOV.U32 R19, RZ, RZ, R35 ;  /* 0x000000ffff131224 */ /* 0x001fe400078e0023 */
[----:B--2---:R-:W-:-:S05]  /*1e0d0*/  @P1 IMAD.MOV.U32 R18, RZ, RZ, R26 ;  /* 0x000000ffff121224 */ /* 0x004fca00078e001a */
[----:B------:R0:W2:Y:S01]  /*1e0e0*/  @P1 LDG.E.U8 R144, desc[UR20][R18.64] ;  /* 0x0000001412901981 */ /* 0x0000a2000c1e1100 */
[----:B------:R-:W-:Y:S02]  /*1e0f0*/  ISETP.GT.AND P3, PT, R16, 0x28, PT ;  /* 0x000000281000780c */ /* 0x000fe40003f64270 */
[----:B------:R-:W-:Y:S02]  /*1e100*/  PRMT R15, RZ, 0x7610, R15 ;  /* 0x00007610ff0f7816 */ /* 0x000fe4000000000f */
[----:B------:R-:W-:Y:S01]  /*1e110*/  PRMT R23, RZ, 0x7610, R23 ;  /* 0x00007610ff177816 */ /* 0x000fe20000000017 */
[----:B0-----:R-:W-:Y:S02]  /*1e120*/  @P1 IMAD.MOV.U32 R19, RZ, RZ, R34 ;  /* 0x000000ffff131224 */ /* 0x001fe400078e0022 */
[----:B---3--:R-:W-:-:S05]  /*1e130*/  @P1 IMAD.MOV.U32 R18, RZ, RZ, R25 ;  /* 0x000000ffff121224 */ /* 0x008fca00078e0019 */
[----:B------:R0:W3:Y:S02]  /*1e140*/  @P1 LDG.E.U8 R15, desc[UR20][R18.64] ;  /* 0x00000014120f1981 */ /* 0x0000e4000c1e1100 */
[----:B0-----:R-:W-:Y:S02]  /*1e150*/  @P3 IMAD.MOV.U32 R18, RZ, RZ, R32 ;  /* 0x000000ffff123224 */ /* 0x001fe400078e0020 */
[----:B------:R-:W-:-:S05]  /*1e160*/  @P3 IMAD.MOV.U32 R19, RZ, RZ, R33 ;  /* 0x000000ffff133224 */ /* 0x000fca00078e0021 */
[----:B------:R0:W3:Y:S04]  /*1e170*/  @P3 LDG.E.U8 R23, desc[UR20][R18.64] ;  /* 0x0000001412173981 */ /* 0x0000e8000c1e1100 */
[----:B------:R-:W-:Y:S04]  /*1e180*/  STL [R1+0xbac], R160 ;  /* 0x000baca001007387 */ /* 0x000fe80000100800 */
[----:B------:R-:W-:Y:S04]  /*1e190*/  STL [R1+0x38], R44 ;  /* 0x0000382c01007387 */ /* 0x000fe80000100800 */
[----:B------:R-:W3:Y:S04]  /*1e1a0*/  LDL R40, [R1+0x3f4] ;  /* 0x0003f40001287983 */ /* 0x000ee80000100800 */
[----:B------:R-:W3:Y:S01]  /*1e1b0*/  LDL R29, [R1+0x3f8] ;  /* 0x0003f800011d7983 */ /* 0x000ee20000100800 */
[----:B------:R-:W-:-:S03]  /*1e1c0*/  PRMT R6, RZ, 0x7610, R6 ;  /* 0x00007610ff067816 */ /* 0x000fc60000000006 */
[----:B----4-:R-:W-:Y:S04]  /*1e1d0*/  STL [R1+0xbb0], R3 ;  /* 0x000bb00301007387 */ /* 0x010fe80000100800 */
[----:B------:R1:W-:Y:S04]  /*1e1e0*/  STL [R1+0x2c], R39 ;  /* 0x00002c2701007387 */ /* 0x0003e80000100800 */
[----:B------:R-:W4:Y:S01]  /*1e1f0*/  LDL R26, [R1+0x400] ;  /* 0x00040000011a7983 */ /* 0x000f220000100800 */
[----:B0-----:R-:W-:-:S03]  /*1e200*/  @P3 IMAD.MOV.U32 R18, RZ, RZ, R20 ;  /* 0x000000ffff123224 */ /* 0x001fc600078e0014 */
[----:B-1----:R-:W4:Y:S01]  /*1e210*/  LDL R39, [R1+0x3fc] ;  /* 0x0003fc0001277983 */ /* 0x002f220000100800 */
[----:B------:R-:W-:-:S05]  /*1e220*/  @P3 IMAD.MOV.U32 R19, RZ, RZ, R21 ;  /* 0x000000ffff133224 */ /* 0x000fca00078e0015 */
[----:B------:R0:W4:Y:S04]  /*1e230*/  @P3 LDG.E.U8 R6, desc[UR20][R18.64] ;  /* 0x0000001412063981 */ /* 0x000128000c1e1100 */
[----:B--2---:R-:W-:Y:S04]  /*1e240*/  STL [R1+0xbb4], R144 ;  /* 0x000bb49001007387 */ /* 0x004fe80000100800 */
[----:B------:R1:W-:Y:S04]  /*1e250*/  STL [R1+0x28], R38 ;  /* 0x0000282601007387 */ /* 0x0003e80000100800 */
[----:B------:R-:W2:Y:S04]  /*1e260*/  LDL R37, [R1+0x408] ;  /* 0x0004080001257983 */ /* 0x000ea80000100800 */
[----:B------:R-:W2:Y:S04]  /*1e270*/  LDL R35, [R1+0x40c] ;  /* 0x00040c0001237983 */ /* 0x000ea80000100800 */
[----:B-1----:R-:W2:Y:S04]  /*1e280*/  LDL R38, [R1+0x404] ;  /* 0x0004040001267983 */ /* 0x002ea80000100800 */
[----:B------:R-:W2:Y:S01]  /*1e290*/  LDL R25, [R1+0x410] ;  /* 0x0004100001197983 */ /* 0x000ea20000100800 */
[----:B------:R-:W-:-:S03]  /*1e2a0*/  ISETP.GT.AND P2, PT, R16, 0x29, PT ;  /* 0x000000291000780c */ /* 0x000fc60003f44270 */
[----:B---3--:R-:W-:Y:S04]  /*1e2b0*/  STL [R1+0xbb8], R15 ;  /* 0x000bb80f01007387 */ /* 0x008fe80000100800 */
[----:B------:R-:W3:Y:S01]  /*1e2c0*/  LDL R34, [R1+0x414] ;  /* 0x0004140001227983 */ /* 0x000ee20000100800 */
[----:B------:R-:W-:-:S03]  /*1e2d0*/  PRMT R28, RZ, 0x7610, R28 ;  /* 0x00007610ff1c7816 */ /* 0x000fc6000000001c */
[----:B------:R1:W-:Y:S04]  /*1e2e0*/  STL [R1+0x24], R23 ;  /* 0x0000241701007387 */ /* 0x0003e80000100800 */
[----:B------:R-:W3:Y:S04]  /*1e2f0*/  LDL R33, [R1+0x41c] ;  /* 0x00041c0001217983 */ /* 0x000ee80000100800 */
[----:B------:R-:W3:Y:S04]  /*1e300*/  LDL R32, [R1+0x420] ;  /* 0x0004200001207983 */ /* 0x000ee80000100800 */
[----:B-1----:R-:W3:Y:S01]  /*1e310*/  LDL R23, [R1+0x418] ;  /* 0x0004180001177983 */ /* 0x002ee20000100800 */
[----:B------:R-:W-:-:S03]  /*1e320*/  ISETP.GT.AND P1, PT, R16, 0x2a, PT ;  /* 0x0000002a1000780c */ /* 0x000fc60003f24270 */
[----:B------:R-:W3:Y:S01]  /*1e330*/  LDL R21, [R1+0x638] ;  /* 0x0006380001157983 */ /* 0x000ee20000100800 */
[----:B0-----:R-:W-:-:S03]  /*1e340*/  @P2 IMAD.MOV.U32 R19, RZ, RZ, R40 ;  /* 0x000000ffff132224 */ /* 0x001fc600078e0028 */
[----:B------:R-:W3:Y:S01]  /*1e350*/  LDL R20, [R1+0x63c] ;  /* 0x00063c0001147983 */ /* 0x000ee20000100800 */
[----:B------:R-:W-:-:S05]  /*1e360*/  @P2 IMAD.MOV.U32 R18, RZ, RZ, R29 ;  /* 0x000000ffff122224 */ /* 0x000fca00078e001d */
[----:B------:R4:W3:Y:S01]  /*1e370*/  @P2 LDG.E.U8 R28, desc[UR20][R18.64] ;  /* 0x00000014121c2981 */ /* 0x0008e2000c1e1100 */
[----:B------:R-:W-:Y:S02]  /*1e380*/  PRMT R24, RZ, 0x7610, R24 ;  /* 0x00007610ff187816 */ /* 0x000fe40000000018 */
[----:B------:R-:W-:Y:S01]  /*1e390*/  PRMT R36, RZ, 0x7610, R36 ;  /* 0x00007610ff247816 */ /* 0x000fe20000000024 */
[----:B----4-:R-:W-:Y:S02]  /*1e3a0*/  @P2 IMAD.MOV.U32 R18, RZ, RZ, R26 ;  /* 0x000000ffff122224 */ /* 0x010fe400078e001a */
[----:B------:R-:W-:-:S05]  /*1e3b0*/  @P2 IMAD.MOV.U32 R19, RZ, RZ, R39 ;  /* 0x000000ffff132224 */ /* 0x000fca00078e0027 */
[----:B------:R2:W4:Y:S04]  /*1e3c0*/  @P2 LDG.E.U8 R24, desc[UR20][R18.64] ;  /* 0x0000001412182981 */ /* 0x000528000c1e1100 */
[----:B------:R0:W-:Y:S01]  /*1e3d0*/  STL [R1+0xbe4], R6 ;  /* 0x000be40601007387 */ /* 0x0001e20000100800 */
[----:B--2---:R-:W-:Y:S01]  /*1e3e0*/  @P1 IMAD.MOV.U32 R18, RZ, RZ, R37 ;  /* 0x000000ffff121224 */ /* 0x004fe200078e0025 */
[----:B0-----:R-:W-:Y:S02]  /*1e3f0*/  PRMT R6, RZ, 0x7610, R6 ;  /* 0x00007610ff067816 */ /* 0x001fe40000000006 */
[----:B------:R-:W2:Y:S01]  /*1e400*/  LDL R29, [R1+0x640] ;  /* 0x00064000011d7983 */ /* 0x000ea20000100800 */
[----:B------:R-:W-:-:S05]  /*1e410*/  @P1 IMAD.MOV.U32 R19, RZ, RZ, R38 ;  /* 0x000000ffff131224 */ /* 0x000fca00078e0026 */
[----:B------:R0:W2:Y:S02]  /*1e420*/  @P1 LDG.E.U8 R36, desc[UR20][R18.64] ;  /* 0x0000001412241981 */ /* 0x0000a4000c1e1100 */
[----:B0-----:R-:W-:Y:S02]  /*1e430*/  @P1 IMAD.MOV.U32 R18, RZ, RZ, R25 ;  /* 0x000000ffff121224 */ /* 0x001fe400078e0019 */
[----:B------:R-:W-:-:S05]  /*1e440*/  @P1 IMAD.MOV.U32 R19, RZ, RZ, R35 ;  /* 0x000000ffff131224 */ /* 0x000fca00078e0023 */
[----:B------:R3:W2:Y:S01]  /*1e450*/  @P1 LDG.E.U8 R6, desc[UR20][R18.64] ;  /* 0x0000001412061981 */ /* 0x0006a2000c1e1100 */
[C---:B------:R-:W-:Y:S02]  /*1e460*/  ISETP.GT.AND P3, PT, R16.reuse, 0x2b, PT ;  /* 0x0000002b1000780c */ /* 0x040fe40003f64270 */
[----:B------:R-:W-:Y:S02]  /*1e470*/  ISETP.GT.AND P2, PT, R16, 0x2c, PT ;  /* 0x0000002c1000780c */ /* 0x000fe40003f44270 */
[----:B------:R-:W-:Y:S02]  /*1e480*/  PRMT R22, RZ, 0x7610, R22 ;  /* 0x00007610ff167816 */ /* 0x000fe40000000016 */
[----:B------:R-:W-:-:S07]  /*1e490*/  PRMT R31, RZ, 0x7610, R31 ;  /* 0x00007610ff1f7816 */ /* 0x000fce000000001f */
[----:B---3--:R-:W-:Y:S02]  /*1e4a0*/  @P3 IMAD.MOV.U32 R18, RZ, RZ, R23 ;  /* 0x000000ffff123224 */ /* 0x008fe400078e0017 */
[----:B------:R-:W-:-:S05]  /*1e4b0*/  @P3 IMAD.MOV.U32 R19, RZ, RZ, R34 ;  /* 0x000000ffff133224 */ /* 0x000fca00078e0022 */
[----:B------:R0:W3:Y:S01]  /*1e4c0*/  @P3 LDG.E.U8 R22, desc[UR20][R18.64] ;  /* 0x0000001412163981 */ /* 0x0000e2000c1e1100 */
[----:B------:R-:W-:-:S03]  /*1e4d0*/  PRMT R30, RZ, 0x7610, R30 ;  /* 0x00007610ff1e7816 */ /* 0x000fc6000000001e */
[----:B------:R1:W-:Y:S04]  /*1e4e0*/  STL [R1+0x1c], R28 ;  /* 0x00001c1c01007387 */ /* 0x0003e80000100800 */
[----:B------:R-:W3:Y:S01]  /*1e4f0*/  LDL R26, [R1+0x648] ;  /* 0x00064800011a7983 */ /* 0x000ee20000100800 */
[----:B0-----:R-:W-:Y:S02]  /*1e500*/  @P3 IMAD.MOV.U32 R18, RZ, RZ, R32 ;  /* 0x000000ffff123224 */ /* 0x001fe400078e0020 */
[----:B------:R-:W-:Y:S01]  /*1e510*/  @P3 IMAD.MOV.U32 R19, RZ, RZ, R33 ;  /* 0x000000ffff133224 */ /* 0x000fe200078e0021 */
[----:B-1----:R-:W3:Y:S04]  /*1e520*/  LDL R28, [R1+0x644] ;  /* 0x00064400011c7983 */ /* 0x002ee80000100800 */
[----:B------:R0:W3:Y:S02]  /*1e530*/  @P3 LDG.E.U8 R31, desc[UR20][R18.64] ;  /* 0x00000014121f3981 */ /* 0x0000e4000c1e1100 */
[----:B0-----:R-:W-:-:S02]  /*1e540*/  @P2 IMAD.MOV.U32 R18, RZ, RZ, R20 ;  /* 0x000000ffff122224 */ /* 0x001fc400078e0014 */
[----:B------:R-:W-:-:S05]  /*1e550*/  @P2 IMAD.MOV.U32 R19, RZ, RZ, R21 ;  /* 0x000000ffff132224 */ /* 0x000fca00078e0015 */
[----:B------:R0:W3:Y:S04]  /*1e560*/  @P2 LDG.E.U8 R30, desc[UR20][R18.64] ;  /* 0x00000014121e2981 */ /* 0x0000e8000c1e1100 */
[----:B----4-:R1:W-:Y:S04]  /*1e570*/  STL [R1+0x18], R24 ;  /* 0x0000181801007387 */ /* 0x0103e80000100800 */
[----:B------:R-:W4:Y:S04]  /*1e580*/  LDL R25, [R1+0x650] ;  /* 0x0006500001197983 */ /* 0x000f280000100800 */
[----:B-1----:R-:W4:Y:S04]  /*1e590*/  LDL R24, [R1+0x64c] ;  /* 0x00064c0001187983 */ /* 0x002f280000100800 */
[----:B--2---:R1:W-:Y:S04]  /*1e5a0*/  STL [R1+0x10], R6 ;  /* 0x0000100601007387 */ /* 0x0043e80000100800 */
[----:B------:R-:W2:Y:S04]  /*1e5b0*/  LDL R23, [R1+0x424] ;  /* 0x0004240001177983 */ /* 0x000ea80000100800 */
[----:B-1----:R-:W2:Y:S01]  /*1e5c0*/  LDL R6, [R1+0x654] ;  /* 0x0006540001067983 */ /* 0x002ea20000100800 */
[----:B------:R-:W-:Y:S01]  /*1e5d0*/  PRMT R27, RZ, 0x7610, R27 ;  /* 0x00007610ff1b7816 */ /* 0x000fe2000000001b */
[----:B0-----:R-:W-:-:S02]  /*1e5e0*/  @P2 IMAD.MOV.U32 R19, RZ, RZ, R29 ;  /* 0x000000ffff132224 */ /* 0x001fc400078e001d */
[----:B---3--:R0:W-:Y:S04]  /*1e5f0*/  STL [R1+0xc], R22 ;  /* 0x00000c1601007387 */ /* 0x0081e80000100800 */
[----:B------:R-:W3:Y:S04]  /*1e600*/  LDL R21, [R1+0x42c] ;  /* 0x00042c0001157983 */ /* 0x000ee80000100800 */
[----:B------:R-:W3:Y:S04]  /*1e610*/  LDL R20, [R1+0x430] ;  /* 0x0004300001147983 */ /* 0x000ee80000100800 */
[----:B0-----:R-:W3:Y:S01]  /*1e620*/  LDL R22, [R1+0x428] ;  /* 0x0004280001167983 */ /* 0x001ee20000100800 */
[----:B------:R-:W-:Y:S01]  /*1e630*/  @P2 IMAD.MOV.U32 R18, RZ, RZ, R28 ;  /* 0x000000ffff122224 */ /* 0x000fe200078e001c */
[----:B------:R-:W-:-:S04]  /*1e640*/  ISETP.GT.AND P1, PT, R16, 0x2d, PT ;  /* 0x0000002d1000780c */ /* 0x000fc80003f24270 */
[----:B------:R0:W3:Y:S01]  /*1e650*/  @P2 LDG.E.U8 R27, desc[UR20][R18.64] ;  /* 0x00000014121b2981 */ /* 0x0000e2000c1e1100 */
[----:B------:R-:W-:-:S03]  /*1e660*/  PRMT R144, RZ, 0x7610, R144 ;  /* 0x00007610ff907816 */ /* 0x000fc60000000090 */
[----:B------:R1:W-:Y:S04]  /*1e670*/  STL [R1+0x4], R30 ;  /* 0x0000041e01007387 */ /* 0x0003e80000100800 */
[----:B------:R-:W3:Y:S04]  /*1e680*/  LDL R29, [R1+0x634] ;  /* 0x00063400011d7983 */ /* 0x000ee80000100800 */
[----:B-1----:R-:W3:Y:S01]  /*1e690*/  LDL R30, [R1+0x434] ;  /* 0x00043400011e7983 */ /* 0x002ee20000100800 */
[----:B0-----:R-:W-:Y:S02]  /*1e6a0*/  @P1 IMAD.MOV.U32 R19, RZ, RZ, R26 ;  /* 0x000000ffff131224 */ /* 0x001fe400078e001a */
[----:B----4-:R-:W-:Y:S01]  /*1e6b0*/  @P1 IMAD.MOV.U32 R18, RZ, RZ, R24 ;  /* 0x000000ffff121224 */ /* 0x010fe200078e0018 */
[----:B------:R-:W-:-:S04]  /*1e6c0*/  PRMT R3, RZ, 0x7610, R3 ;  /* 0x00007610ff037816 */ /* 0x000fc80000000003 */
[----:B------:R0:W4:Y:S02]  /*1e6d0*/  @P1 LDG.E.U8 R144, desc[UR20][R18.64] ;  /* 0x0000001412901981 */ /* 0x000124000c1e1100 */
[----:B0-----:R-:W-:Y:S02]  /*1e6e0*/  @P1 IMAD.MOV.U32 R19, RZ, RZ, R25 ;  /* 0x000000ffff131224 */ /* 0x001fe400078e0019 */
[----:B--2---:R-:W-:-:S05]  /*1e6f0*/  @P1 IMAD.MOV.U32 R18, RZ, RZ, R6 ;  /* 0x000000ffff121224 */ /* 0x004fca00078e0006 */
[----:B------:R0:W2:Y:S01]  /*1e700*/  @P1 LDG.E.U8 R3, desc[UR20][R18.64] ;  /* 0x0000001412031981 */ /* 0x0000a2000c1e1100 */
[C---:B------:R-:W-:Y:S02]  /*1e710*/  ISETP.GT.AND P3, PT, R16.reuse, 0x2e, PT ;  /* 0x0000002e1000780c */ /* 0x040fe40003f64270 */
[----:B------:R-:W-:Y:S02]  /*1e720*/  ISETP.GT.AND P2, PT, R16, 0x2f, PT ;  /* 0x0000002f1000780c */ /* 0x000fe40003f44270 */
[----:B------:R-:W-:Y:S02]  /*1e730*/  PRMT R2, RZ, 0x7610, R2 ;  /* 0x00007610ff027816 */ /* 0x000fe40000000002 */
[----:B------:R-:W-:-:S07]  /*1e740*/  PRMT R5, RZ, 0x7610, R5 ;  /* 0x00007610ff057816 */ /* 0x000fce0000000005 */
[----:B0-----:R-:W-:Y:S02]  /*1e750*/  @P3 IMAD.MOV.U32 R19, RZ, RZ, R23 ;  /* 0x000000ffff133224 */ /* 0x001fe400078e0017 */
[----:B---3--:R-:W-:-:S05]  /*1e760*/  @P3 IMAD.MOV.U32 R18, RZ, RZ, R22 ;  /* 0x000000ffff123224 */ /* 0x008fca00078e0016 */
[----:B------:R0:W3:Y:S01]  /*1e770*/  @P3 LDG.E.U8 R2, desc[UR20][R18.64] ;  /* 0x0000001412023981 */ /* 0x0000e2000c1e1100 */
[----:B------:R-:W-:-:S03]  /*1e780*/  PRMT R14, RZ, 0x7610, R14 ;  /* 0x00007610ff0e7816 */ /* 0x000fc6000000000e */
[----:B------:R1:W-:Y:S01]  /*1e790*/  STL [R1], R27 ;  /* 0x0000001b01007387 */ /* 0x0003e20000100800 */
[----:B0-----:R-:W-:Y:S02]  /*1e7a0*/  @P3 IMAD.MOV.U32 R18, RZ, RZ, R20 ;  /* 0x000000ffff123224 */ /* 0x001fe400078e0014 */
[----:B------:R-:W-:Y:S01]  /*1e7b0*/  @P3 IMAD.MOV.U32 R19, RZ, RZ, R21 ;  /* 0x000000ffff133224 */ /* 0x000fe200078e0015 */
[----:B------:R-:W-:Y:S04]  /*1e7c0*/  STL [R1+0x14], R36 ;  /* 0x0000142401007387 */ /* 0x000fe80000100800 */
[----:B------:R0:W3:Y:S04]  /*1e7d0*/  @P3 LDG.E.U8 R5, desc[UR20][R18.64] ;  /* 0x0000001412053981 */ /* 0x0000e8000c1e1100 */
[----:B-1----:R-:W3:Y:S04]  /*1e7e0*/  LDL R27, [R1+0x438] ;  /* 0x00043800011b7983 */ /* 0x002ee80000100800 */
[----:B------:R-:W3:Y:S01]  /*1e7f0*/  LDL R24, [R1+0x43c] ;  /* 0x00043c0001187983 */ /* 0x000ee20000100800 */
[----:B0-----:R-:W-:-:S02]  /*1e800*/  @P2 IMAD.MOV.U32 R18, RZ, RZ, R29 ;  /* 0x000000ffff122224 */ /* 0x001fc400078e001d */
[----:B------:R-:W-:Y:S01]  /*1e810*/  @P2 IMAD.MOV.U32 R19, RZ, RZ, R30 ;  /* 0x000000ffff132224 */ /* 0x000fe200078e001e */
[----:B------:R-:W3:Y:S04]  /*1e820*/  LDL R28, [R1+0x658] ;  /* 0x00065800011c7983 */ /* 0x000ee80000100800 */
[----:B------:R0:W3:Y:S04]  /*1e830*/  @P2 LDG.E.U8 R14, desc[UR20][R18.64] ;  /* 0x00000014120e2981 */ /* 0x0000e8000c1e1100 */
[----:B------:R-:W3:Y:S04]  /*1e840*/  LDL R26, [R1+0x65c] ;  /* 0x00065c00011a7983 */ /* 0x000ee80000100800 */
[----:B----4-:R-:W-:Y:S04]  /*1e850*/  STL [R1+0xbbc], R144 ;  /* 0x000bbc9001007387 */ /* 0x010fe80000100800 */
[----:B------:R-:W4:Y:S04]  /*1e860*/  LDL R25, [R1+0x660] ;  /* 0x0006600001197983 */ /* 0x000f280000100800 */
[----:B------:R-:W4:Y:S04]  /*1e870*/  LDL R6, [R1+0x664] ;  /* 0x0006640001067983 */ /* 0x000f280000100800 */
[----:B--2---:R-:W-:Y:S04]  /*1e880*/  STL [R1+0xbc0], R3 ;  /* 0x000bc00301007387 */ /* 0x004fe80000100800 */
[----:B------:R-:W-:Y:S04]  /*1e890*/  STL [R1+0x8], R31 ;  /* 0x0000081f01007387 */ /* 0x000fe80000100800 */
[----:B------:R-:W2:Y:S04]  /*1e8a0*/  LDL R23, [R1+0x668] ;  /* 0x0006680001177983 */ /* 0x000ea80000100800 */
[----:B------:R-:W2:Y:S01]  /*1e8b0*/  LDL R22, [R1+0x66c] ;  /* 0x00066c0001167983 */ /* 0x000ea20000100800 */
[----:B------:R-:W-:-:S02]  /*1e8c0*/  ISETP.GT.AND P1, PT, R16, 0x30, PT ;  /* 0x000000301000780c */ /* 0x000fc40003f24270 */
[----:B------:R-:W-:Y:S01]  /*1e8d0*/  PRMT R13, RZ, 0x7610, R13 ;  /* 0x00007610ff0d7816 */ /* 0x000fe2000000000d */
[----:B---3--:R-:W-:Y:S04]  /*1e8e0*/  STL [R1+0xbc4], R2 ;  /* 0x000bc40201007387 */ /* 0x008fe80000100800 */
[----:B------:R-:W3:Y:S04]  /*1e8f0*/  LDL R21, [R1+0x670] ;  /* 0x0006700001157983 */ /* 0x000ee80000100800 */
[----:B------:R-:W3:Y:S01]  /*1e900*/  LDL R20, [R1+0x674] ;  /* 0x0006740001147983 */ /* 0x000ee20000100800 */
[----:B------:R-:W-:-:S03]  /*1e910*/  ISETP.GT.AND P3, PT, R16, 0x31, PT ;  /* 0x000000311000780c */ /* 0x000fc60003f64270 */
[----:B------:R1:W-:Y:S01]  /*1e920*/  STL [R1+0xbc8], R5 ;  /* 0x000bc80501007387 */ /* 0x0003e20000100800 */
[----:B0-----:R-:W-:Y:S02]  /*1e930*/  @P2 IMAD.MOV.U32 R19, RZ, RZ, R27 ;  /* 0x000000ffff132224 */ /* 0x001fe400078e001b */
[----:B------:R-:W-:-:S05]  /*1e940*/  @P2 IMAD.MOV.U32 R18, RZ, RZ, R24 ;  /* 0x000000ffff122224 */ /* 0x000fca00078e0018 */
[----:B------:R0:W3:Y:S04]  /*1e950*/  @P2 LDG.E.U8 R13, desc[UR20][R18.64] ;  /* 0x00000014120d2981 */ /* 0x0000e8000c1e1100 */
[----:B------:R0:W-:Y:S01]  /*1e960*/  STL [R1+0xbcc], R14 ;  /* 0x000bcc0e01007387 */ /* 0x0001e20000100800 */
[----:B-1----:R-:W-:Y:S02]  /*1e970*/  PRMT R5, RZ, 0x7610, R5 ;  /* 0x00007610ff057816 */ /* 0x002fe40000000005 */
[----:B------:R-:W-:Y:S01]  /*1e980*/  PRMT R2, RZ, 0x7610, R2 ;  /* 0x00007610ff027816 */ /* 0x000fe20000000002 */
[----:B------:R-:W3:Y:S01]  /*1e990*/  LDL R27, [R1+0x678] ;  /* 0x00067800011b7983 */ /* 0x000ee20000100800 */
[----:B0-----:R-:W-:Y:S02]  /*1e9a0*/  @P1 IMAD.MOV.U32 R18, RZ, RZ, R26 ;  /* 0x000000ffff121224 */ /* 0x001fe400078e001a */
[----:B------:R-:W-:Y:S01]  /*1e9b0*/  @P1 IMAD.MOV.U32 R19, RZ, RZ, R28 ;  /* 0x000000ffff131224 */ /* 0x000fe200078e001c */
[----:B------:R-:W-:Y:S01]  /*1e9c0*/  PRMT R7, RZ, 0x7610, R7 ;  /* 0x00007610ff077816 */ /* 0x000fe20000000007 */
[----:B------:R-:W3:Y:S01]  /*1e9d0*/  LDL R24, [R1+0x67c] ;  /* 0x00067c0001187983 */ /* 0x000ee20000100800 */
[----:B------:R-:W-:-:S06]  /*1e9e0*/  PRMT R14, RZ, 0x7610, R14 ;  /* 0x00007610ff0e7816 */ /* 0x000fcc000000000e */
[----:B------:R4:W3:Y:S02]  /*1e9f0*/  @P1 LDG.E.U8 R14, desc[UR20][R18.64] ;  /* 0x00000014120e1981 */ /* 0x0008e4000c1e1100 */
[----:B----4-:R-:W-:Y:S02]  /*1ea00*/  @P1 IMAD.MOV.U32 R18, RZ, RZ, R6 ;  /* 0x000000ffff121224 */ /* 0x010fe400078e0006 */
[----:B------:R-:W-:-:S05]  /*1ea10*/  @P1 IMAD.MOV.U32 R19, RZ, RZ, R25 ;  /* 0x000000ffff131224 */ /* 0x000fca00078e0019 */
[----:B------:R2:W4:Y:S02]  /*1ea20*/  @P1 LDG.E.U8 R5, desc[UR20][R18.64] ;  /* 0x0000001412051981 */ /* 0x000524000c1e1100 */
[----:B--2---:R-:W-:Y:S02]  /*1ea30*/  @P3 IMAD.MOV.U32 R19, RZ, RZ, R23 ;  /* 0x000000ffff133224 */ /* 0x004fe400078e0017 */
[----:B------:R-:W-:-:S05]  /*1ea40*/  @P3 IMAD.MOV.U32 R18, RZ, RZ, R22 ;  /* 0x000000ffff123224 */ /* 0x000fca00078e0016 */
[----:B------:R3:W2:Y:S02]  /*1ea50*/  @P3 LDG.E.U8 R2, desc[UR20][R18.64] ;  /* 0x0000001412023981 */ /* 0x0006a4000c1e1100 */
[----:B---3--:R-:W-:Y:S02]  /*1ea60*/  @P3 IMAD.MOV.U32 R19, RZ, RZ, R21 ;  /* 0x000000ffff133224 */ /* 0x008fe400078e0015 */
[----:B------:R-:W-:-:S05]  /*1ea70*/  @P3 IMAD.MOV.U32 R18, RZ, RZ, R20 ;  /* 0x000000ffff123224 */ /* 0x000fca00078e0014 */
[----:B------:R-:W3:Y:S04]  /*1ea80*/  @P3 LDG.E.U8 R7, desc[UR20][R18.64] ;  /* 0x0000001412073981 */ /* 0x000ee8000c1e1100 */
[----:B------:R0:W-:Y:S04]  /*1ea90*/  STL [R1+0xbd0], R13 ;  /* 0x000bd00d01007387 */ /* 0x0001e80000100800 */
[----:B------:R-:W3:Y:S04]  /*1eaa0*/  LDL R26, [R1+0x680] ;  /* 0x00068000011a7983 */ /* 0x000ee80000100800 */
[----:B0-----:R-:W3:Y:S04]  /*1eab0*/  LDL R13, [R1+0x684] ;  /* 0x00068400010d7983 */ /* 0x001ee80000100800 */
[----:B------:R-:W-:Y:S04]  /*1eac0*/  STL [R1+0xbe8], R14 ;  /* 0x000be80e01007387 */ /* 0x000fe80000100800 */
[----:B------:R-:W3:Y:S04]  /*1ead0*/  LDL R25, [R1+0x688] ;  /* 0x0006880001197983 */ /* 0x000ee80000100800 */
[----:B------:R-:W3:Y:S04]  /*1eae0*/  LDL R6, [R1+0x68c] ;  /* 0x00068c0001067983 */ /* 0x000ee80000100800 */
[----:B----4-:R-:W-:Y:S04]  /*1eaf0*/  STL [R1+0xbec], R5 ;  /* 0x000bec0501007387 */ /* 0x010fe80000100800 */
[----:B------:R-:W4:Y:S04]  /*1eb00*/  LDL R23, [R1+0x690] ;  /* 0x0006900001177983 */ /* 0x000f280000100800 */
[----:B------:R-:W4:Y:S04]  /*1eb10*/  LDL R22, [R1+0x694] ;  /* 0x0006940001167983 */ /* 0x000f280000100800 */
[----:B--2---:R0:W-:Y:S04]  /*1eb20*/  STL [R1+0xbd4], R2 ;  /* 0x000bd40201007387 */ /* 0x0041e80000100800 */
[----:B------:R-:W2:Y:S04]  /*1eb30*/  LDL R21, [R1+0x698] ;  /* 0x0006980001157983 */ /* 0x000ea80000100800 */
[----:B------:R-:W2:Y:S01]  /*1eb40*/  LDL R20, [R1+0x69c] ;  /* 0x00069c0001147983 */ /* 0x000ea20000100800 */
[----:B------:R-:W-:-:S02]  /*1eb50*/  ISETP.GT.AND P2, PT, R16, 0x32, PT ;  /* 0x000000321000780c */ /* 0x000fc40003f44270 */
[----:B------:R-:W-:Y:S02]  /*1eb60*/  ISETP.GT.AND P1, PT, R16, 0x33, PT ;  /* 0x000000331000780c */ /* 0x000fe40003f24270 */
[----:B------:R-:W-:Y:S01]  /*1eb70*/  PRMT R3, RZ, 0x7610, R3 ;  /* 0x00007610ff037816 */ /* 0x000fe20000000003 */
[----:B---3--:R-:W-:Y:S08]  /*1eb80*/  STL [R1+0xbd8], R7 ;  /* 0x000bd80701007387 */ /* 0x008ff00000100800 */
[----:B------:R-:W-:Y:S01]  /*1eb90*/  @P2 IMAD.MOV.U32 R18, RZ, RZ, R24 ;  /* 0x000000ffff122224 */ /* 0x000fe200078e0018 */
[----:B0-----:R-:W3:Y:S01]  /*1eba0*/  LDL R2, [R1+0x6a4] ;  /* 0x0006a40001027983 */ /* 0x001ee20000100800 */
[----:B------:R-:W-:-:S03]  /*1ebb0*/  @P2 IMAD.MOV.U32 R19, RZ, RZ, R27 ;  /* 0x000000ffff132224 */ /* 0x000fc600078e001b */
[----:B------:R-:W3:Y:S01]  /*1ebc0*/  LDL R24, [R1+0x6a0] ;  /* 0x0006a00001187983 */ /* 0x000ee20000100800 */
[----:B------:R-:W-:-:S03]  /*1ebd0*/  PRMT R8, RZ, 0x7610, R8 ;  /* 0x00007610ff087816 */ /* 0x000fc60000000008 */
[----:B------:R0:W3:Y:S01]  /*1ebe0*/  @P2 LDG.E.U8 R3, desc[UR20][R18.64] ;  /* 0x0000001412032981 */ /* 0x0000e2000c1e1100 */
[----:B------:R-:W-:Y:S01]  /*1ebf0*/  PRMT R144, RZ, 0x7610, R144 ;  /* 0x00007610ff907816 */ /* 0x000fe20000000090 */
[----:B0-----:R-:W-:Y:S02]  /*1ec00*/  @P2 IMAD.MOV.U32 R19, RZ, RZ, R26 ;  /* 0x000000ffff132224 */ /* 0x001fe400078e001a */
[----:B------:R-:W-:-:S05]  /*1ec10*/  @P2 IMAD.MOV.U32 R18, RZ, RZ, R13 ;  /* 0x000000ffff122224 */ /* 0x000fca00078e000d */
[----:B------:R0:W3:Y:S01]  /*1ec20*/  @P2 LDG.E.U8 R8, desc[UR20][R18.64] ;  /* 0x0000001412082981 */ /* 0x0000e2000c1e1100 */
[----:B------:R-:W-:Y:S01]  /*1ec30*/  ISETP.GT.AND P3, PT, R16, 0x34, PT ;  /* 0x000000341000780c */ /* 0x000fe20003f64270 */
[----:B0-----:R-:W-:Y:S02]  /*1ec40*/  @P1 IMAD.MOV.U32 R19, RZ, RZ, R25 ;  /* 0x000000ffff131224 */ /* 0x001fe400078e0019 */
[----:B------:R-:W-:-:S05]  /*1ec50*/  @P1 IMAD.MOV.U32 R18, RZ, RZ, R6 ;  /* 0x000000ffff121224 */ /* 0x000fca00078e0006 */
[----:B------:R4:W3:Y:S01]  /*1ec60*/  @P1 LDG.E.U8 R144, desc[UR20][R18.64] ;  /* 0x0000001412901981 */ /* 0x0008e2000c1e1100 */
[----:B------:R-:W-:Y:S02]  /*1ec70*/  PRMT R9, RZ, 0x7610, R9 ;  /* 0x00007610ff097816 */ /* 0x000fe40000000009 */
[----:B------:R-:W-:Y:S01]  /*1ec80*/  PRMT R15, RZ, 0x7610, R15 ;  /* 0x00007610ff0f7816 */ /* 0x000fe2000000000f */
[----:B----4-:R-:W-:Y:S02]  /*1ec90*/  @P1 IMAD.MOV.U32 R19, RZ, RZ, R23 ;  /* 0x000000ffff131224 */ /* 0x010fe400078e0017 */
[----:B------:R-:W-:-:S05]  /*1eca0*/  @P1 IMAD.MOV.U32 R18, RZ, RZ, R22 ;  /* 0x000000ffff121224 */ /* 0x000fca00078e0016 */
[----:B------:R2:W4:Y:S02]  /*1ecb0*/  @P1 LDG.E.U8 R9, desc[UR20][R18.64] ;  /* 0x0000001412091981 */ /* 0x000524000c1e1100 */
[----:B--2---:R-:W-:Y:S02]  /*1ecc0*/  @P3 IMAD.MOV.U32 R19, RZ, RZ, R21 ;  /* 0x000000ffff133224 */ /* 0x004fe400078e0015 */
[----:B------:R-:W-:-:S05]  /*1ecd0*/  @P3 IMAD.MOV.U32 R18, RZ, RZ, R20 ;  /* 0x000000ffff123224 */ /* 0x000fca00078e0014 */
[----:B------:R3:W2:Y:S01]  /*1ece0*/  @P3 LDG.E.U8 R15, desc[UR20][R18.64] ;  /* 0x00000014120f3981 */ /* 0x0006a2000c1e1100 */
[----:B------:R-:W-:Y:S01]  /*1ecf0*/  PRMT R10, RZ, 0x7610, R10 ;  /* 0x00007610ff0a7816 */ /* 0x000fe2000000000a */
[----:B---3--:R-:W-:Y:S02]  /*1ed00*/  @P3 IMAD.MOV.U32 R18, RZ, RZ, R2 ;  /* 0x000000ffff123224 */ /* 0x008fe400078e0002 */
[----:B------:R-:W-:Y:S01]  /*1ed10*/  @P3 IMAD.MOV.U32 R19, RZ, RZ, R24 ;  /* 0x000000ffff133224 */ /* 0x000fe200078e0018 */
[----:B------:R-:W-:Y:S04]  /*1ed20*/  STL [R1+0xbdc], R3 ;  /* 0x000bdc0301007387 */ /* 0x000fe80000100800 */
[----:B------:R-:W3:Y:S04]  /*1ed30*/  LDL R14, [R1+0x6a8] ;  /* 0x0006a800010e7983 */ /* 0x000ee80000100800 */
[----:B------:R-:W3:Y:S04]  /*1ed40*/  LDL R13, [R1+0x6ac] ;  /* 0x0006ac00010d7983 */ /* 0x000ee80000100800 */
[----:B------:R3:W3:Y:S04]  /*1ed50*/  @P3 LDG.E.U8 R10, desc[UR20][R18.64] ;  /* 0x00000014120a3981 */ /* 0x0006e8000c1e1100 */
[----:B------:R0:W-:Y:S04]  /*1ed60*/  STL [R1+0xbe0], R8 ;  /* 0x000be00801007387 */ /* 0x0001e80000100800 */
[----:B------:R-:W3:Y:S04]  /*1ed70*/  LDL R6, [R1+0x6b0] ;  /* 0x0006b00001067983 */ /* 0x000ee80000100800 */
[----:B------:R-:W3:Y:S04]  /*1ed80*/  LDL R5, [R1+0x6b4] ;  /* 0x0006b40001057983 */ /* 0x000ee80000100800 */
[----:B------:R-:W-:Y:S04]  /*1ed90*/  STL [R1+0xbf0], R144 ;  /* 0x000bf09001007387 */ /* 0x000fe80000100800 */
[----:B------:R-:W3:Y:S04]  /*1eda0*/  LDL R23, [R1+0x6b8] ;  /* 0x0006b80001177983 */ /* 0x000ee80000100800 */
[----:B------:R-:W3:Y:S04]  /*1edb0*/  LDL R22, [R1+0x6bc] ;  /* 0x0006bc0001167983 */ /* 0x000ee80000100800 */
[----:B0-----:R-:W3:Y:S04]  /*1edc0*/  LDL R8, [R1+0x6c0] ;  /* 0x0006c00001087983 */ /* 0x001ee80000100800 */
[----:B------:R-:W3:Y:S04]  /*1edd0*/  LDL R7, [R1+0x6c4] ;  /* 0x0006c40001077983 */ /* 0x000ee80000100800 */
[----:B----4-:R-:W-:Y:S04]  /*1ede0*/  STL [R1+0xbf4], R9 ;  /* 0x000bf40901007387 */ /* 0x010fe80000100800 */
[----:B------:R-:W4:Y:S04]  /*1edf0*/  LDL R21, [R1+0x6c8] ;  /* 0x0006c80001157983 */ /* 0x000f280000100800 */
[----:B------:R-:W4:Y:S04]  /*1ee00*/  LDL R20, [R1+0x6cc] ;  /* 0x0006cc0001147983 */ /* 0x000f280000100800 */
[----:B--2---:R-:W-:Y:S04]  /*1ee10*/  STL [R1+0xbf8], R15 ;  /* 0x000bf80f01007387 */ /* 0x004fe80000100800 */
[----:B------:R-:W2:Y:S04]  /*1ee20*/  LDL R2, [R1+0x6d4] ;  /* 0x0006d40001027983 */ /* 0x000ea80000100800 */
[----:B------:R-:W2:Y:S01]  /*1ee30*/  LDL R3, [R1+0x6d0] ;  /* 0x0006d00001037983 */ /* 0x000ea20000100800 */
[----:B------:R-:W-:-:S02]  /*1ee40*/  ISETP.GT.AND P2, PT, R16, 0x35, PT ;  /* 0x000000351000780c */ /* 0x000fc40003f44270 */
[----:B------:R-:W-:Y:S02]  /*1ee50*/  ISETP.GT.AND P1, PT, R16, 0x36, PT ;  /* 0x000000361000780c */ /* 0x000fe40003f24270 */
[----:B------:R-:W-:Y:S02]  /*1ee60*/  PRMT R160, RZ, 0x7610, R160 ;  /* 0x00007610ffa07816 */ /* 0x000fe400000000a0 */
[----:B------:R-:W-:-:S07]  /*1ee70*/  PRMT R11, RZ, 0x7610, R11 ;  /* 0x00007610ff0b7816 */ /* 0x000fce000000000b */
[----:B---3--:R-:W-:Y:S02]  /*1ee80*/  @P2 IMAD.MOV.U32 R19, RZ, RZ, R14 ;  /* 0x000000ffff132224 */ /* 0x008fe400078e000e */
[----:B------:R-:W-:Y:S01]  /*1ee90*/  @P2 IMAD.MOV.U32 R18, RZ, RZ, R13 ;  /* 0x000000ffff122224 */ /* 0x000fe200078e000d */
[----:B------:R0:W-:Y:S04]  /*1eea0*/  STL [R1+0xbfc], R10 ;  /* 0x000bfc0a01007387 */ /* 0x0001e80000100800 */
[----:B------:R-:W3:Y:S04]  /*1eeb0*/  LDL R14, [R1+0x6d8] ;  /* 0x0006d800010e7983 */ /* 0x000ee80000100800 */
[----:B------:R-:W3:Y:S04]  /*1eec0*/  LDL R13, [R1+0x6dc] ;  /* 0x0006dc00010d7983 */ /* 0x000ee80000100800 */
[----:B------:R1:W3:Y:S01]  /*1eed0*/  @P2 LDG.E.U8 R160, desc[UR20][R18.64] ;  /* 0x0000001412a02981 */ /* 0x0002e2000c1e1100 */
[----:B------:R-:W-:-:S02]  /*1eee0*/  ISETP.GT.AND P3, PT, R16, 0x37, PT ;  /* 0x000000371000780c */ /* 0x000fc40003f64270 */
[----:B------:R-:W-:Y:S01]  /*1eef0*/  PRMT R4, RZ, 0x7610, R4 ;  /* 0x00007610ff047816 */ /* 0x000fe20000000004 */
[----:B0-----:R-:W3:Y:S04]  /*1ef00*/  LDL R10, [R1+0x6e8] ;  /* 0x0006e800010a7983 */ /* 0x001ee80000100800 */
[----:B------:R-:W3:Y:S01]  /*1ef10*/  LDL R9, [R1+0x6ec] ;  /* 0x0006ec0001097983 */ /* 0x000ee20000100800 */
[----:B-1----:R-:W-:Y:S02]  /*1ef20*/  @P2 IMAD.MOV.U32 R18, RZ, RZ, R5 ;  /* 0x000000ffff122224 */ /* 0x002fe400078e0005 */
[----:B------:R-:W-:Y:S01]  /*1ef30*/  @P2 IMAD.MOV.U32 R19, RZ, RZ, R6 ;  /* 0x000000ffff132224 */ /* 0x000fe200078e0006 */
[----:B------:R-:W3:Y:S04]  /*1ef40*/  LDL R5, [R1+0x6e4] ;  /* 0x0006e40001057983 */ /* 0x000ee80000100800 */
[----:B------:R-:W3:Y:S04]  /*1ef50*/  LDL R6, [R1+0x6e0] ;  /* 0x0006e00001067983 */ /* 0x000ee80000100800 */
[----:B------:R0:W3:Y:S01]  /*1ef60*/  @P2 LDG.E.U8 R11, desc[UR20][R18.64] ;  /* 0x00000014120b2981 */ /* 0x0000e2000c1e1100 */
[----:B------:R-:W-:-:S02]  /*1ef70*/  PRMT R12, RZ, 0x7610, R12 ;  /* 0x00007610ff0c7816 */ /* 0x000fc4000000000c */
[----:B------:R-:W-:Y:S01]  /*1ef80*/  PRMT R0, RZ, 0x7610, R0 ;  /* 0x00007610ff007816 */ /* 0x000fe20000000000 */
[----:B------:R-:W3:Y:S01]  /*1ef90*/  LDL R15, [R1+0x70c] ;  /* 0x00070c00010f7983 */ /* 0x000ee20000100800 */
[----:B------:R-:W-:Y:S02]  /*1efa0*/  PRMT R164, RZ, 0x7610, R164 ;  /* 0x00007610ffa47816 */ /* 0x000fe400000000a4 */
[----:B------:R-:W-:Y:S01]  /*1efb0*/  PRMT R162, RZ, 0x7610, R162 ;  /* 0x00007610ffa27816 */ /* 0x000fe200000000a2 */
[----:B------:R-:W3:Y:S01]  /*1efc0*/  LDL R27, [R1+0x838] ;  /* 0x00083800011b7983 */ /* 0x000ee20000100800 */
[----:B0-----:R-:W-:Y:S02]  /*1efd0*/  @P1 IMAD.MOV.U32 R18, RZ, RZ, R22 ;  /* 0x000000ffff121224 */ /* 0x001fe400078e0016 */
[----:B------:R-:W-:Y:S01]  /*1efe0*/  @P1 IMAD.MOV.U32 R19, RZ, RZ, R23 ;  /* 0x000000ffff131224 */ /* 0x000fe200078e0017 */
        /* <DEDUP_REMOVED lines=19> */
[----:B----4-:R-:W-:Y:S02]  /*1f120*/  @P3 IMAD.MOV.U32 R18, RZ, RZ, R20 ;  /* 0x000000ffff123224 */ /* 0x010fe400078e0014 */
[----:B------:R-:W-:Y:S01]  /*1f130*/  @P3 IMAD.MOV.U32 R19, RZ, RZ, R21 ;  /* 0x000000ffff133224 */ /* 0x000fe200078e0015 */
[C---:B------:R-:W-:Y:S01]  /*1f140*/  ISETP.GT.AND P2, PT, R16.reuse, 0x38, PT ;  /* 0x000000381000780c */ /* 0x040fe20003f44270 */
[----:B------:R-:W4:Y:S04]  /*1f150*/  LDL R21, [R1+0x6fc] ;  /* 0x0006fc0001157983 */ /* 0x000f280000100800 */
[----:B------:R2:W4:Y:S01]  /*1f160*/  @P3 LDG.E.U8 R0, desc[UR20][R18.64] ;  /* 0x0000001412003981 */ /* 0x000522000c1e1100 */
[----:B------:R-:W-:-:S03]  /*1f170*/  ISETP.GT.AND P1, PT, R16, 0x39, PT ;  /* 0x000000391000780c */ /* 0x000fc60003f24270 */
[----:B------:R-:W4:Y:S01]  /*1f180*/  LDL R20, [R1+0x708] ;  /* 0x0007080001147983 */ /* 0x000f220000100800 */
[----:B------:R-:W-:Y:S02]  /*1f190*/  PRMT R140, RZ, 0x7610, R140 ;  /* 0x00007610ff8c7816 */ /* 0x000fe4000000008c */
[----:B------:R-:W-:Y:S01]  /*1f1a0*/  PRMT R138, RZ, 0x7610, R138 ;  /* 0x00007610ff8a7816 */ /* 0x000fe2000000008a */
[----:B------:R-:W4:Y:S01]  /*1f1b0*/  LDL R36, [R1+0x888] ;  /* 0x0008880001247983 */ /* 0x000f220000100800 */
[----:B------:R-:W-:Y:S02]  /*1f1c0*/  PRMT R136, RZ, 0x7610, R136 ;  /* 0x00007610ff887816 */ /* 0x000fe40000000088 */
[----:B------:R-:W-:Y:S01]  /*1f1d0*/  PRMT R134, RZ, 0x7610, R134 ;  /* 0x00007610ff867816 */ /* 0x000fe20000000086 */
[----:B------:R-:W4:Y:S01]  /*1f1e0*/  LDL R43, [R1+0x8b8] ;  /* 0x0008b800012b7983 */ /* 0x000f220000100800 */
[----:B------:R-:W-:Y:S02]  /*1f1f0*/  PRMT R132, RZ, 0x7610, R132 ;  /* 0x00007610ff847816 */ /* 0x000fe40000000084 */
[----:B------:R-:W-:Y:S01]  /*1f200*/  PRMT R130, RZ, 0x7610, R130 ;  /* 0x00007610ff827816 */ /* 0x000fe20000000082 */
[----:B------:R-:W4:Y:S01]  /*1f210*/  LDL R42, [R1+0x8bc] ;  /* 0x0008bc00012a7983 */ /* 0x000f220000100800 */
[----:B------:R-:W-:-:S02]  /*1f220*/  PRMT R128, RZ, 0x7610, R128 ;  /* 0x00007610ff807816 */ /* 0x000fc40000000080 */
        /* <DEDUP_REMOVED lines=14> */
[----:B--2---:R-:W-:-:S03]  /*1f310*/  @P3 IMAD.MOV.U32 R18, RZ, RZ, R2 ;  /* 0x000000ffff123224 */ /* 0x004fc600078e0002 */
[----:B------:R-:W2:Y:S01]  /*1f320*/  LDL R2, [R1+0x704] ;  /* 0x0007040001027983 */ /* 0x000ea20000100800 */
[----:B------:R-:W-:-:S03]  /*1f330*/  @P3 IMAD.MOV.U32 R19, RZ, RZ, R3 ;  /* 0x000000ffff133224 */ /* 0x000fc600078e0003 */
[----:B------:R-:W2:Y:S04]  /*1f340*/  LDL R3, [R1+0x700] ;  /* 0x0007000001037983 */ /* 0x000ea80000100800 */
[----:B------:R3:W2:Y:S01]  /*1f350*/  @P3 LDG.E.U8 R164, desc[UR20][R18.64] ;  /* 0x0000001412a43981 */ /* 0x0006a2000c1e1100 */
[----:B------:R-:W-:Y:S01]  /*1f360*/  ISETP.GT.AND P3, PT, R16, 0x3a, PT ;  /* 0x0000003a1000780c */ /* 0x000fe20003f64270 */
[----:B---3--:R-:W-:Y:S02]  /*1f370*/  @P2 IMAD.MOV.U32 R19, RZ, RZ, R14 ;  /* 0x000000ffff132224 */ /* 0x008fe400078e000e */
[----:B------:R-:W3:Y:S01]  /*1f380*/  LDL R14, [R1+0x718] ;  /* 0x00071800010e7983 */ /* 0x000ee20000100800 */
[----:B------:R-:W-:-:S03]  /*1f390*/  @P2 IMAD.MOV.U32 R18, RZ, RZ, R13 ;  /* 0x000000ffff122224 */ /* 0x000fc600078e000d */
[----:B------:R-:W3:Y:S04]  /*1f3a0*/  LDL R13, [R1+0x71c] ;  /* 0x00071c00010d7983 */ /* 0x000ee80000100800 */
[----:B------:R0:W3:Y:S02]  /*1f3b0*/  @P2 LDG.E.U8 R162, desc[UR20][R18.64] ;  /* 0x0000001412a22981 */ /* 0x0000e4000c1e1100 */
[----:B0-----:R-:W-:Y:S02]  /*1f3c0*/  @P2 IMAD.MOV.U32 R18, RZ, RZ, R5 ;  /* 0x000000ffff122224 */ /* 0x001fe400078e0005 */
[----:B------:R-:W3:Y:S01]  /*1f3d0*/  LDL R5, [R1+0x714] ;  /* 0x0007140001057983 */ /* 0x000ee20000100800 */
[----:B------:R-:W-:-:S03]  /*1f3e0*/  @P2 IMAD.MOV.U32 R19, RZ, RZ, R6 ;  /* 0x000000ffff132224 */ /* 0x000fc600078e0006 */
[----:B------:R-:W3:Y:S04]  /*1f3f0*/  LDL R6, [R1+0x710] ;  /* 0x0007100001067983 */ /* 0x000ee80000100800 */
[----:B------:R0:W3:Y:S02]  /*1f400*/  @P2 LDG.E.U8 R158, desc[UR20][R18.64] ;  /* 0x00000014129e2981 */ /* 0x0000e4000c1e1100 */
[----:B0-----:R-:W-:Y:S02]  /*1f410*/  @P1 IMAD.MOV.U32 R18, RZ, RZ, R9 ;  /* 0x000000ffff121224 */ /* 0x001fe400078e0009 */
[----:B------:R-:W-:Y:S01]  /*1f420*/  @P1 IMAD.MOV.U32 R19, RZ, RZ, R10 ;  /* 0x000000ffff131224 */ /* 0x000fe200078e000a */
[----:B------:R-:W3:Y:S04]  /*1f430*/  LDL R9, [R1+0x72c] ;  /* 0x00072c0001097983 */ /* 0x000ee80000100800 */
[----:B------:R0:W3:Y:S04]  /*1f440*/  @P1 LDG.E.U8 R156, desc[UR20][R18.64] ;  /* 0x00000014129c1981 */ /* 0x0000e8000c1e1100 */
[----:B------:R-:W3:Y:S01]  /*1f450*/  LDL R10, [R1+0x728] ;  /* 0x00072800010a7983 */ /* 0x000ee20000100800 */
[----:B0-----:R-:W-:-:S03]  /*1f460*/  @P1 IMAD.MOV.U32 R18, RZ, RZ, R7 ;  /* 0x000000ffff121224 */ /* 0x001fc600078e0007 */
[----:B------:R-:W3:Y:S01]  /*1f470*/  LDL R7, [R1+0x724] ;  /* 0x0007240001077983 */ /* 0x000ee20000100800 */
[----:B------:R-:W-:-:S03]  /*1f480*/  @P1 IMAD.MOV.U32 R19, RZ, RZ, R8 ;  /* 0x000000ffff131224 */ /* 0x000fc600078e0008 */
[----:B------:R-:W3:Y:S04]  /*1f490*/  LDL R8, [R1+0x720] ;  /* 0x0007200001087983 */ /* 0x000ee80000100800 */
[----:B------:R0:W3:Y:S02]  /*1f4a0*/  @P1 LDG.E.U8 R154, desc[UR20][R18.64] ;  /* 0x00000014129a1981 */ /* 0x0000e4000c1e1100 */
[----:B0-----:R-:W-:Y:S02]  /*1f4b0*/  @P3 IMAD.MOV.U32 R19, RZ, RZ, R22 ;  /* 0x000000ffff133224 */ /* 0x001fe400078e0016 */
[----:B----4-:R-:W-:Y:S01]  /*1f4c0*/  @P3 IMAD.MOV.U32 R18, RZ, RZ, R21 ;  /* 0x000000ffff123224 */ /* 0x010fe200078e0015 */
[C---:B------:R-:W-:Y:S01]  /*1f4d0*/  ISETP.GT.AND P2, PT, R16.reuse, 0x3b, PT ;  /* 0x0000003b1000780c */ /* 0x040fe20003f44270 */
[----:B------:R-:W4:Y:S04]  /*1f4e0*/  LDL R22, [R1+0x738] ;  /* 0x0007380001167983 */ /* 0x000f280000100800 */
[----:B------:R2:W4:Y:S01]  /*1f4f0*/  @P3 LDG.E.U8 R152, desc[UR20][R18.64] ;  /* 0x0000001412983981 */ /* 0x000522000c1e1100 */
[----:B------:R-:W-:-:S03]  /*1f500*/  ISETP.GT.AND P1, PT, R16, 0x3c, PT ;  /* 0x0000003c1000780c */ /* 0x000fc60003f24270 */
[----:B------:R-:W4:Y:S01]  /*1f510*/  LDL R21, [R1+0x73c] ;  /* 0x00073c0001157983 */ /* 0x000f220000100800 */
[----:B--2---:R-:W-:-:S03]  /*1f520*/  @P3 IMAD.MOV.U32 R18, RZ, RZ, R2 ;  /* 0x000000ffff123224 */ /* 0x004fc600078e0002 */
[----:B------:R-:W2:Y:S01]  /*1f530*/  LDL R2, [R1+0x734] ;  /* 0x0007340001027983 */ /* 0x000ea20000100800 */
[----:B------:R-:W-:-:S03]  /*1f540*/  @P3 IMAD.MOV.U32 R19, RZ, RZ, R3 ;  /* 0x000000ffff133224 */ /* 0x000fc600078e0003 */
[----:B------:R-:W4:Y:S04]  /*1f550*/  LDL R3, [R1+0x730] ;  /* 0x0007300001037983 */ /* 0x000f280000100800 */
[----:B------:R0:W4:Y:S02]  /*1f560*/  @P3 LDG.E.U8 R150, desc[UR20][R18.64] ;  /* 0x0000001412963981 */ /* 0x000124000c1e1100 */
[----:B0-----:R-:W-:Y:S02]  /*1f570*/  @P2 IMAD.MOV.U32 R18, RZ, RZ, R15 ;  /* 0x000000ffff122224 */ /* 0x001fe400078e000f */
[----:B------:R-:W-:Y:S01]  /*1f580*/  @P2 IMAD.MOV.U32 R19, RZ, RZ, R20 ;  /* 0x000000ffff132224 */ /* 0x000fe200078e0014 */
[----:B------:R-:W-:Y:S01]  /*1f590*/  ISETP.GT.AND P3, PT, R16, 0x3d, PT ;  /* 0x0000003d1000780c */ /* 0x000fe20003f64270 */
[----:B------:R-:W4:Y:S04]  /*1f5a0*/  LDL R20, [R1+0x748] ;  /* 0x0007480001147983 */ /* 0x000f280000100800 */
[----:B------:R3:W4:Y:S04]  /*1f5b0*/  @P2 LDG.E.U8 R148, desc[UR20][R18.64] ;  /* 0x0000001412942981 */ /* 0x000728000c1e1100 */
[----:B------:R-:W4:Y:S01]  /*1f5c0*/  LDL R15, [R1+0x74c] ;  /* 0x00074c00010f7983 */ /* 0x000f220000100800 */
[----:B---3--:R-:W-:-:S03]  /*1f5d0*/  @P2 IMAD.MOV.U32 R18, RZ, RZ, R5 ;  /* 0x000000ffff122224 */ /* 0x008fc600078e0005 */
        /* <DEDUP_REMOVED lines=15> */
[----:B------:R-:W-:Y:S01]  /*1f6d0*/  @P3 IMAD.MOV.U32 R19, RZ, RZ, R10 ;  /* 0x000000ffff133224 */ /* 0x000fe200078e000a */
[C---:B------:R-:W-:Y:S01]  /*1f6e0*/  ISETP.GT.AND P2, PT, R16.reuse, 0x3e, PT ;  /* 0x0000003e1000780c */ /* 0x040fe20003f44270 */
[----:B------:R-:W3:Y:S04]  /*1f6f0*/  LDL R10, [R1+0x768] ;  /* 0x00076800010a7983 */ /* 0x000ee80000100800 */
[----:B------:R2:W3:Y:S01]  /*1f700*/  @P3 LDG.E.U8 R138, desc[UR20][R18.64] ;  /* 0x00000014128a3981 */ /* 0x0004e2000c1e1100 */
[----:B------:R-:W-:-:S03]  /*1f710*/  ISETP.GT.AND P1, PT, R16, 0x3f, PT ;  /* 0x0000003f1000780c */ /* 0x000fc60003f24270 */
[----:B------:R-:W3:Y:S01]  /*1f720*/  LDL R9, [R1+0x76c] ;  /* 0x00076c0001097983 */ /* 0x000ee20000100800 */
[----:B--2---:R-:W-:-:S03]  /*1f730*/  @P3 IMAD.MOV.U32 R18, RZ, RZ, R2 ;  /* 0x000000ffff123224 */ /* 0x004fc600078e0002 */
[----:B------:R-:W2:Y:S01]  /*1f740*/  LDL R2, [R1+0x764] ;  /* 0x0007640001027983 */ /* 0x000ea20000100800 */
[----:B----4-:R-:W-:-:S03]  /*1f750*/  @P3 IMAD.MOV.U32 R19, RZ, RZ, R3 ;  /* 0x000000ffff133224 */ /* 0x010fc600078e0003 */
        /* <DEDUP_REMOVED lines=67> */
[----:B------:R0:W4:Y:S01]  /*1fb90*/  @P3 LDG.E.U8 R112, desc[UR20][R18.64] ;  /* 0x0000001412703981 */ /* 0x000122000c1e1100 */
[----:B------:R-:W-:Y:S01]  /*1fba0*/  PRMT R108, RZ, 0x7610, R108 ;  /* 0x00007610ff6c7816 */ /* 0x000fe2000000006c */
[----:B0-----:R-:W-:Y:S02]  /*1fbb0*/  @P2 IMAD.MOV.U32 R18, RZ, RZ, R13 ;  /* 0x000000ffff122224 */ /* 0x001fe400078e000d */
[----:B------:R-:W-:Y:S01]  /*1fbc0*/  @P2 IMAD.MOV.U32 R19, RZ, RZ, R14 ;  /* 0x000000ffff132224 */ /* 0x000fe200078e000e */
[----:B------:R-:W-:Y:S01]  /*1fbd0*/  ISETP.GT.AND P3, PT, R16, 0x46, PT ;  /* 0x000000461000780c */ /* 0x000fe20003f64270 */
[----:B------:R-:W4:Y:S04]  /*1fbe0*/  LDL R14, [R1+0x7d8] ;  /* 0x0007d800010e7983 */ /* 0x000f280000100800 */
[----:B------:R3:W4:Y:S01]  /*1fbf0*/  @P2 LDG.E.U8 R110, desc[UR20][R18.64] ;  /* 0x00000014126e2981 */ /* 0x000722000c1e1100 */
[----:B------:R-:W-:-:S03]  /*1fc00*/  PRMT R106, RZ, 0x7610, R106 ;  /* 0x00007610ff6a7816 */ /* 0x000fc6000000006a */
[----:B------:R-:W4:Y:S01]  /*1fc10*/  LDL R13, [R1+0x7dc] ;  /* 0x0007dc00010d7983 */ /* 0x000f220000100800 */
[----:B------:R-:W-:Y:S01]  /*1fc20*/  PRMT R104, RZ, 0x7610, R104 ;  /* 0x00007610ff687816 */ /* 0x000fe20000000068 */
[----:B---3--:R-:W-:Y:S02]  /*1fc30*/  @P2 IMAD.MOV.U32 R18, RZ, RZ, R5 ;  /* 0x000000ffff122224 */ /* 0x008fe400078e0005 */
[----:B------:R-:W3:Y:S01]  /*1fc40*/  LDL R5, [R1+0x7d4] ;  /* 0x0007d40001057983 */ /* 0x000ee20000100800 */
[----:B------:R-:W-:-:S03]  /*1fc50*/  @P2 IMAD.MOV.U32 R19, RZ, RZ, R6 ;  /* 0x000000ffff132224 */ /* 0x000fc600078e0006 */
[----:B------:R-:W3:Y:S04]  /*1fc60*/  LDL R6, [R1+0x7d0] ;  /* 0x0007d00001067983 */ /* 0x000ee80000100800 */
[----:B------:R0:W3:Y:S02]  /*1fc70*/  @P2 LDG.E.U8 R108, desc[UR20][R18.64] ;  /* 0x00000014126c2981 */ /* 0x0000e4000c1e1100 */
[----:B0-----:R-:W-:Y:S02]  /*1fc80*/  @P1 IMAD.MOV.U32 R18, RZ, RZ, R9 ;  /* 0x000000ffff121224 */ /* 0x001fe400078e0009 */
[----:B------:R-:W-:Y:S01]  /*1fc90*/  @P1 IMAD.MOV.U32 R19, RZ, RZ, R10 ;  /* 0x000000ffff131224 */ /* 0x000fe200078e000a */
[----:B------:R-:W-:Y:S01]  /*1fca0*/  PRMT R102, RZ, 0x7610, R102 ;  /* 0x00007610ff667816 */ /* 0x000fe20000000066 */
        /* <DEDUP_REMOVED lines=10> */
[----:B------:R-:W-:Y:S01]  /*1fd50*/  ISETP.GT.AND P2, PT, R16, 0x47, PT ;  /* 0x000000471000780c */ /* 0x000fe20003f44270 */
[----:B------:R-:W3:Y:S04]  /*1fd60*/  LDL R22, [R1+0x7f8] ;  /* 0x0007f80001167983 */ /* 0x000ee80000100800 */
[----:B------:R2:W3:Y:S01]  /*1fd70*/  @P3 LDG.E.U8 R102, desc[UR20][R18.64] ;  /* 0x0000001412663981 */ /* 0x0004e2000c1e1100 */
[----:B------:R-:W-:-:S02]  /*1fd80*/  PRMT R100, RZ, 0x7610, R100 ;  /* 0x00007610ff647816 */ /* 0x000fc40000000064 */
[----:B------:R-:W-:Y:S01]  /*1fd90*/  ISETP.GT.AND P1, PT, R16, 0x48, PT ;  /* 0x000000481000780c */ /* 0x000fe20003f24270 */
[----:B------:R-:W3:Y:S01]  /*1fda0*/  LDL R21, [R1+0x7fc] ;  /* 0x0007fc0001157983 */ /* 0x000ee20000100800 */
[----:B--2---:R-:W-:-:S03]  /*1fdb0*/  @P3 IMAD.MOV.U32 R18, RZ, RZ, R2 ;  /* 0x000000ffff123224 */ /* 0x004fc600078e0002 */
[----:B------:R-:W2:Y:S01]  /*1fdc0*/  LDL R2, [R1+0x7f4] ;  /* 0x0007f40001027983 */ /* 0x000ea20000100800 */
[----:B----4-:R-:W-:-:S03]  /*1fdd0*/  @P3 IMAD.MOV.U32 R19, RZ, RZ, R3 ;  /* 0x000000ffff133224 */ /* 0x010fc600078e0003 */
[----:B------:R-:W4:Y:S01]  /*1fde0*/  LDL R3, [R1+0x7f0] ;  /* 0x0007f00001037983 */ /* 0x000f220000100800 */
[----:B------:R-:W-:-:S03]  /*1fdf0*/  PRMT R98, RZ, 0x7610, R98 ;  /* 0x00007610ff627816 */ /* 0x000fc60000000062 */
[----:B------:R0:W4:Y:S01]  /*1fe00*/  @P3 LDG.E.U8 R100, desc[UR20][R18.64] ;  /* 0x0000001412643981 */ /* 0x000122000c1e1100 */
[----:B------:R-:W-:Y:S01]  /*1fe10*/  PRMT R96, RZ, 0x7610, R96 ;  /* 0x00007610ff607816 */ /* 0x000fe20000000060 */
[----:B0-----:R-:W-:Y:S02]  /*1fe20*/  @P2 IMAD.MOV.U32 R18, RZ, RZ, R15 ;  /* 0x000000ffff122224 */ /* 0x001fe400078e000f */
[----:B------:R-:W-:Y:S01]  /*1fe30*/  @P2 IMAD.MOV.U32 R19, RZ, RZ, R20 ;  /* 0x000000ffff132224 */ /* 0x000fe200078e0014 */
[----:B------:R-:W-:Y:S01]  /*1fe40*/  ISETP.GT.AND P3, PT, R16, 0x49, PT ;  /* 0x000000491000780c */ /* 0x000fe20003f64270 */
[----:B------:R-:W4:Y:S04]  /*1fe50*/  LDL R20, [R1+0x808] ;  /* 0x0008080001147983 */ /* 0x000f280000100800 */
[----:B------:R3:W4:Y:S01]  /*1fe60*/  @P2 LDG.E.U8 R98, desc[UR20][R18.64] ;  /* 0x0000001412622981 */ /* 0x000722000c1e1100 */
[----:B------:R-:W-:-:S02]  /*1fe70*/  PRMT R94, RZ, 0x7610, R94 ;  /* 0x00007610ff5e7816 */ /* 0x000fc4000000005e */
[----:B------:R-:W-:Y:S01]  /*1fe80*/  PRMT R92, RZ, 0x7610, R92 ;  /* 0x00007610ff5c7816 */ /* 0x000fe2000000005c */
        /* <DEDUP_REMOVED lines=31> */
[----:B------:R-:W-:Y:S01]  /*20080*/  ISETP.GT.AND P3, PT, R16, 0x4c, PT ;  /* 0x0000004c1000780c */ /* 0x000fe20003f64270 */
[----:B0-----:R-:W-:Y:S02]  /*20090*/  @P2 IMAD.MOV.U32 R18, RZ, RZ, R21 ;  /* 0x000000ffff122224 */ /* 0x001fe400078e0015 */
[----:B------:R-:W-:-:S05]  /*200a0*/  @P2 IMAD.MOV.U32 R19, RZ, RZ, R22 ;  /* 0x000000ffff132224 */ /* 0x000fca00078e0016 */
[----:B------:R3:W4:Y:S01]  /*200b0*/  @P2 LDG.E.U8 R86, desc[UR20][R18.64] ;  /* 0x0000001412562981 */ /* 0x000722000c1e1100 */
[----:B------:R-:W-:Y:S01]  /*200c0*/  PRMT R84, RZ, 0x7610, R84 ;  /* 0x00007610ff547816 */ /* 0x000fe20000000054 */
[----:B------:R-:W-:Y:S01]  /*200d0*/  @P1 IMAD.MOV.U32 R21, RZ, RZ, R20 ;  /* 0x000000ffff151224 */ /* 0x000fe200078e0014 */
[----:B------:R-:W-:Y:S01]  /*200e0*/  PRMT R17, RZ, 0x7610, R17 ;  /* 0x00007610ff117816 */ /* 0x000fe20000000011 */
[----:B------:R-:W-:Y:S02]  /*200f0*/  @P1 IMAD.MOV.U32 R20, RZ, RZ, R15 ;  /* 0x000000ffff141224 */ /* 0x000fe400078e000f */
[----:B------:R-:W4:Y:S04]  /*20100*/  LDL R15, [R1+0x84c] ;  /* 0x00084c00010f7983 */ /* 0x000f280000100800 */
[----:B------:R-:W4:Y:S01]  /*20110*/  @P1 LDG.E.U8 R17, desc[UR20][R20.64] ;  /* 0x0000001414111981 */ /* 0x000f22000c1e1100 */
[----:B---3--:R-:W-:-:S03]  /*20120*/  @P2 IMAD.MOV.U32 R18, RZ, RZ, R5 ;  /* 0x000000ffff122224 */ /* 0x008fc600078e0005 */
[----:B------:R-:W3:Y:S01]  /*20130*/  LDL R5, [R1+0x834] ;  /* 0x0008340001057983 */ /* 0x000ee20000100800 */
[----:B------:R-:W-:-:S03]  /*20140*/  @P2 IMAD.MOV.U32 R19, RZ, RZ, R6 ;  /* 0x000000ffff132224 */ /* 0x000fc600078e0006 */
[----:B------:R-:W3:Y:S04]  /*20150*/  LDL R6, [R1+0x830] ;  /* 0x0008300001067983 */ /* 0x000ee80000100800 */
[----:B------:R0:W3:Y:S02]  /*20160*/  @P2 LDG.E.U8 R84, desc[UR20][R18.64] ;  /* 0x0000001412542981 */ /* 0x0000e4000c1e1100 */
[----:B0-----:R-:W-:Y:S01]  /*20170*/  PRMT R19, RZ, 0x7610, R19 ;  /* 0x00007610ff137816 */ /* 0x001fe20000000013 */
[----:B------:R-:W-:Y:S02]  /*20180*/  @P3 IMAD.MOV.U32 R22, RZ, RZ, R13 ;  /* 0x000000ffff163224 */ /* 0x000fe400078e000d */
[----:B------:R-:W-:Y:S02]  /*20190*/  @P3 IMAD.MOV.U32 R23, RZ, RZ, R14 ;  /* 0x000000ffff173224 */ /* 0x000fe400078e000e */
[----:B------:R-:W-:-:S03]  /*201a0*/  @P1 IMAD.MOV.U32 R20, RZ, RZ, R7 ;  /* 0x000000ffff141224 */ /* 0x000fc600078e0007 */
[----:B------:R2:W3:Y:S01]  /*201b0*/  @P3 LDG.E.U8 R19, desc[UR20][R22.64] ;  /* 0x0000001416133981 */ /* 0x0004e2000c1e1100 */
[----:B------:R-:W-:-:S03]  /*201c0*/  @P1 IMAD.MOV.U32 R21, RZ, RZ, R8 ;  /* 0x000000ffff151224 */ /* 0x000fc600078e0008 */
[----:B------:R-:W3:Y:S04]  /*201d0*/  LDL R7, [R1+0x844] ;  /* 0x0008440001077983 */ /* 0x000ee80000100800 */
[----:B------:R-:W3:Y:S01]  /*201e0*/  LDL R8, [R1+0x840] ;  /* 0x0008400001087983 */ /* 0x000ee20000100800 */
[----:B------:R-:W-:Y:S02]  /*201f0*/  ISETP.GT.AND P2, PT, R16, 0x4d, PT ;  /* 0x0000004d1000780c */ /* 0x000fe40003f44270 */
[----:B------:R-:W-:Y:S01]  /*20200*/  PRMT R18, RZ, 0x7610, R18 ;  /* 0x00007610ff127816 */ /* 0x000fe20000000012 */
[----:B------:R-:W3:Y:S04]  /*20210*/  LDL R14, [R1+0x858] ;  /* 0x00085800010e7983 */ /* 0x000ee80000100800 */
[----:B------:R-:W3:Y:S04]  /*20220*/  LDL R13, [R1+0x85c] ;  /* 0x00085c00010d7983 */ /* 0x000ee80000100800 */
[----:B------:R0:W3:Y:S01]  /*20230*/  @P1 LDG.E.U8 R18, desc[UR20][R20.64] ;  /* 0x0000001414121981 */ /* 0x0000e2000c1e1100 */
[----:B--2---:R-:W-:-:S03]  /*20240*/  @P3 IMAD.MOV.U32 R22, RZ, RZ, R2 ;  /* 0x000000ffff163224 */ /* 0x004fc600078e0002 */
[----:B------:R-:W2:Y:S01]  /*20250*/  LDL R2, [R1+0x854] ;  /* 0x0008540001027983 */ /* 0x000ea20000100800 */
[----:B----4-:R-:W-:-:S03]  /*20260*/  @P3 IMAD.MOV.U32 R23, RZ, RZ, R3 ;  /* 0x000000ffff173224 */ /* 0x010fc600078e0003 */
[----:B------:R-:W4:Y:S01]  /*20270*/  LDL R3, [R1+0x850] ;  /* 0x0008500001037983 */ /* 0x000f220000100800 */
[----:B0-----:R-:W-:Y:S01]  /*20280*/  PRMT R20, RZ, 0x7610, R20 ;  /* 0x00007610ff147816 */ /* 0x001fe20000000014 */
[----:B------:R-:W-:Y:S01]  /*20290*/  @P2 IMAD.MOV.U32 R24, RZ, RZ, R9 ;  /* 0x000000ffff182224 */ /* 0x000fe200078e0009 */
[----:B------:R-:W-:Y:S01]  /*202a0*/  PRMT R21, RZ, 0x7610, R21 ;  /* 0x00007610ff157816 */ /* 0x000fe20000000015 */
[----:B------:R-:W-:Y:S01]  /*202b0*/  @P2 IMAD.MOV.U32 R25, RZ, RZ, R10 ;  /* 0x000000ffff192224 */ /* 0x000fe200078e000a */
[C---:B------:R-:W-:Y:S01]  /*202c0*/  ISETP.GT.AND P1, PT, R16.reuse, 0x4e, PT ;  /* 0x0000004e1000780c */ /* 0x040fe20003f24270 */
[----:B------:R-:W4:Y:S04]  /*202d0*/  LDL R10, [R1+0x868] ;  /* 0x00086800010a7983 */ /* 0x000f280000100800 */
[----:B------:R0:W4:Y:S01]  /*202e0*/  @P3 LDG.E.U8 R20, desc[UR20][R22.64] ;  /* 0x0000001416143981 */ /* 0x000122000c1e1100 */
[----:B------:R-:W-:-:S03]  /*202f0*/  ISETP.GT.AND P3, PT, R16, 0x4f, PT ;  /* 0x0000004f1000780c */ /* 0x000fc60003f64270 */
[----:B------:R3:W4:Y:S04]  /*20300*/  @P2 LDG.E.U8 R21, desc[UR20][R24.64] ;  /* 0x0000001418152981 */ /* 0x000728000c1e1100 */
[----:B------:R-:W4:Y:S01]  /*20310*/  LDL R9, [R1+0x86c] ;  /* 0x00086c0001097983 */ /* 0x000f220000100800 */
[----:B0-----:R-:W-:Y:S02]  /*20320*/  PRMT R22, RZ, 0x7610, R22 ;  /* 0x00007610ff167816 */ /* 0x001fe40000000016 */
[----:B------:R-:W-:-:S03]  /*20330*/  PRMT R23, RZ, 0x7610, R23 ;  /* 0x00007610ff177816 */ /* 0x000fc60000000017 */
[----:B------:R-:W-:Y:S02]  /*20340*/  @P3 IMAD.MOV.U32 R29, RZ, RZ, R28 ;  /* 0x000000ffff1d3224 */ /* 0x000fe400078e001c */
[----:B------:R-:W-:Y:S01]  /*20350*/  @P3 IMAD.MOV.U32 R28, RZ, RZ, R15 ;  /* 0x000000ffff1c3224 */ /* 0x000fe200078e000f */
[----:B------:R-:W4:Y:S04]  /*20360*/  @P1 LDG.E.U8 R23, desc[UR20][R26.64] ;  /* 0x000000141a171981 */ /* 0x000f28000c1e1100 */
[----:B------:R-:W4:Y:S01]  /*20370*/  LDL R15, [R1+0x88c] ;  /* 0x00088c00010f7983 */ /* 0x000f220000100800 */
[----:B---3--:R-:W-:-:S03]  /*20380*/  @P2 IMAD.MOV.U32 R24, RZ, RZ, R5 ;  /* 0x000000ffff182224 */ /* 0x008fc600078e0005 */
[----:B------:R-:W3:Y:S01]  /*20390*/  LDL R5, [R1+0x864] ;  /* 0x0008640001057983 */ /* 0x000ee20000100800 */
[----:B------:R-:W-:-:S03]  /*203a0*/  @P2 IMAD.MOV.U32 R25, RZ, RZ, R6 ;  /* 0x000000ffff192224 */ /* 0x000fc600078e0006 */
[----:B------:R-:W3:Y:S04]  /*203b0*/  LDL R6, [R1+0x860] ;  /* 0x0008600001067983 */ /* 0x000ee80000100800 */
[----:B------:R0:W3:Y:S02]  /*203c0*/  @P2 LDG.E.U8 R22, desc[UR20][R24.64] ;  /* 0x0000001418162981 */ /* 0x0000e4000c1e1100 */
[----:B0-----:R-:W-:-:S06]  /*203d0*/  PRMT R25, RZ, 0x7610, R25 ;  /* 0x00007610ff197816 */ /* 0x001fcc0000000019 */
[----:B------:R2:W3:Y:S01]  /*203e0*/  @P3 LDG.E.U8 R25, desc[UR20][R28.64] ;  /* 0x000000141c193981 */ /* 0x0004e2000c1e1100 */
[----:B------:R-:W-:-:S03]  /*203f0*/  @P1 IMAD.MOV.U32 R26, RZ, RZ, R7 ;  /* 0x000000ffff1a1224 */ /* 0x000fc600078e0007 */
[----:B------:R-:W3:Y:S01]  /*20400*/  LDL R7, [R1+0x874] ;  /* 0x0008740001077983 */ /* 0x000ee20000100800 */
[----:B------:R-:W-:-:S03]  /*20410*/  @P1 IMAD.MOV.U32 R27, RZ, RZ, R8 ;  /* 0x000000ffff1b1224 */ /* 0x000fc600078e0008 */
[----:B------:R-:W3:Y:S01]  /*20420*/  LDL R8, [R1+0x870] ;  /* 0x0008700001087983 */ /* 0x000ee20000100800 */
[----:B--2---:R-:W-:-:S03]  /*20430*/  @P3 IMAD.MOV.U32 R28, RZ, RZ, R2 ;  /* 0x000000ffff1c3224 */ /* 0x004fc600078e0002 */
[----:B------:R-:W2:Y:S01]  /*20440*/  LDL R2, [R1+0x884] ;  /* 0x0008840001027983 */ /* 0x000ea20000100800 */
[----:B----4-:R-:W-:-:S03]  /*20450*/  @P3 IMAD.MOV.U32 R29, RZ, RZ, R3 ;  /* 0x000000ffff1d3224 */ /* 0x010fc600078e0003 */
[----:B------:R-:W4:Y:S01]  /*20460*/  LDL R3, [R1+0x880] ;  /* 0x0008800001037983 */ /* 0x000f220000100800 */
[----:B------:R-:W-:Y:S02]  /*20470*/  ISETP.GT.AND P2, PT, R16, 0x50, PT ;  /* 0x000000501000780c */ /* 0x000fe40003f44270 */
[----:B------:R-:W-:-:S06]  /*20480*/  PRMT R24, RZ, 0x7610, R24 ;  /* 0x00007610ff187816 */ /* 0x000fcc0000000018 */
[----:B------:R0:W4:Y:S01]  /*20490*/  @P1 LDG.E.U8 R24, desc[UR20][R26.64] ;  /* 0x000000141a181981 */ /* 0x000122000c1e1100 */
[----:B------:R-:W-:-:S04]  /*204a0*/  ISETP.GT.AND P1, PT, R16, 0x51, PT ;  /* 0x000000511000780c */ /* 0x000fc80003f24270 */
[----:B------:R-:W-:Y:S02]  /*204b0*/  @P2 IMAD.MOV.U32 R30, RZ, RZ, R13 ;  /* 0x000000ffff1e2224 */ /* 0x000fe400078e000d */
[----:B------:R-:W-:Y:S01]  /*204c0*/  @P2 IMAD.MOV.U32 R31, RZ, RZ, R14 ;  /* 0x000000ffff1f2224 */ /* 0x000fe200078e000e */
[----:B------:R-:W4:Y:S01]  /*204d0*/  LDL R13, [R1+0x89c] ;  /* 0x00089c00010d7983 */ /* 0x000f220000100800 */
[----:B0-----:R-:W-:Y:S02]  /*204e0*/  PRMT R27, RZ, 0x7610, R27 ;  /* 0x00007610ff1b7816 */ /* 0x001fe4000000001b */
[----:B------:R-:W-:Y:S01]  /*204f0*/  PRMT R26, RZ, 0x7610, R26 ;  /* 0x00007610ff1a7816 */ /* 0x000fe2000000001a */
[----:B------:R-:W4:Y:S04]  /*20500*/  LDL R14, [R1+0x898] ;  /* 0x00089800010e7983 */ /* 0x000f280000100800 */
[----:B------:R-:W4:Y:S01]  /*20510*/  @P2 LDG.E.U8 R27, desc[UR20][R30.64] ;  /* 0x000000141e1b2981 */ /* 0x000f22000c1e1100 */
[----:B------:R-:W-:-:S03]  /*20520*/  @P1 IMAD.MOV.U32 R32, RZ, RZ, R9 ;  /* 0x000000ffff201224 */ /* 0x000fc600078e0009 */
[----:B------:R0:W4:Y:S01]  /*20530*/  @P3 LDG.E.U8 R26, desc[UR20][R28.64] ;  /* 0x000000141c1a3981 */ /* 0x000122000c1e1100 */
[----:B------:R-:W-:Y:S01]  /*20540*/  ISETP.GT.AND P3, PT, R16, 0x52, PT ;  /* 0x000000521000780c */ /* 0x000fe20003f64270 */
[----:B------:R-:W-:Y:S02]  /*20550*/  @P1 IMAD.MOV.U32 R33, RZ, RZ, R10 ;  /* 0x000000ffff211224 */ /* 0x000fe400078e000a */
[----:B------:R-:W4:Y:S04]  /*20560*/  LDL R10, [R1+0x8a0] ;  /* 0x0008a000010a7983 */ /* 0x000f280000100800 */
[----:B------:R-:W4:Y:S01]  /*20570*/  LDL R9, [R1+0x8a4] ;  /* 0x0008a40001097983 */ /* 0x000f220000100800 */
[----:B0-----:R-:W-:Y:S01]  /*20580*/  PRMT R28, RZ, 0x7610, R28 ;  /* 0x00007610ff1c7816 */ /* 0x001fe2000000001c */
[----:B---3--:R-:W-:-:S02]  /*20590*/  @P2 IMAD.MOV.U32 R30, RZ, RZ, R5 ;  /* 0x000000ffff1e2224 */ /* 0x008fc400078e0005 */
[----:B------:R-:W3:Y:S01]  /*205a0*/  LDL R5, [R1+0x894] ;  /* 0x0008940001057983 */ /* 0x000ee20000100800 */
[----:B------:R-:W-:-:S03]  /*205b0*/  @P2 IMAD.MOV.U32 R31, RZ, RZ, R6 ;  /* 0x000000ffff1f2224 */ /* 0x000fc600078e0006 */
[----:B------:R-:W3:Y:S01]  /*205c0*/  LDL R6, [R1+0x890] ;  /* 0x0008900001067983 */ /* 0x000ee20000100800 */
[----:B------:R-:W-:-:S03]  /*205d0*/  PRMT R29, RZ, 0x7610, R29 ;  /* 0x00007610ff1d7816 */ /* 0x000fc6000000001d */
[----:B------:R0:W3:Y:S04]  /*205e0*/  @P2 LDG.E.U8 R28, desc[UR20][R30.64] ;  /* 0x000000141e1c2981 */ /* 0x0000e8000c1e1100 */
[----:B------:R1:W3:Y:S01]  /*205f0*/  @P1 LDG.E.U8 R29, desc[UR20][R32.64] ;  /* 0x00000014201d1981 */ /* 0x0002e2000c1e1100 */
[----:B0-----:R-:W-:-:S06]  /*20600*/  PRMT R31, RZ, 0x7610, R31 ;  /* 0x00007610ff1f7816 */ /* 0x001fcc000000001f */
[----:B------:R2:W3:Y:S01]  /*20610*/  @P3 LDG.E.U8 R31, desc[UR20][R34.64] ;  /* 0x00000014221f3981 */ /* 0x0004e2000c1e1100 */
[----:B-1----:R-:W-:-:S03]  /*20620*/  @P1 IMAD.MOV.U32 R32, RZ, RZ, R7 ;  /* 0x000000ffff201224 */ /* 0x002fc600078e0007 */
        /* <DEDUP_REMOVED lines=12> */
[----:B------:R-:W-:Y:S02]  /*206f0*/  @P2 IMAD.MOV.U32 R36, RZ, RZ, R15 ;  /* 0x000000ffff242224 */ /* 0x000fe400078e000f */
[----:B------:R-:W4:Y:S01]  /*20700*/  LDL R15, [R1+0x8cc] ;  /* 0x0008cc00010f7983 */ /* 0x000f220000100800 */
[----:B0-----:R-:W-:Y:S02]  /*20710*/  PRMT R32, RZ, 0x7610, R32 ;  /* 0x00007610ff207816 */ /* 0x001fe40000000020 */
[----:B------:R-:W-:-:S04]  /*20720*/  PRMT R33, RZ, 0x7610, R33 ;  /* 0x00007610ff217816 */ /* 0x000fc80000000021 */
[----:B------:R0:W4:Y:S01]  /*20730*/  @P3 LDG.E.U8 R32, desc[UR20][R34.64] ;  /* 0x0000001422203981 */ /* 0x000122000c1e1100 */
[----:B------:R-:W-:-:S03]  /*20740*/  ISETP.GT.AND P3, PT, R16, 0x55, PT ;  /* 0x000000551000780c */ /* 0x000fc60003f64270 */
[----:B------:R3:W4:Y:S01]  /*20750*/  @P2 LDG.E.U8 R33, desc[UR20][R36.64] ;  /* 0x0000001424212981 */ /* 0x000722000c1e1100 */
[----:B------:R-:W-:Y:S02]  /*20760*/  @P1 IMAD.MOV.U32 R38, RZ, RZ, R13 ;  /* 0x000000ffff261224 */ /* 0x000fe400078e000d */
[----:B------:R-:W-:Y:S01]  /*20770*/  @P1 IMAD.MOV.U32 R39, RZ, RZ, R14 ;  /* 0x000000ffff271224 */ /* 0x000fe200078e000e */
[----:B------:R-:W4:Y:S01]  /*20780*/  LDL R13, [R1+0x8d4] ;  /* 0x0008d400010d7983 */ /* 0x000f220000100800 */
[----:B0-----:R-:W-:-:S03]  /*20790*/  PRMT R34, RZ, 0x7610, R34 ;  /* 0x00007610ff227816 */ /* 0x001fc60000000022 */
[----:B------:R-:W4:Y:S01]  /*207a0*/  LDL R14, [R1+0x8d0] ;  /* 0x0008d000010e7983 */ /* 0x000f220000100800 */
[----:B---3--:R-:W-:-:S03]  /*207b0*/  @P2 IMAD.MOV.U32 R36, RZ, RZ, R5 ;  /* 0x000000ffff242224 */ /* 0x008fc600078e0005 */
[----:B------:R-:W3:Y:S01]  /*207c0*/  LDL R5, [R1+0x8c4] ;  /* 0x0008c40001057983 */ /* 0x000ee20000100800 */
[----:B------:R-:W-:-:S03]  /*207d0*/  @P2 IMAD.MOV.U32 R37, RZ, RZ, R6 ;  /* 0x000000ffff252224 */ /* 0x000fc600078e0006 */
[----:B------:R-:W3:Y:S04]  /*207e0*/  LDL R6, [R1+0x8c0] ;  /* 0x0008c00001067983 */ /* 0x000ee80000100800 */
[----:B------:R0:W3:Y:S02]  /*207f0*/  @P2 LDG.E.U8 R34, desc[UR20][R36.64] ;  /* 0x0000001424222981 */ /* 0x0000e4000c1e1100 */
[----:B0-----:R-:W-:Y:S01]  /*20800*/  PRMT R37, RZ, 0x7610, R37 ;  /* 0x00007610ff257816 */ /* 0x001fe20000000025 */
[----:B------:R-:W-:Y:S02]  /*20810*/  @P3 IMAD.MOV.U32 R40, RZ, RZ, R7 ;  /* 0x000000ffff283224 */ /* 0x000fe400078e0007 */
[----:B------:R-:W3:Y:S01]  /*20820*/  LDL R7, [R1+0x8dc] ;  /* 0x0008dc0001077983 */ /* 0x000ee20000100800 */
[----:B------:R-:W-:-:S03]  /*20830*/  @P3 IMAD.MOV.U32 R41, RZ, RZ, R8 ;  /* 0x000000ffff293224 */ /* 0x000fc600078e0008 */
[----:B------:R-:W3:Y:S04]  /*20840*/  LDL R8, [R1+0x8d8] ;  /* 0x0008d80001087983 */ /* 0x000ee80000100800 */
[----:B------:R2:W3:Y:S02]  /*20850*/  @P3 LDG.E.U8 R37, desc[UR20][R40.64] ;  /* 0x0000001428253981 */ /* 0x0004e4000c1e1100 */
[----:B--2---:R-:W-:Y:S02]  /*20860*/  @P3 IMAD.MOV.U32 R40, RZ, RZ, R2 ;  /* 0x000000ffff283224 */ /* 0x004fe400078e0002 */
[----:B------:R-:W2:Y:S01]  /*20870*/  LDL R2, [R1+0x8e4] ;  /* 0x0008e40001027983 */ /* 0x000ea20000100800 */
[----:B----4-:R-:W-:-:S03]  /*20880*/  @P3 IMAD.MOV.U32 R41, RZ, RZ, R3 ;  /* 0x000000ffff293224 */ /* 0x010fc600078e0003 */
[----:B------:R-:W4:Y:S01]  /*20890*/  LDL R3, [R1+0x8e0] ;  /* 0x0008e00001037983 */ /* 0x000f220000100800 */
[----:B------:R-:W-:Y:S02]  /*208a0*/  PRMT R35, RZ, 0x7610, R35 ;  /* 0x00007610ff237816 */ /* 0x000fe40000000023 */
[----:B------:R-:W-:-:S04]  /*208b0*/  PRMT R36, RZ, 0x7610, R36 ;  /* 0x00007610ff247816 */ /* 0x000fc80000000024 */
[----:B------:R0:W4:Y:S01]  /*208c0*/  @P1 LDG.E.U8 R35, desc[UR20][R38.64] ;  /* 0x0000001426231981 */ /* 0x000122000c1e1100 */
[C---:B------:R-:W-:Y:S01]  /*208d0*/  ISETP.GT.AND P2, PT, R16.reuse, 0x56, PT ;  /* 0x000000561000780c */ /* 0x040fe20003f44270 */
[----:B0-----:R-:W-:Y:S02]  /*208e0*/  @P1 IMAD.MOV.U32 R38, RZ, RZ, R9 ;  /* 0x000000ffff261224 */ /* 0x001fe400078e0009 */
[----:B------:R-:W-:Y:S01]  /*208f0*/  @P1 IMAD.MOV.U32 R39, RZ, RZ, R10 ;  /* 0x000000ffff271224 */ /* 0x000fe200078e000a */
[----:B------:R-:W4:Y:S04]  /*20900*/  LDL R9, [R1+0x8ec] ;  /* 0x0008ec0001097983 */ /* 0x000f280000100800 */
[----:B------:R0:W4:Y:S01]  /*20910*/  @P1 LDG.E.U8 R36, desc[UR20][R38.64] ;  /* 0x0000001426241981 */ /* 0x000122000c1e1100 */
[----:B------:R-:W-:-:S03]  /*20920*/  ISETP.GT.AND P1, PT, R16, 0x57, PT ;  /* 0x000000571000780c */ /* 0x000fc60003f24270 */
[----:B------:R-:W4:Y:S01]  /*20930*/  LDL R10, [R1+0x8e8] ;  /* 0x0008e800010a7983 */ /* 0x000f220000100800 */
[----:B0-----:R-:W-:Y:S02]  /*20940*/  PRMT R38, RZ, 0x7610, R38 ;  /* 0x00007610ff267816 */ /* 0x001fe40000000026 */
[----:B------:R-:W-:-:S07]  /*20950*/  PRMT R39, RZ, 0x7610, R39 ;  /* 0x00007610ff277816 */ /* 0x000fce0000000027 */
[----:B------:R-:W-:Y:S01]  /*20960*/  @P1 IMAD.MOV.U32 R45, RZ, RZ, R44 ;  /* 0x000000ffff2d1224 */ /* 0x000fe200078e002c */
[----:B------:R0:W4:Y:S01]  /*20970*/  @P3 LDG.E.U8 R38, desc[UR20][R40.64] ;  /* 0x0000001428263981 */ /* 0x000122000c1e1100 */
[----:B------:R-:W-:Y:S01]  /*20980*/  ISETP.GT.AND P3, PT, R16, 0x58, PT ;  /* 0x000000581000780c */ /* 0x000fe20003f64270 */
[----:B------:R-:W-:Y:S02]  /*20990*/  @P1 IMAD.MOV.U32 R44, RZ, RZ, R15 ;  /* 0x000000ffff2c1224 */ /* 0x000fe400078e000f */
[----:B------:R3:W4:Y:S04]  /*209a0*/  @P2 LDG.E.U8 R39, desc[UR20][R42.64] ;  /* 0x000000142a272981 */ /* 0x000728000c1e1100 */
[----:B------:R-:W4:Y:S01]  /*209b0*/  LDL R15, [R1+0x8fc] ;  /* 0x0008fc00010f7983 */ /* 0x000f220000100800 */
[----:B0-----:R-:W-:Y:S01]  /*209c0*/  PRMT R41, RZ, 0x7610, R41 ;  /* 0x00007610ff297816 */ /* 0x001fe20000000029 */
[----:B---3--:R-:W-:-:S02]  /*209d0*/  @P2 IMAD.MOV.U32 R42, RZ, RZ, R5 ;  /* 0x000000ffff2a2224 */ /* 0x008fc400078e0005 */
[----:B------:R-:W-:Y:S01]  /*209e0*/  @P2 IMAD.MOV.U32 R43, RZ, RZ, R6 ;  /* 0x000000ffff2b2224 */ /* 0x000fe200078e0006 */
[----:B------:R-:W3:Y:S04]  /*209f0*/  LDL R5, [R1+0x8f4] ;  /* 0x0008f40001057983 */ /* 0x000ee80000100800 */
[----:B------:R-:W3:Y:S01]  /*20a00*/  LDL R6, [R1+0x8f0] ;  /* 0x0008f00001067983 */ /* 0x000ee20000100800 */
[----:B------:R-:W-:-:S03]  /*20a10*/  PRMT R40, RZ, 0x7610, R40 ;  /* 0x00007610ff287816 */ /* 0x000fc60000000028 */
[----:B------:R0:W3:Y:S04]  /*20a20*/  @P1 LDG.E.U8 R41, desc[UR20][R44.64] ;  /* 0x000000142c291981 */ /* 0x0000e8000c1e1100 */
[----:B------:R1:W3:Y:S01]  /*20a30*/  @P2 LDG.E.U8 R40, desc[UR20][R42.64] ;  /* 0x000000142a282981 */ /* 0x0002e2000c1e1100 */
[----:B0-----:R-:W-:Y:S02]  /*20a40*/  @P1 IMAD.MOV.U32 R44, RZ, RZ, R13 ;  /* 0x000000ffff2c1224 */ /* 0x001fe400078e000d */
[----:B------:R-:W-:Y:S01]  /*20a50*/  @P1 IMAD.MOV.U32 R45, RZ, RZ, R14 ;  /* 0x000000ffff2d1224 */ /* 0x000fe200078e000e */
[----:B------:R-:W3:Y:S04]  /*20a60*/  LDL R13, [R1+0x904] ;  /* 0x00090400010d7983 */ /* 0x000ee80000100800 */
[----:B------:R-:W3:Y:S01]  /*20a70*/  LDL R14, [R1+0x900] ;  /* 0x00090000010e7983 */ /* 0x000ee20000100800 */
[----:B-1----:R-:W-:Y:S01]  /*20a80*/  PRMT R43, RZ, 0x7610, R43 ;  /* 0x00007610ff2b7816 */ /* 0x002fe2000000002b */
[----:B------:R-:W-:-:S02]  /*20a90*/  @P3 IMAD.MOV.U32 R46, RZ, RZ, R7 ;  /* 0x000000ffff2e3224 */ /* 0x000fc400078e0007 */
        /* <DEDUP_REMOVED lines=9> */
[----:B------:R-:W-:-:S04]  /*20b30*/  ISETP.GT.AND P2, PT, R16, 0x59, PT ;  /* 0x000000591000780c */ /* 0x000fc80003f44270 */
[----:B------:R0:W4:Y:S01]  /*20b40*/  @P1 LDG.E.U8 R42, desc[UR20][R44.64] ;  /* 0x000000142c2a1981 */ /* 0x000122000c1e1100 */
[----:B------:R-:W-:Y:S02]  /*20b50*/  ISETP.GT.AND P1, PT, R16, 0x5a, PT ;  /* 0x0000005a1000780c */ /* 0x000fe40003f24270 */
[----:B0-----:R-:W-:-:S06]  /*20b60*/  PRMT R44, RZ, 0x7610, R44 ;  /* 0x00007610ff2c7816 */ /* 0x001fcc000000002c */
[----:B------:R-:W-:Y:S01]  /*20b70*/  @P2 IMAD.MOV.U32 R48, RZ, RZ, R9 ;  /* 0x000000ffff302224 */ /* 0x000fe200078e0009 */
[----:B------:R-:W-:Y:S01]  /*20b80*/  PRMT R45, RZ, 0x7610, R45 ;  /* 0x00007610ff2d7816 */ /* 0x000fe2000000002d */
[----:B------:R-:W4:Y:S01]  /*20b90*/  LDL R9, [R1+0x91c] ;  /* 0x00091c0001097983 */ /* 0x000f220000100800 */
[----:B------:R-:W-:-:S03]  /*20ba0*/  @P2 IMAD.MOV.U32 R49, RZ, RZ, R10 ;  /* 0x000000ffff312224 */ /* 0x000fc600078e000a */
[----:B------:R0:W4:Y:S04]  /*20bb0*/  @P3 LDG.E.U8 R44, desc[UR20][R46.64] ;  /* 0x000000142e2c3981 */ /* 0x000128000c1e1100 */
[----:B------:R-:W4:Y:S01]  /*20bc0*/  LDL R10, [R1+0x918] ;  /* 0x00091800010a7983 */ /* 0x000f220000100800 */
[----:B------:R-:W-:Y:S01]  /*20bd0*/  ISETP.GT.AND P3, PT, R16, 0x5b, PT ;  /* 0x0000005b1000780c */ /* 0x000fe20003f64270 */
[----:B------:R-:W-:Y:S02]  /*20be0*/  @P1 IMAD.MOV.U32 R51, RZ, RZ, R50 ;  /* 0x000000ffff331224 */ /* 0x000fe400078e0032 */
[----:B------:R3:W4:Y:S01]  /*20bf0*/  @P2 LDG.E.U8 R45, desc[UR20][R48.64] ;  /* 0x00000014302d2981 */ /* 0x000722000c1e1100 */
[----:B0-----:R-:W-:Y:S02]  /*20c00*/  PRMT R47, RZ, 0x7610, R47 ;  /* 0x00007610ff2f7816 */ /* 0x001fe4000000002f */
[----:B------:R-:W-:Y:S01]  /*20c10*/  PRMT R46, RZ, 0x7610, R46 ;  /* 0x00007610ff2e7816 */ /* 0x000fe2000000002e */
[----:B------:R-:W-:-:S02]  /*20c20*/  @P1 IMAD.MOV.U32 R50, RZ, RZ, R15 ;  /* 0x000000ffff321224 */ /* 0x000fc400078e000f */
[----:B------:R-:W4:Y:S04]  /*20c30*/  LDL R15, [R1+0x954] ;  /* 0x00095400010f7983 */ /* 0x000f280000100800 */
[----:B------:R0:W4:Y:S01]  /*20c40*/  @P1 LDG.E.U8 R47, desc[UR20][R50.64] ;  /* 0x00000014322f1981 */ /* 0x000122000c1e1100 */
[----:B---3--:R-:W-:-:S03]  /*20c50*/  @P2 IMAD.MOV.U32 R48, RZ, RZ, R5 ;  /* 0x000000ffff302224 */ /* 0x008fc600078e0005 */
[----:B------:R-:W3:Y:S01]  /*20c60*/  LDL R5, [R1+0x924] ;  /* 0x0009240001057983 */ /* 0x000ee20000100800 */
[----:B------:R-:W-:-:S03]  /*20c70*/  @P2 IMAD.MOV.U32 R49, RZ, RZ, R6 ;  /* 0x000000ffff312224 */ /* 0x000fc600078e0006 */
[----:B------:R-:W3:Y:S04]  /*20c80*/  LDL R6, [R1+0x920] ;  /* 0x0009200001067983 */ /* 0x000ee80000100800 */
[----:B------:R1:W3:Y:S01]  /*20c90*/  @P2 LDG.E.U8 R46, desc[UR20][R48.64] ;  /* 0x00000014302e2981 */ /* 0x0002e2000c1e1100 */
[----:B0-----:R-:W-:-:S03]  /*20ca0*/  @P1 IMAD.MOV.U32 R50, RZ, RZ, R13 ;  /* 0x000000ffff321224 */ /* 0x001fc600078e000d */
[----:B------:R-:W3:Y:S01]  /*20cb0*/  LDL R13, [R1+0x934] ;  /* 0x00093400010d7983 */ /* 0x000ee20000100800 */
[----:B------:R-:W-:-:S03]  /*20cc0*/  @P1 IMAD.MOV.U32 R51, RZ, RZ, R14 ;  /* 0x000000ffff331224 */ /* 0x000fc600078e000e */
[----:B------:R-:W3:Y:S01]  /*20cd0*/  LDL R14, [R1+0x930] ;  /* 0x00093000010e7983 */ /* 0x000ee20000100800 */
[----:B-1----:R-:W-:Y:S01]  /*20ce0*/  PRMT R49, RZ, 0x7610, R49 ;  /* 0x00007610ff317816 */ /* 0x002fe20000000031 */
        /* <DEDUP_REMOVED lines=9> */
[----:B------:R-:W-:Y:S02]  /*20d80*/  ISETP.GT.AND P2, PT, R16, 0x5c, PT ;  /* 0x0000005c1000780c */ /* 0x000fe40003f44270 */
[----:B------:R-:W-:-:S06]  /*20d90*/  PRMT R48, RZ, 0x7610, R48 ;  /* 0x00007610ff307816 */ /* 0x000fcc0000000030 */
[----:B------:R0:W4:Y:S01]  /*20da0*/  @P1 LDG.E.U8 R48, desc[UR20][R50.64] ;  /* 0x0000001432301981 */ /* 0x000122000c1e1100 */
[----:B------:R-:W-:-:S04]  /*20db0*/  ISETP.GT.AND P1, PT, R16, 0x5d, PT ;  /* 0x0000005d1000780c */ /* 0x000fc80003f24270 */
[----:B------:R-:W-:Y:S01]  /*20dc0*/  @P2 IMAD.MOV.U32 R54, RZ, RZ, R9 ;  /* 0x000000ffff362224 */ /* 0x000fe200078e0009 */
[----:B0-----:R-:W-:Y:S01]  /*20dd0*/  PRMT R50, RZ, 0x7610, R50 ;  /* 0x00007610ff327816 */ /* 0x001fe20000000032 */
[----:B------:R-:W4:Y:S01]  /*20de0*/  LDL R9, [R1+0x94c] ;  /* 0x00094c0001097983 */ /* 0x000f220000100800 */
[----:B------:R-:W-:-:S04]  /*20df0*/  PRMT R51, RZ, 0x7610, R51 ;  /* 0x00007610ff337816 */ /* 0x000fc80000000033 */
[----:B------:R0:W4:Y:S01]  /*20e00*/  @P3 LDG.E.U8 R50, desc[UR20][R52.64] ;  /* 0x0000001434323981 */ /* 0x000122000c1e1100 */
[----:B------:R-:W-:-:S03]  /*20e10*/  @P2 IMAD.MOV.U32 R55, RZ, RZ, R10 ;  /* 0x000000ffff372224 */ /* 0x000fc600078e000a */
[----:B------:R-:W4:Y:S01]  /*20e20*/  LDL R10, [R1+0x948] ;  /* 0x00094800010a7983 */ /* 0x000f220000100800 */
[----:B------:R-:W-:-:S03]  /*20e30*/  ISETP.GT.AND P3, PT, R16, 0x5e, PT ;  /* 0x0000005e1000780c */ /* 0x000fc60003f64270 */
[----:B------:R3:W4:Y:S01]  /*20e40*/  @P2 LDG.E.U8 R51, desc[UR20][R54.64] ;  /* 0x0000001436332981 */ /* 0x000722000c1e1100 */
[----:B0-----:R-:W-:Y:S02]  /*20e50*/  PRMT R53, RZ, 0x7610, R53 ;  /* 0x00007610ff357816 */ /* 0x001fe40000000035 */
[----:B------:R-:W-:-:S04]  /*20e60*/  PRMT R52, RZ, 0x7610, R52 ;  /* 0x00007610ff347816 */ /* 0x000fc80000000034 */
        /* <DEDUP_REMOVED lines=27> */
[----:B------:R-:W4:Y:S05]  /*21020*/  LDL R9, [R1+0x97c] ;  /* 0x00097c0001097983 */ /* 0x000f2a0000100800 */
[----:B------:R0:W4:Y:S01]  /*21030*/  @P3 LDG.E.U8 R56, desc[UR20][R58.64] ;  /* 0x000000143a383981 */ /* 0x000122000c1e1100 */
[----:B------:R-:W-:-:S03]  /*21040*/  @P2 IMAD.MOV.U32 R61, RZ, RZ, R10 ;  /* 0x000000ffff3d2224 */ /* 0x000fc600078e000a */
[----:B------:R-:W4:Y:S01]  /*21050*/  LDL R10, [R1+0x978] ;  /* 0x00097800010a7983 */ /* 0x000f220000100800 */
[----:B------:R-:W-:-:S03]  /*21060*/  ISETP.GT.AND P3, PT, R16, 0x61, PT ;  /* 0x000000611000780c */ /* 0x000fc60003f64270 */
[----:B------:R1:W4:Y:S01]  /*21070*/  @P2 LDG.E.U8 R57, desc[UR20][R60.64] ;  /* 0x000000143c392981 */ /* 0x000322000c1e1100 */
[----:B0-----:R-:W-:Y:S02]  /*21080*/  PRMT R59, RZ, 0x7610, R59 ;  /* 0x00007610ff3b7816 */ /* 0x001fe4000000003b */
[----:B------:R-:W-:Y:S01]  /*21090*/  PRMT R58, RZ, 0x7610, R58 ;  /* 0x00007610ff3a7816 */ /* 0x000fe2000000003a */
[----:B-1----:R-:W-:Y:S02]  /*210a0*/  @P2 IMAD.MOV.U32 R61, RZ, RZ, R62 ;  /* 0x000000ffff3d2224 */ /* 0x002fe400078e003e */
[----:B------:R-:W-:-:S05]  /*210b0*/  @P2 IMAD.MOV.U32 R60, RZ, RZ, R15 ;  /* 0x000000ffff3c2224 */ /* 0x000fca00078e000f */
[----:B------:R0:W4:Y:S01]  /*210c0*/  @P2 LDG.E.U8 R58, desc[UR20][R60.64] ;  /* 0x000000143c3a2981 */ /* 0x000122000c1e1100 */
[----:B---3--:R-:W-:-:S03]  /*210d0*/  @P1 IMAD.MOV.U32 R62, RZ, RZ, R5 ;  /* 0x000000ffff3e1224 */ /* 0x008fc600078e0005 */
[----:B------:R-:W3:Y:S01]  /*210e0*/  LDL R5, [R1+0x984] ;  /* 0x0009840001057983 */ /* 0x000ee20000100800 */
[----:B------:R-:W-:-:S03]  /*210f0*/  @P1 IMAD.MOV.U32 R63, RZ, RZ, R6 ;  /* 0x000000ffff3f1224 */ /* 0x000fc600078e0006 */
[----:B------:R-:W3:Y:S04]  /*21100*/  LDL R6, [R1+0x980] ;  /* 0x0009800001067983 */ /* 0x000ee80000100800 */
[----:B------:R1:W3:Y:S01]  /*21110*/  @P1 LDG.E.U8 R59, desc[UR20][R62.64] ;  /* 0x000000143e3b1981 */ /* 0x0002e2000c1e1100 */
[----:B0-----:R-:W-:Y:S01]  /*21120*/  PRMT R61, RZ, 0x7610, R61 ;  /* 0x00007610ff3d7816 */ /* 0x001fe2000000003d */
[----:B-1----:R-:W-:Y:S02]  /*21130*/  @P1 IMAD.MOV.U32 R62, RZ, RZ, R13 ;  /* 0x000000ffff3e1224 */ /* 0x002fe400078e000d */
[----:B------:R-:W3:Y:S01]  /*21140*/  LDL R13, [R1+0x98c] ;  /* 0x00098c00010d7983 */ /* 0x000ee20000100800 */
[----:B------:R-:W-:-:S03]  /*21150*/  @P1 IMAD.MOV.U32 R63, RZ, RZ, R14 ;  /* 0x000000ffff3f1224 */ /* 0x000fc600078e000e */
[----:B------:R-:W3:Y:S01]  /*21160*/  LDL R14, [R1+0x988] ;  /* 0x00098800010e7983 */ /* 0x000ee20000100800 */
[----:B------:R-:W-:-:S03]  /*21170*/  @P3 IMAD.MOV.U32 R64, RZ, RZ, R7 ;  /* 0x000000ffff403224 */ /* 0x000fc600078e0007 */
        /* <DEDUP_REMOVED lines=15> */
[----:B------:R-:W-:Y:S02]  /*21270*/  PRMT R62, RZ, 0x7610, R62 ;  /* 0x00007610ff3e7816 */ /* 0x000fe4000000003e */
[----:B------:R-:W-:-:S04]  /*21280*/  ISETP.GT.AND P2, PT, R16, 0x64, PT ;  /* 0x000000641000780c */ /* 0x000fc80003f44270 */
[----:B------:R0:W4:Y:S01]  /*21290*/  @P3 LDG.E.U8 R62, desc[UR20][R64.64] ;  /* 0x00000014403e3981 */ /* 0x000122000c1e1100 */
[----:B------:R-:W-:-:S03]  /*212a0*/  @P4 IMAD.MOV.U32 R67, RZ, RZ, R10 ;  /* 0x000000ffff434224 */ /* 0x000fc600078e000a */
[----:B------:R-:W4:Y:S04]  /*212b0*/  LDL R10, [R1+0x9a0] ;  /* 0x0009a000010a7983 */ /* 0x000f280000100800 */
[----:B------:R3:W4:Y:S01]  /*212c0*/  @P4 LDG.E.U8 R63, desc[UR20][R66.64] ;  /* 0x00000014423f4981 */ /* 0x000722000c1e1100 */
[----:B0-----:R-:W-:Y:S02]  /*212d0*/  PRMT R64, RZ, 0x7610, R64 ;  /* 0x00007610ff407816 */ /* 0x001fe40000000040 */
[----:B------:R-:W-:Y:S01]  /*212e0*/  PRMT R65, RZ, 0x7610, R65 ;  /* 0x00007610ff417816 */ /* 0x000fe20000000041 */
[----:B---3--:R-:W-:Y:S02]  /*212f0*/  @P4 IMAD.MOV.U32 R66, RZ, RZ, R5 ;  /* 0x000000ffff424224 */ /* 0x008fe400078e0005 */
[----:B------:R-:W3:Y:S01]  /*21300*/  LDL R5, [R1+0x9ac] ;  /* 0x0009ac0001057983 */ /* 0x000ee20000100800 */
[----:B------:R-:W-:-:S03]  /*21310*/  @P4 IMAD.MOV.U32 R67, RZ, RZ, R6 ;  /* 0x000000ffff434224 */ /* 0x000fc600078e0006 */
[----:B------:R-:W3:Y:S04]  /*21320*/  LDL R6, [R1+0x9a8] ;  /* 0x0009a80001067983 */ /* 0x000ee80000100800 */
[----:B------:R0:W3:Y:S01]  /*21330*/  @P4 LDG.E.U8 R64, desc[UR20][R66.64] ;  /* 0x0000001442404981 */ /* 0x0000e2000c1e1100 */
[----:B------:R-:W-:Y:S02]  /*21340*/  @P1 IMAD.MOV.U32 R68, RZ, RZ, R13 ;  /* 0x000000ffff441224 */ /* 0x000fe400078e000d */
[----:B------:R-:W-:Y:S01]  /*21350*/  @P1 IMAD.MOV.U32 R69, RZ, RZ, R14 ;  /* 0x000000ffff451224 */ /* 0x000fe200078e000e */
[----:B0-----:R-:W-:Y:S01]  /*21360*/  PRMT R66, RZ, 0x7610, R66 ;  /* 0x00007610ff427816 */ /* 0x001fe20000000042 */
[----:B------:R-:W3:Y:S04]  /*21370*/  LDL R14, [R1+0x9b0] ;  /* 0x0009b000010e7983 */ /* 0x000ee80000100800 */
[----:B------:R0:W3:Y:S01]  /*21380*/  @P1 LDG.E.U8 R65, desc[UR20][R68.64] ;  /* 0x0000001444411981 */ /* 0x0000e2000c1e1100 */
[----:B------:R-:W-:-:S03]  /*21390*/  ISETP.GT.AND P3, PT, R16, 0x65, PT ;  /* 0x000000651000780c */ /* 0x000fc60003f64270 */
[----:B------:R-:W3:Y:S01]  /*213a0*/  LDL R13, [R1+0x9b4] ;  /* 0x0009b400010d7983 */ /* 0x000ee20000100800 */
[----:B0-----:R-:W-:Y:S02]  /*213b0*/  @P1 IMAD.MOV.U32 R68, RZ, RZ, R7 ;  /* 0x000000ffff441224 */ /* 0x001fe400078e0007 */
[----:B------:R-:W-:Y:S01]  /*213c0*/  @P1 IMAD.MOV.U32 R69, RZ, RZ, R8 ;  /* 0x000000ffff451224 */ /* 0x000fe200078e0008 */
[----:B------:R-:W3:Y:S04]  /*213d0*/  LDL R7, [R1+0x9bc] ;  /* 0x0009bc0001077983 */ /* 0x000ee80000100800 */
[----:B------:R-:W3:Y:S04]  /*213e0*/  LDL R8, [R1+0x9b8] ;  /* 0x0009b80001087983 */ /* 0x000ee80000100800 */
[----:B------:R2:W3:Y:S02]  /*213f0*/  @P1 LDG.E.U8 R66, desc[UR20][R68.64] ;  /* 0x0000001444421981 */ /* 0x0004e4000c1e1100 */
[----:B--2---:R-:W-:-:S02]  /*21400*/  @P2 IMAD.MOV.U32 R68, RZ, RZ, R2 ;  /* 0x000000ffff442224 */ /* 0x004fc400078e0002 */
[----:B------:R-:W2:Y:S01]  /*21410*/  LDL R2, [R1+0x9dc] ;  /* 0x0009dc0001027983 */ /* 0x000ea20000100800 */
[----:B----4-:R-:W-:-:S03]  /*21420*/  @P2 IMAD.MOV.U32 R69, RZ, RZ, R3 ;  /* 0x000000ffff452224 */ /* 0x010fc600078e0003 */
[----:B------:R-:W4:Y:S01]  /*21430*/  LDL R3, [R1+0x9d8] ;  /* 0x0009d80001037983 */ /* 0x000f220000100800 */
[----:B------:R-:W-:Y:S02]  /*21440*/  PRMT R67, RZ, 0x7610, R67 ;  /* 0x00007610ff437816 */ /* 0x000fe40000000043 */
[C---:B------:R-:W-:Y:S02]  /*21450*/  ISETP.GT.AND P1, PT, R16.reuse, 0x66, PT ;  /* 0x000000661000780c */ /* 0x040fe40003f24270 */
[----:B------:R-:W-:Y:S02]  /*21460*/  ISETP.GT.AND P4, PT, R16, 0x68, PT ;  /* 0x000000681000780c */ /* 0x000fe40003f84270 */
[----:B------:R0:W4:Y:S02]  /*21470*/  @P2 LDG.E.U8 R67, desc[UR20][R68.64] ;  /* 0x0000001444432981 */ /* 0x000124000c1e1100 */
[----:B0-----:R-:W-:Y:S01]  /*21480*/  PRMT R68, RZ, 0x7610, R68 ;  /* 0x00007610ff447816 */ /* 0x001fe20000000044 */
[----:B------:R-:W-:-:S02]  /*21490*/  @P2 IMAD.MOV.U32 R70, RZ, RZ, R9 ;  /* 0x000000ffff462224 */ /* 0x000fc400078e0009 */
[----:B------:R-:W4:Y:S01]  /*214a0*/  LDL R9, [R1+0x9e4] ;  /* 0x0009e40001097983 */ /* 0x000f220000100800 */
[----:B------:R-:W-:-:S03]  /*214b0*/  @P2 IMAD.MOV.U32 R71, RZ, RZ, R10 ;  /* 0x000000ffff472224 */ /* 0x000fc600078e000a */
[----:B------:R-:W4:Y:S04]  /*214c0*/  LDL R10, [R1+0x9e0] ;  /* 0x0009e000010a7983 */ /* 0x000f280000100800 */
[----:B------:R0:W4:Y:S01]  /*214d0*/  @P2 LDG.E.U8 R68, desc[UR20][R70.64] ;  /* 0x0000001446442981 */ /* 0x000122000c1e1100 */
[----:B---3--:R-:W-:-:S03]  /*214e0*/  @P3 IMAD.MOV.U32 R72, RZ, RZ, R5 ;  /* 0x000000ffff483224 */ /* 0x008fc600078e0005 */
[----:B------:R-:W3:Y:S01]  /*214f0*/  LDL R5, [R1+0x9ec] ;  /* 0x0009ec0001057983 */ /* 0x000ee20000100800 */
[----:B------:R-:W-:-:S03]  /*21500*/  @P3 IMAD.MOV.U32 R73, RZ, RZ, R6 ;  /* 0x000000ffff493224 */ /* 0x000fc600078e0006 */
[----:B------:R-:W3:Y:S01]  /*21510*/  LDL R6, [R1+0x9e8] ;  /* 0x0009e80001067983 */ /* 0x000ee20000100800 */
        /* <DEDUP_REMOVED lines=11> */
[C---:B------:R-:W-:Y:S02]  /*215d0*/  ISETP.GT.AND P2, PT, R16.reuse, 0x69, PT ;  /* 0x000000691000780c */ /* 0x040fe40003f44270 */
[----:B------:R-:W-:Y:S02]  /*215e0*/  PRMT R70, RZ, 0x7610, R70 ;  /* 0x00007610ff467816 */ /* 0x000fe40000000046 */
[----:B------:R0:W4:Y:S02]  /*215f0*/  @P3 LDG.E.U8 R69, desc[UR20][R72.64] ;  /* 0x0000001448453981 */ /* 0x000124000c1e1100 */
[----:B0-----:R-:W-:Y:S02]  /*21600*/  @P3 IMAD.MOV.U32 R72, RZ, RZ, R13 ;  /* 0x000000ffff483224 */ /* 0x001fe400078e000d */
[----:B------:R-:W-:Y:S01]  /*21610*/  @P3 IMAD.MOV.U32 R73, RZ, RZ, R14 ;  /* 0x000000ffff493224 */ /* 0x000fe200078e000e */
[----:B------:R-:W-:Y:S01]  /*21620*/  PRMT R85, RZ, 0x7610, R85 ;  /* 0x00007610ff557816 */ /* 0x000fe20000000055 */
[----:B------:R-:W4:Y:S04]  /*21630*/  LDL R14, [R1+0xa48] ;  /* 0x000a4800010e7983 */ /* 0x000f280000100800 */
[----:B------:R0:W4:Y:S01]  /*21640*/  @P3 LDG.E.U8 R70, desc[UR20][R72.64] ;  /* 0x0000001448463981 */ /* 0x000122000c1e1100 */
[----:B------:R-:W-:-:S02]  /*21650*/  ISETP.GT.AND P3, PT, R16, 0x6a, PT ;  /* 0x0000006a1000780c */ /* 0x000fc40003f64270 */
[----:B------:R-:W-:Y:S01]  /*21660*/  PRMT R87, RZ, 0x7610, R87 ;  /* 0x00007610ff577816 */ /* 0x000fe20000000057 */
[----:B------:R-:W4:Y:S01]  /*21670*/  LDL R13, [R1+0xa4c] ;  /* 0x000a4c00010d7983 */ /* 0x000f220000100800 */
[----:B0-----:R-:W-:-:S06]  /*21680*/  PRMT R72, RZ, 0x7610, R72 ;  /* 0x00007610ff487816 */ /* 0x001fcc0000000048 */
[----:B------:R0:W4:Y:S01]  /*21690*/  @P4 LDG.E.U8 R72, desc[UR20][R74.64] ;  /* 0x000000144a484981 */ /* 0x000122000c1e1100 */
[----:B---3--:R-:W-:-:S03]  /*216a0*/  @P2 IMAD.MOV.U32 R76, RZ, RZ, R5 ;  /* 0x000000ffff4c2224 */ /* 0x008fc600078e0005 */
[----:B------:R-:W3:Y:S01]  /*216b0*/  LDL R5, [R1+0xa0c] ;  /* 0x000a0c0001057983 */ /* 0x000ee20000100800 */
[----:B------:R-:W-:-:S03]  /*216c0*/  @P2 IMAD.MOV.U32 R77, RZ, RZ, R6 ;  /* 0x000000ffff4d2224 */ /* 0x000fc600078e0006 */
[----:B------:R-:W3:Y:S01]  /*216d0*/  LDL R6, [R1+0xa08] ;  /* 0x000a080001067983 */ /* 0x000ee20000100800 */
[----:B0-----:R-:W-:Y:S02]  /*216e0*/  @P4 IMAD.MOV.U32 R74, RZ, RZ, R9 ;  /* 0x000000ffff4a4224 */ /* 0x001fe400078e0009 */
[----:B------:R-:W-:Y:S01]  /*216f0*/  @P4 IMAD.MOV.U32 R75, RZ, RZ, R10 ;  /* 0x000000ffff4b4224 */ /* 0x000fe200078e000a */
[----:B------:R-:W3:Y:S04]  /*21700*/  LDL R9, [R1+0xa04] ;  /* 0x000a040001097983 */ /* 0x000ee80000100800 */
[----:B------:R-:W3:Y:S01]  /*21710*/  LDL R10, [R1+0xa00] ;  /* 0x000a0000010a7983 */ /* 0x000ee20000100800 */
[----:B--2---:R-:W-:-:S03]  /*21720*/  @P3 IMAD.MOV.U32 R78, RZ, RZ, R2 ;  /* 0x000000ffff4e3224 */ /* 0x004fc600078e0002 */
[----:B------:R-:W2:Y:S01]  /*21730*/  LDL R2, [R1+0xa14] ;  /* 0x000a140001027983 */ /* 0x000ea20000100800 */
[----:B----4-:R-:W-:-:S03]  /*21740*/  @P3 IMAD.MOV.U32 R79, RZ, RZ, R3 ;  /* 0x000000ffff4f3224 */ /* 0x010fc600078e0003 */
[----:B------:R-:W4:Y:S01]  /*21750*/  LDL R3, [R1+0xa10] ;  /* 0x000a100001037983 */ /* 0x000f220000100800 */
[----:B------:R-:W-:-:S06]  /*21760*/  PRMT R73, RZ, 0x7610, R73 ;  /* 0x00007610ff497816 */ /* 0x000fcc0000000049 */
[----:B------:R0:W4:Y:S02]  /*21770*/  @P4 LDG.E.U8 R73, desc[UR20][R74.64] ;  /* 0x000000144a494981 */ /* 0x000124000c1e1100 */
[----:B0-----:R-:W-:Y:S02]  /*21780*/  PRMT R74, RZ, 0x7610, R74 ;  /* 0x00007610ff4a7816 */ /* 0x001fe4000000004a */
[----:B------:R-:W-:-:S04]  /*21790*/  PRMT R75, RZ, 0x7610, R75 ;  /* 0x00007610ff4b7816 */ /* 0x000fc8000000004b */
[----:B------:R0:W4:Y:S02]  /*217a0*/  @P2 LDG.E.U8 R74, desc[UR20][R76.64] ;  /* 0x000000144c4a2981 */ /* 0x000124000c1e1100 */
[----:B0-----:R-:W-:Y:S02]  /*217b0*/  @P2 IMAD.MOV.U32 R76, RZ, RZ, R7 ;  /* 0x000000ffff4c2224 */ /* 0x001fe400078e0007 */
[----:B------:R-:W-:Y:S01]  /*217c0*/  @P2 IMAD.MOV.U32 R77, RZ, RZ, R8 ;  /* 0x000000ffff4d2224 */ /* 0x000fe200078e0008 */
[----:B------:R-:W4:Y:S04]  /*217d0*/  LDL R7, [R1+0xa1c] ;  /* 0x000a1c0001077983 */ /* 0x000f280000100800 */
[----:B------:R0:W4:Y:S01]  /*217e0*/  @P2 LDG.E.U8 R75, desc[UR20][R76.64] ;  /* 0x000000144c4b2981 */ /* 0x000122000c1e1100 */
[----:B------:R-:W-:-:S03]  /*217f0*/  ISETP.GT.AND P2, PT, R16, 0x6b, PT ;  /* 0x0000006b1000780c */ /* 0x000fc60003f44270 */
[----:B------:R-:W4:Y:S01]  /*21800*/  LDL R8, [R1+0xa18] ;  /* 0x000a180001087983 */ /* 0x000f220000100800 */
[----:B0-----:R-:W-:-:S09]  /*21810*/  PRMT R76, RZ, 0x7610, R76 ;  /* 0x00007610ff4c7816 */ /* 0x001fd2000000004c */
[----:B---3--:R-:W-:Y:S01]  /*21820*/  @P2 IMAD.MOV.U32 R80, RZ, RZ, R5 ;  /* 0x000000ffff502224 */ /* 0x008fe200078e0005 */
[----:B------:R0:W3:Y:S01]  /*21830*/  @P3 LDG.E.U8 R76, desc[UR20][R78.64] ;  /* 0x000000144e4c3981 */ /* 0x0000e2000c1e1100 */
[----:B------:R-:W-:-:S03]  /*21840*/  @P2 IMAD.MOV.U32 R81, RZ, RZ, R6 ;  /* 0x000000ffff512224 */ /* 0x000fc600078e0006 */
[----:B------:R-:W3:Y:S04]  /*21850*/  LDL R5, [R1+0xa24] ;  /* 0x000a240001057983 */ /* 0x000ee80000100800 */
[----:B------:R-:W3:Y:S01]  /*21860*/  LDL R6, [R1+0xa20] ;  /* 0x000a200001067983 */ /* 0x000ee20000100800 */
[----:B------:R-:W-:Y:S01]  /*21870*/  PRMT R77, RZ, 0x7610, R77 ;  /* 0x00007610ff4d7816 */ /* 0x000fe2000000004d */
[----:B0-----:R-:W-:Y:S02]  /*21880*/  @P3 IMAD.MOV.U32 R78, RZ, RZ, R9 ;  /* 0x000000ffff4e3224 */ /* 0x001fe400078e0009 */
[----:B------:R-:W-:Y:S01]  /*21890*/  @P3 IMAD.MOV.U32 R79, RZ, RZ, R10 ;  /* 0x000000ffff4f3224 */ /* 0x000fe200078e000a */
[----:B------:R-:W3:Y:S04]  /*218a0*/  LDL R9, [R1+0xa5c] ;  /* 0x000a5c0001097983 */ /* 0x000ee80000100800 */
[----:B------:R0:W3:Y:S04]  /*218b0*/  @P3 LDG.E.U8 R77, desc[UR20][R78.64] ;  /* 0x000000144e4d3981 */ /* 0x0000e8000c1e1100 */
[----:B------:R-:W3:Y:S01]  /*218c0*/  LDL R10, [R1+0xa58] ;  /* 0x000a5800010a7983 */ /* 0x000ee20000100800 */
[----:B0-----:R-:W-:-:S06]  /*218d0*/  PRMT R78, RZ, 0x7610, R78 ;  /* 0x00007610ff4e7816 */ /* 0x001fcc000000004e */
        /* <DEDUP_REMOVED lines=8> */
[----:B------:R-:W-:Y:S02]  /*21960*/  ISETP.GT.AND P2, PT, R16, 0x70, PT ;  /* 0x000000701000780c */ /* 0x000fe40003f44270 */
[----:B0-----:R-:W-:Y:S02]  /*21970*/  PRMT R80, RZ, 0x7610, R80 ;  /* 0x00007610ff507816 */ /* 0x001fe40000000050 */
[----:B------:R-:W-:Y:S01]  /*21980*/  PRMT R81, RZ, 0x7610, R81 ;  /* 0x00007610ff517816 */ /* 0x000fe20000000051 */
[----:B------:R-:W-:Y:S02]  /*21990*/  @P3 IMAD.MOV.U32 R82, RZ, RZ, R7 ;  /* 0x000000ffff523224 */ /* 0x000fe400078e0007 */
        /* <DEDUP_REMOVED lines=18> */
[C---:B------:R-:W-:Y:S02]  /*21ac0*/  ISETP.GT.AND P3, PT, R16.reuse, 0x78, PT ;  /* 0x000000781000780c */ /* 0x040fe40003f64270 */
[----:B------:R-:W-:Y:S01]  /*21ad0*/  PRMT R89, RZ, 0x7610, R89 ;  /* 0x00007610ff597816 */ /* 0x000fe20000000059 */
[----:B------:R0:W4:Y:S01]  /*21ae0*/  @P2 LDG.E.U8 R87, desc[UR20][R82.64] ;  /* 0x0000001452572981 */ /* 0x000122000c1e1100 */
[----:B------:R-:W-:Y:S02]  /*21af0*/  PRMT R91, RZ, 0x7610, R91 ;  /* 0x00007610ff5b7816 */ /* 0x000fe4000000005b */
[----:B------:R-:W-:Y:S02]  /*21b00*/  ISETP.GT.AND P2, PT, R16, 0x6d, PT ;  /* 0x0000006d1000780c */ /* 0x000fe40003f44270 */
[----:B------:R-:W-:-:S05]  /*21b10*/  PRMT R93, RZ, 0x7610, R93 ;  /* 0x00007610ff5d7816 */ /* 0x000fca000000005d */
[----:B0-----:R-:W-:Y:S02]  /*21b20*/  @P3 IMAD.MOV.U32 R82, RZ, RZ, R7 ;  /* 0x000000ffff523224 */ /* 0x001fe400078e0007 */
        /* <DEDUP_REMOVED lines=8> */
[----:B------:R0:W3:Y:S01]  /*21bb0*/  @P3 LDG.E.U8 R91, desc[UR20][R82.64] ;  /* 0x00000014525b3981 */ /* 0x0000e2000c1e1100 */
[----:B------:R-:W-:Y:S01]  /*21bc0*/  ISETP.GT.AND P3, PT, R16, 0x71, PT ;  /* 0x000000711000780c */ /* 0x000fe20003f64270 */
[----:B0-----:R-:W-:Y:S02]  /*21bd0*/  @P2 IMAD.MOV.U32 R82, RZ, RZ, R9 ;  /* 0x000000ffff522224 */ /* 0x001fe400078e0009 */
        /* <DEDUP_REMOVED lines=9> */
[----:B------:R-:W-:Y:S02]  /*21c70*/  ISETP.GT.AND P4, PT, R16, 0x79, PT ;  /* 0x000000791000780c */ /* 0x000fe40003f84270 */
[----:B------:R-:W-:Y:S02]  /*21c80*/  PRMT R97, RZ, 0x7610, R97 ;  /* 0x00007610ff617816 */ /* 0x000fe40000000061 */
[----:B------:R0:W4:Y:S01]  /*21c90*/  @P3 LDG.E.U8 R95, desc[UR20][R82.64] ;  /* 0x00000014525f3981 */ /* 0x000122000c1e1100 */
[----:B------:R-:W-:Y:S02]  /*21ca0*/  PRMT R99, RZ, 0x7610, R99 ;  /* 0x00007610ff637816 */ /* 0x000fe40000000063 */
[----:B------:R-:W-:Y:S01]  /*21cb0*/  PRMT R101, RZ, 0x7610, R101 ;  /* 0x00007610ff657816 */ /* 0x000fe20000000065 */
[----:B0-----:R-:W-:-:S02]  /*21cc0*/  @P3 IMAD.MOV.U32 R82, RZ, RZ, R7 ;  /* 0x000000ffff523224 */ /* 0x001fc400078e0007 */
[----:B------:R-:W4:Y:S01]  /*21cd0*/  LDL R7, [R1+0xa84] ;  /* 0x000a840001077983 */ /* 0x000f220000100800 */
[----:B------:R-:W-:-:S03]  /*21ce0*/  @P3 IMAD.MOV.U32 R83, RZ, RZ, R8 ;  /* 0x000000ffff533224 */ /* 0x000fc600078e0008 */
[----:B------:R-:W4:Y:S04]  /*21cf0*/  LDL R8, [R1+0xa80] ;  /* 0x000a800001087983 */ /* 0x000f280000100800 */
[----:B------:R3:W4:Y:S01]  /*21d00*/  @P3 LDG.E.U8 R97, desc[UR20][R82.64] ;  /* 0x0000001452613981 */ /* 0x000722000c1e1100 */
[----:B------:R-:W-:Y:S01]  /*21d10*/  ISETP.GT.AND P3, PT, R16, 0x72, PT ;  /* 0x000000721000780c */ /* 0x000fe20003f64270 */
[----:B---3--:R-:W-:Y:S02]  /*21d20*/  @P4 IMAD.MOV.U32 R82, RZ, RZ, R5 ;  /* 0x000000ffff524224 */ /* 0x008fe400078e0005 */
[----:B------:R-:W3:Y:S01]  /*21d30*/  LDL R5, [R1+0xafc] ;  /* 0x000afc0001057983 */ /* 0x000ee20000100800 */
[----:B------:R-:W-:-:S03]  /*21d40*/  @P4 IMAD.MOV.U32 R83, RZ, RZ, R6 ;  /* 0x000000ffff534224 */ /* 0x000fc600078e0006 */
[----:B------:R-:W3:Y:S04]  /*21d50*/  LDL R6, [R1+0xaf8] ;  /* 0x000af80001067983 */ /* 0x000ee80000100800 */
[----:B------:R0:W3:Y:S02]  /*21d60*/  @P4 LDG.E.U8 R99, desc[UR20][R82.64] ;  /* 0x0000001452634981 */ /* 0x0000e4000c1e1100 */
[----:B0-----:R-:W-:Y:S01]  /*21d70*/  @P4 IMAD.MOV.U32 R82, RZ, RZ, R9 ;  /* 0x000000ffff524224 */ /* 0x001fe200078e0009 */
[----:B------:R-:W-:Y:S01]  /*21d80*/  PRMT R103, RZ, 0x7610, R103 ;  /* 0x00007610ff677816 */ /* 0x000fe20000000067 */
[----:B------:R-:W3:Y:S01]  /*21d90*/  LDL R9, [R1+0xa8c] ;  /* 0x000a8c0001097983 */ /* 0x000ee20000100800 */
[----:B------:R-:W-:Y:S01]  /*21da0*/  @P4 IMAD.MOV.U32 R83, RZ, RZ, R10 ;  /* 0x000000ffff534224 */ /* 0x000fe200078e000a */
[----:B------:R-:W-:-:S02]  /*21db0*/  PRMT R105, RZ, 0x7610, R105 ;  /* 0x00007610ff697816 */ /* 0x000fc40000000069 */
[----:B------:R-:W3:Y:S04]  /*21dc0*/  LDL R10, [R1+0xa88] ;  /* 0x000a8800010a7983 */ /* 0x000ee80000100800 */
[----:B------:R2:W3:Y:S02]  /*21dd0*/  @P4 LDG.E.U8 R101, desc[UR20][R82.64] ;  /* 0x0000001452654981 */ /* 0x0004e4000c1e1100 */
[----:B--2---:R-:W-:Y:S02]  /*21de0*/  @P3 IMAD.MOV.U32 R82, RZ, RZ, R2 ;  /* 0x000000ffff523224 */ /* 0x004fe400078e0002 */
[----:B------:R-:W2:Y:S01]  /*21df0*/  LDL R2, [R1+0xb04] ;  /* 0x000b040001027983 */ /* 0x000ea20000100800 */
[----:B----4-:R-:W-:-:S03]  /*21e00*/  @P3 IMAD.MOV.U32 R83, RZ, RZ, R3 ;  /* 0x000000ffff533224 */ /* 0x010fc600078e0003 */
[----:B------:R-:W4:Y:S01]  /*21e10*/  LDL R3, [R1+0xb00] ;  /* 0x000b000001037983 */ /* 0x000f220000100800 */
[----:B------:R-:W-:-:S03]  /*21e20*/  ISETP.GT.AND P4, PT, R16, 0x7a, PT ;  /* 0x0000007a1000780c */ /* 0x000fc60003f84270 */
[----:B------:R0:W4:Y:S01]  /*21e30*/  @P3 LDG.E.U8 R103, desc[UR20][R82.64] ;  /* 0x0000001452673981 */ /* 0x000122000c1e1100 */
[----:B------:R-:W-:Y:S01]  /*21e40*/  PRMT R107, RZ, 0x7610, R107 ;  /* 0x00007610ff6b7816 */ /* 0x000fe2000000006b */
        /* <DEDUP_REMOVED lines=15> */
[----:B------:R-:W-:Y:S02]  /*21f40*/  PRMT R109, RZ, 0x7610, R109 ;  /* 0x00007610ff6d7816 */ /* 0x000fe4000000006d */
[----:B------:R-:W-:-:S04]  /*21f50*/  PRMT R111, RZ, 0x7610, R111 ;  /* 0x00007610ff6f7816 */ /* 0x000fc8000000006f */
[----:B------:R0:W4:Y:S01]  /*21f60*/  @P4 LDG.E.U8 R109, desc[UR20][R82.64] ;  /* 0x00000014526d4981 */ /* 0x000122000c1e1100 */
[----:B------:R-:W-:Y:S02]  /*21f70*/  ISETP.GT.AND P4, PT, R16, 0x7b, PT ;  /* 0x0000007b1000780c */ /* 0x000fe40003f84270 */
[----:B------:R-:W-:Y:S02]  /*21f80*/  PRMT R113, RZ, 0x7610, R113 ;  /* 0x00007610ff717816 */ /* 0x000fe40000000071 */
[----:B0-----:R-:W-:Y:S02]  /*21f90*/  @P3 IMAD.MOV.U32 R82, RZ, RZ, R9 ;  /* 0x000000ffff523224 */ /* 0x001fe400078e0009 */
[----:B------:R-:W-:Y:S01]  /*21fa0*/  @P3 IMAD.MOV.U32 R83, RZ, RZ, R10 ;  /* 0x000000ffff533224 */ /* 0x000fe200078e000a */
[----:B------:R-:W4:Y:S04]  /*21fb0*/  LDL R9, [R1+0xa34] ;  /* 0x000a340001097983 */ /* 0x000f280000100800 */
[----:B------:R-:W4:Y:S04]  /*21fc0*/  LDL R10, [R1+0xa30] ;  /* 0x000a3000010a7983 */ /* 0x000f280000100800 */
[----:B------:R3:W4:Y:S01]  /*21fd0*/  @P3 LDG.E.U8 R111, desc[UR20][R82.64] ;  /* 0x00000014526f3981 */ /* 0x000722000c1e1100 */
[----:B------:R-:W-:Y:S01]  /*21fe0*/  PRMT R115, RZ, 0x7610, R115 ;  /* 0x00007610ff737816 */ /* 0x000fe20000000073 */
[----:B---3--:R-:W-:-:S02]  /*21ff0*/  @P3 IMAD.MOV.U32 R82, RZ, RZ, R5 ;  /* 0x000000ffff523224 */ /* 0x008fc400078e0005 */
        /* <DEDUP_REMOVED lines=15> */
[----:B------:R-:W-:Y:S02]  /*220f0*/  PRMT R119, RZ, 0x7610, R119 ;  /* 0x00007610ff777816 */ /* 0x000fe40000000077 */
[----:B------:R0:W4:Y:S01]  /*22100*/  @P4 LDG.E.U8 R117, desc[UR20][R82.64] ;  /* 0x0000001452754981 */ /* 0x000122000c1e1100 */
[----:B------:R-:W-:Y:S02]  /*22110*/  PRMT R121, RZ, 0x7610, R121 ;  /* 0x00007610ff797816 */ /* 0x000fe40000000079 */
[----:B------:R-:W-:Y:S01]  /*22120*/  ISETP.GT.AND P4, PT, R16, 0x7c, PT ;  /* 0x0000007c1000780c */ /* 0x000fe20003f84270 */
[----:B0-----:R-:W-:Y:S01]  /*22130*/  @P2 IMAD.MOV.U32 R82, RZ, RZ, R9 ;  /* 0x000000ffff522224 */ /* 0x001fe200078e0009 */
[----:B------:R-:W-:Y:S01]  /*22140*/  PRMT R123, RZ, 0x7610, R123 ;  /* 0x00007610ff7b7816 */ /* 0x000fe2000000007b */
        /* <DEDUP_REMOVED lines=13> */
[----:B------:R-:W-:-:S02]  /*22220*/  ISETP.GT.AND P2, PT, R16, 0x75, PT ;  /* 0x000000751000780c */ /* 0x000fc40003f44270 */
[----:B------:R-:W3:Y:S04]  /*22230*/  LDL R8, [R1+0xb28] ;  /* 0x000b280001087983 */ /* 0x000ee80000100800 */
[----:B------:R2:W3:Y:S02]  /*22240*/  @P3 LDG.E.U8 R123, desc[UR20][R82.64] ;  /* 0x00000014527b3981 */ /* 0x0004e4000c1e1100 */
[----:B--2---:R-:W-:Y:S02]  /*22250*/  @P4 IMAD.MOV.U32 R82, RZ, RZ, R2 ;  /* 0x000000ffff524224 */ /* 0x004fe400078e0002 */
[----:B------:R-:W2:Y:S01]  /*22260*/  LDL R2, [R1+0xab4] ;  /* 0x000ab40001027983 */ /* 0x000ea20000100800 */
[----:B----4-:R-:W-:-:S03]  /*22270*/  @P4 IMAD.MOV.U32 R83, RZ, RZ, R3 ;  /* 0x000000ffff534224 */ /* 0x010fc600078e0003 */
[----:B------:R-:W4:Y:S01]  /*22280*/  LDL R3, [R1+0xab0] ;  /* 0x000ab00001037983 */ /* 0x000f220000100800 */
[----:B------:R-:W-:-:S03]  /*22290*/  PRMT R127, RZ, 0x7610, R127 ;  /* 0x00007610ff7f7816 */ /* 0x000fc6000000007f */
[----:B------:R3:W4:Y:S01]  /*222a0*/  @P4 LDG.E.U8 R125, desc[UR20][R82.64] ;  /* 0x00000014527d4981 */ /* 0x000722000c1e1100 */
        /* <DEDUP_REMOVED lines=15> */
[----:B------:R-:W-:Y:S02]  /*223a0*/  ISETP.GT.AND P3, PT, R16, 0x7d, PT ;  /* 0x0000007d1000780c */ /* 0x000fe40003f64270 */
[----:B------:R-:W-:Y:S02]  /*223b0*/  PRMT R131, RZ, 0x7610, R131 ;  /* 0x00007610ff837816 */ /* 0x000fe40000000083 */
[----:B------:R-:W-:-:S04]  /*223c0*/  PRMT R133, RZ, 0x7610, R133 ;  /* 0x00007610ff857816 */ /* 0x000fc80000000085 */
[----:B------:R0:W4:Y:S01]  /*223d0*/  @P2 LDG.E.U8 R131, desc[UR20][R82.64] ;  /* 0x0000001452832981 */ /* 0x000122000c1e1100 */
[----:B------:R-:W-:Y:S02]  /*223e0*/  PRMT R135, RZ, 0x7610, R135 ;  /* 0x00007610ff877816 */ /* 0x000fe40000000087 */
[----:B------:R-:W-:Y:S02]  /*223f0*/  ISETP.GT.AND P2, PT, R16, 0x67, PT ;  /* 0x000000671000780c */ /* 0x000fe40003f44270 */
[----:B0-----:R-:W-:Y:S02]  /*22400*/  @P3 IMAD.MOV.U32 R82, RZ, RZ, R7 ;  /* 0x000000ffff523224 */ /* 0x001fe400078e0007 */
[----:B------:R-:W-:Y:S01]  /*22410*/  @P3 IMAD.MOV.U32 R83, RZ, RZ, R8 ;  /* 0x000000ffff533224 */ /* 0x000fe200078e0008 */
[----:B------:R-:W4:Y:S04]  /*22420*/  LDL R7, [R1+0x9d4] ;  /* 0x0009d40001077983 */ /* 0x000f280000100800 */
[----:B------:R3:W4:Y:S04]  /*22430*/  @P3 LDG.E.U8 R133, desc[UR20][R82.64] ;  /* 0x0000001452853981 */ /* 0x000728000c1e1100 */
[----:B------:R-:W4:Y:S01]  /*22440*/  LDL R8, [R1+0x9d0] ;  /* 0x0009d00001087983 */ /* 0x000f220000100800 */
[----:B------:R-:W-:Y:S01]  /*22450*/  PRMT R137, RZ, 0x7610, R137 ;  /* 0x00007610ff897816 */ /* 0x000fe20000000089 */
[----:B---3--:R-:W-:-:S02]  /*22460*/  @P3 IMAD.MOV.U32 R82, RZ, RZ, R5 ;  /* 0x000000ffff523224 */ /* 0x008fc400078e0005 */
[----:B------:R-:W3:Y:S01]  /*22470*/  LDL R5, [R1+0xa3c] ;  /* 0x000a3c0001057983 */ /* 0x000ee20000100800 */
[----:B------:R-:W-:-:S03]  /*22480*/  @P3 IMAD.MOV.U32 R83, RZ, RZ, R6 ;  /* 0x000000ffff533224 */ /* 0x000fc600078e0006 */
[----:B------:R-:W3:Y:S04]  /*22490*/  LDL R6, [R1+0xa38] ;  /* 0x000a380001067983 */ /* 0x000ee80000100800 */
[----:B------:R0:W3:Y:S02]  /*224a0*/  @P3 LDG.E.U8 R135, desc[UR20][R82.64] ;  /* 0x0000001452873981 */ /* 0x0000e4000c1e1100 */
[----:B0-----:R-:W-:Y:S01]  /*224b0*/  @P1 IMAD.MOV.U32 R82, RZ, RZ, R9 ;  /* 0x000000ffff521224 */ /* 0x001fe200078e0009 */
[----:B------:R-:W-:Y:S01]  /*224c0*/  PRMT R139, RZ, 0x7610, R139 ;  /* 0x00007610ff8b7816 */ /* 0x000fe2000000008b */
        /* <DEDUP_REMOVED lines=9> */
[----:B------:R-:W-:Y:S01]  /*22560*/  PRMT R141, RZ, 0x7610, R141 ;  /* 0x00007610ff8d7816 */ /* 0x000fe2000000008d */
        /* <DEDUP_REMOVED lines=23> */
[----:B------:R-:W-:-:S05]  /*226e0*/  @P2 IMAD.MOV.U32 R83, RZ, RZ, R14 ;  /* 0x000000ffff532224 */ /* 0x000fca00078e000e */
[----:B------:R0:W4:Y:S01]  /*226f0*/  @P2 LDG.E.U8 R147, desc[UR20][R82.64] ;  /* 0x0000001452932981 */ /* 0x000122000c1e1100 */
[----:B------:R-:W-:Y:S01]  /*22700*/  PRMT R151, RZ, 0x7610, R151 ;  /* 0x00007610ff977816 */ /* 0x000fe20000000097 */
[----:B0-----:R-:W-:Y:S02]  /*22710*/  @P2 IMAD.MOV.U32 R82, RZ, RZ, R9 ;  /* 0x000000ffff522224 */ /* 0x001fe400078e0009 */
[----:B------:R-:W-:-:S05]  /*22720*/  @P2 IMAD.MOV.U32 R83, RZ, RZ, R10 ;  /* 0x000000ffff532224 */ /* 0x000fca00078e000a */
[----:B------:R0:W4:Y:S01]  /*22730*/  @P2 LDG.E.U8 R149, desc[UR20][R82.64] ;  /* 0x0000001452952981 */ /* 0x000122000c1e1100 */
[----:B------:R-:W-:Y:S02]  /*22740*/  ISETP.GT.AND P2, PT, R16, 0x77, PT ;  /* 0x000000771000780c */ /* 0x000fe40003f44270 */
[----:B------:R-:W-:Y:S01]  /*22750*/  PRMT R153, RZ, 0x7610, R153 ;  /* 0x00007610ff997816 */ /* 0x000fe20000000099 */
[----:B0-----:R-:W-:Y:S02]  /*22760*/  @P1 IMAD.MOV.U32 R82, RZ, RZ, R7 ;  /* 0x000000ffff521224 */ /* 0x001fe400078e0007 */
[----:B------:R-:W-:-:S05]  /*22770*/  @P1 IMAD.MOV.U32 R83, RZ, RZ, R8 ;  /* 0x000000ffff531224 */ /* 0x000fca00078e0008 */
[----:B------:R3:W4:Y:S02]  /*22780*/  @P1 LDG.E.U8 R151, desc[UR20][R82.64] ;  /* 0x0000001452971981 */ /* 0x000724000c1e1100 */
[----:B---3--:R-:W-:Y:S02]  /*22790*/  @P1 IMAD.MOV.U32 R82, RZ, RZ, R5 ;  /* 0x000000ffff521224 */ /* 0x008fe400078e0005 */
[----:B------:R-:W-:-:S05]  /*227a0*/  @P1 IMAD.MOV.U32 R83, RZ, RZ, R6 ;  /* 0x000000ffff531224 */ /* 0x000fca00078e0006 */
[----:B------:R2:W3:Y:S01]  /*227b0*/  @P1 LDG.E.U8 R153, desc[UR20][R82.64] ;  /* 0x0000001452991981 */ /* 0x0004e2000c1e1100 */
[----:B------:R-:W-:Y:S01]  /*227c0*/  PRMT R155, RZ, 0x7610, R155 ;  /* 0x00007610ff9b7816 */ /* 0x000fe2000000009b */
[----:B--2---:R-:W-:Y:S02]  /*227d0*/  @P2 IMAD.MOV.U32 R82, RZ, RZ, R2 ;  /* 0x000000ffff522224 */ /* 0x004fe400078e0002 */
[----:B------:R-:W2:Y:S04]  /*227e0*/  LDL R2, [R1+0x444] ;  /* 0x0004440001027983 */ /* 0x000ea80000100800 */
[----:B------:R-:W2:Y:S04]  /*227f0*/  LDL.LU R10, [R1+0x134] ;  /* 0x00013400010a7983 */ /* 0x000ea80000300800 */
[----:B------:R-:W2:Y:S01]  /*22800*/  LDL.LU R15, [R1+0x130] ;  /* 0x00013000010f7983 */ /* 0x000ea20000300800 */
[----:B----4-:R-:W-:-:S03]  /*22810*/  @P2 IMAD.MOV.U32 R83, RZ, RZ, R3 ;  /* 0x000000ffff532224 */ /* 0x010fc600078e0003 */
        /* <DEDUP_REMOVED lines=9> */
[----:B------:R0:W2:Y:S04]  /*228b0*/  @P2 LDG.E.U8 R155, desc[UR20][R82.64] ;  /* 0x00000014529b2981 */ /* 0x0000a8000c1e1100 */
[----:B------:R-:W0:Y:S04]  /*228c0*/  LDL R82, [R1+0xad0] ;  /* 0x000ad00001527983 */ /* 0x000e280000100800 */
[----:B------:R-:W0:Y:S01]  /*228d0*/  LDL R83, [R1+0xad4] ;  /* 0x000ad40001537983 */ /* 0x000e220000100800 */
[----:B------:R-:W-:-:S02]  /*228e0*/  PRMT R157, RZ, 0x7610, R157 ;  /* 0x00007610ff9d7816 */ /* 0x000fc4000000009d */
[----:B0-----:R-:W-:-:S04]  /*228f0*/  @P2 LOP3.LUT R83, R83, R82, RZ, 0x3c, !PT ;  /* 0x0000005253532212 */ /* 0x001fc800078e3cff */
        /* <DEDUP_REMOVED lines=10> */
[----:B------:R0:W2:Y:S04]  /*229a0*/  @P1 LDG.E.U8 R159, desc[UR20][R82.64] ;  /* 0x00000014529f1981 */ /* 0x0000a8000c1e1100 */
[----:B------:R-:W0:Y:S04]  /*229b0*/  LDL R82, [R1+0xb40] ;  /* 0x000b400001527983 */ /* 0x000e280000100800 */
[----:B------:R-:W0:Y:S01]  /*229c0*/  LDL R83, [R1+0xb44] ;  /* 0x000b440001537983 */ /* 0x000e220000100800 */
[----:B------:R-:W-:Y:S02]  /*229d0*/  PRMT R161, RZ, 0x7610, R161 ;  /* 0x00007610ffa17816 */ /* 0x000fe400000000a1 */
[----:B------:R-:W-:-:S02]  /*229e0*/  ISETP.GT.AND P2, PT, R16, 0x7f, PT ;  /* 0x0000007f1000780c */ /* 0x000fc40003f44270 */
[----:B0-----:R-:W-:-:S04]  /*229f0*/  @P1 LOP3.LUT R83, R83, R82, RZ, 0x3c, !PT ;  /* 0x0000005253531212 */ /* 0x001fc800078e3cff */
[----:B------:R-:W-:-:S04]  /*22a00*/  @P1 LOP3.LUT R82, R83, R82, RZ, 0x3c, !PT ;  /* 0x0000005253521212 */ /* 0x000fc800078e3cff */
[----:B------:R-:W-:-:S05]  /*22a10*/  @P1 LOP3.LUT R83, R83, R82, RZ, 0x3c, !PT ;  /* 0x0000005253531212 */ /* 0x000fca00078e3cff */
[----:B------:R2:W3:Y:S04]  /*22a20*/  @P1 LDG.E.U8 R161, desc[UR20][R82.64] ;  /* 0x0000001452a11981 */ /* 0x0004e8000c1e1100 */
[----:B------:R-:W3:Y:S01]  /*22a30*/  LDL R83, [R1+0x440] ;  /* 0x0004400001537983 */ /* 0x000ee20000100800 */
[----:B------:R-:W-:Y:S01]  /*22a40*/  PRMT R163, RZ, 0x7610, R163 ;  /* 0x00007610ffa37816 */ /* 0x000fe200000000a3 */
[----:B--2---:R-:W-:-:S05]  /*22a50*/  @P2 IMAD.MOV.U32 R82, RZ, RZ, R2 ;  /* 0x000000ffff522224 */ /* 0x004fca00078e0002 */
[----:B---3--:R0:W2:Y:S04]  /*22a60*/  @P2 LDG.E.U8 R163, desc[UR20][R82.64] ;  /* 0x0000001452a32981 */ /* 0x0080a8000c1e1100 */
[----:B------:R-:W0:Y:S04]  /*22a70*/  LDL R82, [R1+0x448] ;  /* 0x0004480001527983 */ /* 0x000e280000100800 */
[----:B------:R-:W0:Y:S01]  /*22a80*/  LDL R83, [R1+0x44c] ;  /* 0x00044c0001537983 */ /* 0x000e220000100800 */
[----:B------:R-:W1:Y:S01]  /*22a90*/  S2R R2, SR_TID.X ;  /* 0x0000000000027919 */ /* 0x000e620000002100 */
[----:B------:R-:W-:-:S02]  /*22aa0*/  PRMT R165, RZ, 0x7610, R165 ;  /* 0x00007610ffa57816 */ /* 0x000fc400000000a5 */
[----:B-1----:R-:W-:Y:S02]  /*22ab0*/  LOP3.LUT R2, R2, 0x7f, RZ, 0xc0, !PT ;  /* 0x0000007f02027812 */ /* 0x002fe400078ec0ff */
[----:B0-----:R-:W-:-:S04]  /*22ac0*/  @P2 LOP3.LUT R83, R83, R82, RZ, 0x3c, !PT ;  /* 0x0000005253532212 */ /* 0x001fc800078e3cff */
[----:B------:R-:W-:-:S04]  /*22ad0*/  @P2 LOP3.LUT R82, R83, R82, RZ, 0x3c, !PT ;  /* 0x0000005253522212 */ /* 0x000fc800078e3cff */
[----:B------:R-:W-:-:S05]  /*22ae0*/  @P2 LOP3.LUT R83, R83, R82, RZ, 0x3c, !PT ;  /* 0x0000005253532212 */ /* 0x000fca00078e3cff */
[----:B------:R-:W3:Y:S01]  /*22af0*/  @P2 LDG.E.U8 R165, desc[UR20][R82.64] ;  /* 0x0000001452a52981 */ /* 0x000ee2000c1e1100 */
[----:B------:R-:W-:Y:S06]  /*22b00*/  BAR.SYNC.DEFER_BLOCKING 0x0 ;  /* 0x0000000000007b1d */ /* 0x000fec0000010000 */
[----:B------:R0:W-:Y:S04]  /*22b10*/  STS.U8 [R2+UR9+0x8000], R10 ;  /* 0x0080000a02007988 */ /* 0x0001e80008000009 */
[----:B------:R1:W-:Y:S04]  /*22b20*/  STS.U8 [R2+UR9+0xc000], R15 ;  /* 0x00c0000f02007988 */ /* 0x0003e80008000009 */
[----:B----4-:R4:W-:Y:S04]  /*22b30*/  STS.U8 [R2+UR9+0x8400], R9 ;  /* 0x0084000902007988 */ /* 0x0109e80008000009 */
[----:B0-----:R-:W2:Y:S04]  /*22b40*/  LDL.LU R10, [R1+0xbfc] ;  /* 0x000bfc00010a7983 */ /* 0x001ea80000300800 */
[----:B-1----:R-:W2:Y:S04]  /*22b50*/  LDL.LU R15, [R1+0xbf8] ;  /* 0x000bf800010f7983 */ /* 0x002ea80000300800 */
[----:B----4-:R-:W4:Y:S04]  /*22b60*/  LDL.LU R9, [R1+0xbf4] ;  /* 0x000bf40001097983 */ /* 0x010f280000300800 */
[----:B------:R0:W-:Y:S04]  /*22b70*/  STS.U8 [R2+UR9+0xc400], R144 ;  /* 0x00c4009002007988 */ /* 0x0001e80008000009 */
[----:B------:R1:W-:Y:S04]  /*22b80*/  STS.U8 [R2+UR9+0x8800], R5 ;  /* 0x0088000502007988 */ /* 0x0003e80008000009 */
[----:B------:R1:W-:Y:S04]  /*22b90*/  STS.U8 [R2+UR9+0xc800], R14 ;  /* 0x00c8000e02007988 */ /* 0x0003e80008000009 */
[----:B0-----:R-:W2:Y:S04]  /*22ba0*/  LDL.LU R144, [R1+0xbf0] ;  /* 0x000bf00001907983 */ /* 0x001ea80000300800 */
[----:B-1----:R-:W2:Y:S04]  /*22bb0*/  LDL.LU R5, [R1+0xbec] ;  /* 0x000bec0001057983 */ /* 0x002ea80000300800 */
[----:B------:R-:W2:Y:S04]  /*22bc0*/  LDL.LU R14, [R1+0xbe8] ;  /* 0x000be800010e7983 */ /* 0x000ea80000300800 */
[----:B------:R0:W-:Y:S04]  /*22bd0*/  STS.U8 [R2+UR9+0x8c00], R6 ;  /* 0x008c000602007988 */ /* 0x0001e80008000009 */
[----:B0-----:R-:W2:Y:S04]  /*22be0*/  LDL.LU R6, [R1+0xbe4] ;  /* 0x000be40001067983 */ /* 0x001ea80000300800 */
[----:B------:R0:W-:Y:S04]  /*22bf0*/  STS.U8 [R2+UR9+0xcc00], R8 ;  /* 0x00cc000802007988 */ /* 0x0001e80008000009 */
[----:B------:R1:W-:Y:S04]  /*22c00*/  STS.U8 [R2+UR9+0x9000], R3 ;  /* 0x0090000302007988 */ /* 0x0003e80008000009 */
[----:B------:R1:W-:Y:S04]  /*22c10*/  STS.U8 [R2+UR9+0xd000], R7 ;  /* 0x00d0000702007988 */ /* 0x0003e80008000009 */
[----:B------:R-:W-:Y:S01]  /*22c20*/  STS.U8 [R2+UR9+0x9400], R13 ;  /* 0x0094000d02007988 */ /* 0x000fe20008000009 */
[----:B------:R-:W-:-:S03]  /*22c30*/  ISETP.GE.AND P1, PT, R2, R16, PT ;  /* 0x000000100200720c */ /* 0x000fc60003f26270 */
[----:B0-----:R-:W3:Y:S04]  /*22c40*/  LDL.LU R8, [R1+0x12c] ;  /* 0x00012c0001087983 */ /* 0x001ee80000300800 */
[----:B-1----:R-:W3:Y:S04]  /*22c50*/  LDL.LU R3, [R1+0x128] ;  /* 0x0001280001037983 */ /* 0x002ee80000300800 */
[----:B------:R-:W3:Y:S04]  /*22c60*/  LDL.LU R7, [R1+0xf4] ;  /* 0x0000f40001077983 */ /* 0x000ee80000300800 */
[----:B--2---:R-:W-:Y:S04]  /*22c70*/  STS.U8 [R2+UR9+0xd400], R6 ;  /* 0x00d4000602007988 */ /* 0x004fe80008000009 */
[----:B------:R-:W-:Y:S04]  /*22c80*/  STS.U8 [R2+UR9+0x9800], R14 ;  /* 0x0098000e02007988 */ /* 0x000fe80008000009 */
[----:B------:R-:W-:Y:S04]  /*22c90*/  STS.U8 [R2+UR9+0xd800], R5 ;  /* 0x00d8000502007988 */ /* 0x000fe80008000009 */
[----:B------:R0:W-:Y:S04]  /*22ca0*/  STS.U8 [R2+UR9+0x9c00], R162 ;  /* 0x009c00a202007988 */ /* 0x0001e80008000009 */
[----:B0-----:R-:W2:Y:S01]  /*22cb0*/  LDL.LU R2, [R1+0xf0] ;  /* 0x0000f00001027983 */ /* 0x001ea20000300800 */
[----:B------:R-:W0:Y:S01]  /*22cc0*/  S2R R162, SR_TID.X ;  /* 0x0000000000a27919 */ /* 0x000e220000002100 */
[----:B------:R-:W1:Y:S02]  /*22cd0*/  S2R R6, SR_TID.X ;  /* 0x0000000000067919 */ /* 0x000e640000002100 */
[----:B------:R-:W4:Y:S04]  /*22ce0*/  LDL.LU R13, [R1+0xbc] ;  /* 0x0000bc00010d7983 */ /* 0x000f280000300800 */
[----:B------:R-:W4:Y:S04]  /*22cf0*/  LDL.LU R14, [R1+0xb8] ;  /* 0x0000b800010e7983 */ /* 0x000f280000300800 */
[----:B------:R-:W4:Y:S01]  /*22d00*/  LDL.LU R5, [R1+0x84] ;  /* 0x0000840001057983 */ /* 0x000f220000300800 */
[----:B0-----:R-:W-:-:S05]  /*22d10*/  LOP3.LUT R162, R162, 0x7f, RZ, 0xc0, !PT ;  /* 0x0000007fa2a27812 */ /* 0x001fca00078ec0ff */
[----:B------:R0:W-:Y:S04]  /*22d20*/  STS.U8 [R162+UR9+0xdc00], R158 ;  /* 0x00dc009ea2007988 */ /* 0x0001e80008000009 */
[----:B------:R0:W-:Y:S04]  /*22d30*/  STS.U8 [R162+UR9+0xa000], R126 ;  /* 0x00a0007ea2007988 */ /* 0x0001e80008000009 */
[----:B------:R0:W-:Y:S04]  /*22d40*/  STS.U8 [R162+UR9+0xe000], R124 ;  /* 0x00e0007ca2007988 */ /* 0x0001e80008000009 */
[----:B------:R-:W-:Y:S04]  /*22d50*/  STS.U8 [R162+UR9+0xa400], R94 ;  /* 0x00a4005ea2007988 */ /* 0x000fe80008000009 */
[----:B------:R-:W-:Y:S01]  /*22d60*/  STS.U8 [R162+UR9+0xe400], R92 ;  /* 0x00e4005ca2007988 */ /* 0x000fe20008000009 */
[----:B-1----:R-:W-:-:S03]  /*22d70*/  LOP3.LUT R6, R6, 0x7f, RZ, 0xc0, !PT ;  /* 0x0000007f06067812 */ /* 0x002fc600078ec0ff */
[----:B------:R-:W-:Y:S04]  /*22d80*/  STS.U8 [R162+UR9+0xa800], R27 ;  /* 0x00a8001ba2007988 */ /* 0x000fe80008000009 */
[----:B------:R1:W-:Y:S04]  /*22d90*/  STS.U8 [R162+UR9+0xe800], R28 ;  /* 0x00e8001ca2007988 */ /* 0x0003e80008000009 */
[----:B------:R-:W-:Y:S04]  /*22da0*/  STS.U8 [R162+UR9+0xac00], R43 ;  /* 0x00ac002ba2007988 */ /* 0x000fe80008000009 */
[----:B------:R0:W-:Y:S01]  /*22db0*/  STS.U8 [R162+UR9+0xec00], R44 ;  /* 0x00ec002ca2007988 */ /* 0x0001e20008000009 */
[----:B------:R-:W-:-:S03]  /*22dc0*/  LOP3.LUT R6, R6, 0x10, RZ, 0x3c, !PT ;  /* 0x0000001006067812 */ /* 0x000fc600078e3cff */
[----:B------:R-:W-:Y:S04]  /*22dd0*/  STS.U8 [R162+UR9+0xb000], R59 ;  /* 0x00b0003ba2007988 */ /* 0x000fe80008000009 */
[----:B------:R-:W-:Y:S04]  /*22de0*/  STS.U8 [R162+UR9+0xf000], R60 ;  /* 0x00f0003ca2007988 */ /* 0x000fe80008000009 */
[----:B------:R-:W-:Y:S04]  /*22df0*/  STS.U8 [R162+UR9+0xb400], R72 ;  /* 0x00b40048a2007988 */ /* 0x000fe80008000009 */
[----:B------:R-:W-:Y:S04]  /*22e00*/  STS.U8 [R162+UR9+0xf400], R73 ;  /* 0x00f40049a2007988 */ /* 0x000fe80008000009 */
[----:B0-----:R-:W4:Y:S04]  /*22e10*/  LDL.LU R158, [R1+0x18] ;  /* 0x00001800019e7983 */ /* 0x001f280000300800 */
[----:B------:R-:W-:Y:S04]  /*22e20*/  STS.U8 [R162+UR9+0xb800], R85 ;  /* 0x00b80055a2007988 */ /* 0x000fe80008000009 */
[----:B------:R-:W4:Y:S04]  /*22e30*/  LDL.LU R126, [R1+0x1c] ;  /* 0x00001c00017e7983 */ /* 0x000f280000300800 */
[----:B------:R-:W-:Y:S04]  /*22e40*/  STS.U8 [R162+UR9+0xf800], R87 ;  /* 0x00f80057a2007988 */ /* 0x000fe80008000009 */
[----:B------:R-:W4:Y:S04]  /*22e50*/  LDL.LU R124, [R1+0x48] ;  /* 0x00004800017c7983 */ /* 0x000f280000300800 */
[----:B------:R-:W-:Y:S04]  /*22e60*/  STS.U8 [R162+UR9+0xbc00], R89 ;  /* 0x00bc0059a2007988 */ /* 0x000fe80008000009 */
[----:B-1----:R-:W4:Y:S04]  /*22e70*/  LDL.LU R28, [R1+0x4c] ;  /* 0x00004c00011c7983 */ /* 0x002f280000300800 */
[----:B------:R-:W-:Y:S04]  /*22e80*/  STS.U8 [R162+UR9+0xfc00], R91 ;  /* 0x00fc005ba2007988 */ /* 0x000fe80008000009 */
[----:B------:R-:W4:Y:S04]  /*22e90*/  LDL.LU R44, [R1+0x80] ;  /* 0x00008000012c7983 */ /* 0x000f280000300800 */
[----:B---3--:R0:W-:Y:S04]  /*22ea0*/  STS.U8 [R6+UR9+0x8080], R8 ;  /* 0x0080800806007988 */ /* 0x0081e80008000009 */
[----:B------:R1:W-:Y:S04]  /*22eb0*/  STS.U8 [R6+UR9+0xc080], R3 ;  /* 0x00c0800306007988 */ /* 0x0003e80008000009 */
[----:B------:R3:W-:Y:S04]  /*22ec0*/  STS.U8 [R6+UR9+0x8480], R7 ;  /* 0x0084800706007988 */ /* 0x0007e80008000009 */
[----:B0-----:R-:W4:Y:S04]  /*22ed0*/  LDL.LU R8, [R1+0xbe0] ;  /* 0x000be00001087983 */ /* 0x001f280000300800 */
[----:B-1----:R-:W4:Y:S04]  /*22ee0*/  LDL.LU R3, [R1+0xbdc] ;  /* 0x000bdc0001037983 */ /* 0x002f280000300800 */
[----:B---3--:R-:W3:Y:S04]  /*22ef0*/  LDL.LU R7, [R1+0xbd8] ;  /* 0x000bd80001077983 */ /* 0x008ee80000300800 */
[----:B--2---:R0:W-:Y:S04]  /*22f00*/  STS.U8 [R6+UR9+0xc480], R2 ;  /* 0x00c4800206007988 */ /* 0x0041e80008000009 */
[----:B0-----:R-:W2:Y:S04]  /*22f10*/  LDL.LU R2, [R1+0xbd4] ;  /* 0x000bd40001027983 */ /* 0x001ea80000300800 */
[----:B----4-:R0:W-:Y:S04]  /*22f20*/  STS.U8 [R6+UR9+0x8880], R13 ;  /* 0x0088800d06007988 */ /* 0x0101e80008000009 */
[----:B------:R1:W-:Y:S04]  /*22f30*/  STS.U8 [R6+UR9+0xc880], R14 ;  /* 0x00c8800e06007988 */ /* 0x0003e80008000009 */
[----:B------:R4:W-:Y:S04]  /*22f40*/  STS.U8 [R6+UR9+0x8c80], R5 ;  /* 0x008c800506007988 */ /* 0x0009e80008000009 */
[----:B0-----:R-:W3:Y:S04]  /*22f50*/  LDL.LU R13, [R1+0xbd0] ;  /* 0x000bd000010d7983 */ /* 0x001ee80000300800 */
[----:B-1----:R-:W3:Y:S04]  /*22f60*/  LDL.LU R14, [R1+0xbcc] ;  /* 0x000bcc00010e7983 */ /* 0x002ee80000300800 */
[----:B----4-:R-:W4:Y:S04]  /*22f70*/  LDL.LU R5, [R1+0xbc8] ;  /* 0x000bc80001057983 */ /* 0x010f280000300800 */
        /* <DEDUP_REMOVED lines=12> */
[----:B--2---:R0:W-:Y:S04]  /*23040*/  STS.U8 [R6+UR9+0x9880], R2 ;  /* 0x0098800206007988 */ /* 0x0041e80008000009 */
[----:B0-----:R-:W2:Y:S04]  /*23050*/  LDL.LU R2, [R1+0xbc4] ;  /* 0x000bc40001027983 */ /* 0x001ea80000300800 */
[----:B------:R-:W2:Y:S04]  /*23060*/  LDL.LU R44, [R1+0x78] ;  /* 0x00007800012c7983 */ /* 0x000ea80000300800 */
        /* <DEDUP_REMOVED lines=11> */
[----:B---3--:R0:W-:Y:S02]  /*23120*/  STS.U8 [R6+UR9+0xd880], R7 ;  /* 0x00d8800706007988 */ /* 0x0081e40008000009 */
[----:B0-----:R-:W0:Y:S02]  /*23130*/  S2R R7, SR_TID.X ;  /* 0x0000000000077919 */ /* 0x001e240000002100 */
[----:B------:R-:W-:Y:S04]  /*23140*/  STS.U8 [R6+UR9+0xa480], R90 ;  /* 0x00a4805a06007988 */ /* 0x000fe80008000009 */
[----:B------:R-:W-:Y:S04]  /*23150*/  STS.U8 [R6+UR9+0xe480], R88 ;  /* 0x00e4805806007988 */ /* 0x000fe80008000009 */
[----:B------:R-:W-:Y:S04]  /*23160*/  STS.U8 [R6+UR9+0xec80], R46 ;  /* 0x00ec802e06007988 */ /* 0x000fe80008000009 */
[----:B------:R-:W-:Y:S04]  /*23170*/  STS.U8 [R6+UR9+0xb080], R61 ;  /* 0x00b0803d06007988 */ /* 0x000fe80008000009 */
[----:B------:R-:W-:Y:S04]  /*23180*/  STS.U8 [R6+UR9+0xf080], R62 ;  /* 0x00f0803e06007988 */ /* 0x000fe80008000009 */
[----:B------:R-:W-:Y:S01]  /*23190*/  STS.U8 [R6+UR9+0xb480], R74 ;  /* 0x00b4804a06007988 */ /* 0x000fe20008000009 */
[----:B0-----:R-:W-:-:S04]  /*231a0*/  LOP3.LUT R7, R7, 0x7f, RZ, 0xc0, !PT ;  /* 0x0000007f07077812 */ /* 0x001fc800078ec0ff */
[----:B------:R-:W-:Y:S01]  /*231b0*/  LOP3.LUT R7, R7, 0x20, RZ, 0x3c, !PT ;  /* 0x0000002007077812 */ /* 0x000fe200078e3cff */
[----:B------:R-:W-:Y:S04]  /*231c0*/  STS.U8 [R6+UR9+0xf480], R75 ;  /* 0x00f4804b06007988 */ /* 0x000fe80008000009 */
[----:B------:R-:W-:Y:S04]  /*231d0*/  STS.U8 [R6+UR9+0xb880], R95 ;  /* 0x00b8805f06007988 */ /* 0x000fe80008000009 */
[----:B------:R-:W-:Y:S04]  /*231e0*/  STS.U8 [R6+UR9+0xf880], R97 ;  /* 0x00f8806106007988 */ /* 0x000fe80008000009 */
[----:B------:R-:W-:Y:S04]  /*231f0*/  STS.U8 [R6+UR9+0xbc80], R99 ;  /* 0x00bc806306007988 */ /* 0x000fe80008000009 */
[----:B------:R-:W-:Y:S04]  /*23200*/  STS.U8 [R6+UR9+0xfc80], R101 ;  /* 0x00fc806506007988 */ /* 0x000fe80008000009 */
[----:B------:R0:W-:Y:S04]  /*23210*/  STS.U8 [R7+UR9+0x9900], R3 ;  /* 0x0099000307007988 */ /* 0x0001e80008000009 */
[----:B0-----:R-:W3:Y:S04]  /*23220*/  LDL.LU R3, [R1+0xbc0] ;  /* 0x000bc00001037983 */ /* 0x001ee80000300800 */
[----:B--2---:R-:W-:Y:S04]  /*23230*/  STS.U8 [R7+UR9+0xcd00], R44 ;  /* 0x00cd002c07007988 */ /* 0x004fe80008000009 */
[----:B----4-:R-:W-:Y:S04]  /*23240*/  STS.U8 [R7+UR9+0x9100], R28 ;  /* 0x0091001c07007988 */ /* 0x010fe80008000009 */
[----:B------:R-:W-:Y:S04]  /*23250*/  STS.U8 [R7+UR9+0x8d00], R156 ;  /* 0x008d009c07007988 */ /* 0x000fe80008000009 */
[----:B------:R-:W-:Y:S04]  /*23260*/  STS.U8 [R7+UR9+0xc900], R154 ;  /* 0x00c9009a07007988 */ /* 0x000fe80008000009 */
[----:B------:R-:W-:Y:S04]  /*23270*/  STS.U8 [R7+UR9+0x8900], R122 ;  /* 0x0089007a07007988 */ /* 0x000fe80008000009 */
[----:B------:R-:W-:Y:S04]  /*23280*/  STS.U8 [R7+UR9+0xc500], R120 ;  /* 0x00c5007807007988 */ /* 0x000fe80008000009 */
[----:B------:R-:W-:Y:S04]  /*23290*/  STS.U8 [R7+UR9+0x8500], R29 ;  /* 0x0085001d07007988 */ /* 0x000fe80008000009 */
[----:B------:R-:W-:Y:S04]  /*232a0*/  STS.U8 [R7+UR9+0xc100], R30 ;  /* 0x00c1001e07007988 */ /* 0x000fe80008000009 */
[----:B------:R0:W-:Y:S04]  /*232b0*/  STS.U8 [R7+UR9+0x8100], R45 ;  /* 0x0081002d07007988 */ /* 0x0001e80008000009 */
[----:B0-----:R-:W2:Y:S04]  /*232c0*/  LDL.LU R45, [R1+0x11c] ;  /* 0x00011c00012d7983 */ /* 0x001ea80000300800 */
[----:B------:R-:W4:Y:S04]  /*232d0*/  LDL.LU R30, [R1+0x118] ;  /* 0x00011800011e7983 */ /* 0x000f280000300800 */
[----:B------:R-:W3:Y:S04]  /*232e0*/  LDL.LU R29, [R1+0xe4] ;  /* 0x0000e400011d7983 */ /* 0x000ee80000300800 */
[----:B------:R-:W4:Y:S04]  /*232f0*/  LDL.LU R120, [R1+0xe0] ;  /* 0x0000e00001787983 */ /* 0x000f280000300800 */
[----:B------:R-:W4:Y:S04]  /*23300*/  LDL.LU R122, [R1+0xac] ;  /* 0x0000ac00017a7983 */ /* 0x000f280000300800 */
[----:B------:R-:W4:Y:S04]  /*23310*/  LDL.LU R154, [R1+0xa8] ;  /* 0x0000a800019a7983 */ /* 0x000f280000300800 */
[----:B------:R-:W4:Y:S04]  /*23320*/  LDL.LU R156, [R1+0x74] ;  /* 0x00007400019c7983 */ /* 0x000f280000300800 */
[----:B------:R-:W4:Y:S04]  /*23330*/  LDL.LU R44, [R1+0x70] ;  /* 0x00007000012c7983 */ /* 0x000f280000300800 */
[----:B------:R-:W4:Y:S04]  /*23340*/  LDL.LU R28, [R1+0x3c] ;  /* 0x00003c00011c7983 */ /* 0x000f280000300800 */
[----:B------:R0:W-:Y:S02]  /*23350*/  STS.U8 [R7+UR9+0xd900], R8 ;  /* 0x00d9000807007988 */ /* 0x0001e40008000009 */
[----:B0-----:R-:W0:Y:S02]  /*23360*/  S2R R8, SR_TID.X ;  /* 0x0000000000087919 */ /* 0x001e240000002100 */
[----:B------:R1:W-:Y:S04]  /*23370*/  STS.U8 [R7+UR9+0xd100], R124 ;  /* 0x00d1007c07007988 */ /* 0x0003e80008000009 */
[----:B------:R1:W-:Y:S04]  /*23380*/  STS.U8 [R7+UR9+0x9500], R126 ;  /* 0x0095007e07007988 */ /* 0x0003e80008000009 */
[----:B------:R1:W-:Y:S04]  /*23390*/  STS.U8 [R7+UR9+0xd500], R158 ;  /* 0x00d5009e07007988 */ /* 0x0003e80008000009 */
[----:B-1----:R-:W4:Y:S04]  /*233a0*/  LDL.LU R124, [R1+0x38] ;  /* 0x00003800017c7983 */ /* 0x002f280000300800 */
[----:B------:R-:W4:Y:S04]  /*233b0*/  LDL.LU R126, [R1+0xc] ;  /* 0x00000c00017e7983 */ /* 0x000f280000300800 */
[----:B------:R-:W4:Y:S01]  /*233c0*/  LDL.LU R158, [R1+0x8] ;  /* 0x00000800019e7983 */ /* 0x000f220000300800 */
[----:B0-----:R-:W-:-:S04]  /*233d0*/  LOP3.LUT R8, R8, 0x7f, RZ, 0xc0, !PT ;  /* 0x0000007f08087812 */ /* 0x001fc800078ec0ff */
        /* <DEDUP_REMOVED lines=20> */
[----:B0-----:R-:W4:Y:S04]  /*23520*/  LDL.LU R144, [R1+0xbbc] ;  /* 0x000bbc0001907983 */ /* 0x001f280000300800 */
[----:B--2---:R0:W-:Y:S04]  /*23530*/  STS.U8 [R8+UR9+0x8180], R45 ;  /* 0x0081802d08007988 */ /* 0x0041e80008000009 */
[----:B---3--:R1:W-:Y:S04]  /*23540*/  STS.U8 [R8+UR9+0x8580], R29 ;  /* 0x0085801d08007988 */ /* 0x0083e80008000009 */
[----:B0-----:R-:W2:Y:S04]  /*23550*/  LDL.LU R45, [R1+0x114] ;  /* 0x00011400012d7983 */ /* 0x001ea80000300800 */
[----:B----4-:R0:W-:Y:S04]  /*23560*/  STS.U8 [R8+UR9+0xc580], R120 ;  /* 0x00c5807808007988 */ /* 0x0101e80008000009 */
[----:B-1----:R-:W3:Y:S04]  /*23570*/  LDL.LU R29, [R1+0x110] ;  /* 0x00011000011d7983 */ /* 0x002ee80000300800 */
[----:B------:R1:W-:Y:S04]  /*23580*/  STS.U8 [R8+UR9+0x8980], R122 ;  /* 0x0089807a08007988 */ /* 0x0003e80008000009 */
[----:B0-----:R-:W4:Y:S04]  /*23590*/  LDL.LU R120, [R1+0xdc] ;  /* 0x0000dc0001787983 */ /* 0x001f280000300800 */
[----:B------:R0:W-:Y:S04]  /*235a0*/  STS.U8 [R8+UR9+0xc980], R154 ;  /* 0x00c9809a08007988 */ /* 0x0001e80008000009 */
[----:B-1----:R-:W2:Y:S04]  /*235b0*/  LDL.LU R122, [R1+0xd8] ;  /* 0x0000d800017a7983 */ /* 0x002ea80000300800 */
[----:B------:R1:W-:Y:S04]  /*235c0*/  STS.U8 [R8+UR9+0x8d80], R156 ;  /* 0x008d809c08007988 */ /* 0x0003e80008000009 */
[----:B0-----:R-:W2:Y:S04]  /*235d0*/  LDL.LU R154, [R1+0xa4] ;  /* 0x0000a400019a7983 */ /* 0x001ea80000300800 */
[----:B------:R0:W-:Y:S04]  /*235e0*/  STS.U8 [R8+UR9+0xcd80], R44 ;  /* 0x00cd802c08007988 */ /* 0x0001e80008000009 */
[----:B-1----:R-:W2:Y:S04]  /*235f0*/  LDL.LU R156, [R1+0xa0] ;  /* 0x0000a000019c7983 */ /* 0x002ea80000300800 */
[----:B------:R1:W-:Y:S04]  /*23600*/  STS.U8 [R8+UR9+0x9180], R28 ;  /* 0x0091801c08007988 */ /* 0x0003e80008000009 */
[----:B0-----:R-:W2:Y:S04]  /*23610*/  LDL.LU R44, [R1+0x6c] ;  /* 0x00006c00012c7983 */ /* 0x001ea80000300800 */
[----:B-1----:R-:W2:Y:S04]  /*23620*/  LDL.LU R28, [R1+0x68] ;  /* 0x00006800011c7983 */ /* 0x002ea80000300800 */
[----:B------:R0:W-:Y:S02]  /*23630*/  STS.U8 [R8+UR9+0xd980], R9 ;  /* 0x00d9800908007988 */ /* 0x0001e40008000009 */
[----:B0-----:R-:W0:Y:S02]  /*23640*/  S2R R9, SR_TID.X ;  /* 0x0000000000097919 */ /* 0x001e240000002100 */
[----:B------:R1:W-:Y:S04]  /*23650*/  STS.U8 [R8+UR9+0xd180], R124 ;  /* 0x00d1807c08007988 */ /* 0x0003e80008000009 */
[----:B------:R1:W-:Y:S04]  /*23660*/  STS.U8 [R8+UR9+0x9580], R126 ;  /* 0x0095807e08007988 */ /* 0x0003e80008000009 */
[----:B------:R1:W-:Y:S04]  /*23670*/  STS.U8 [R8+UR9+0xd580], R158 ;  /* 0x00d5809e08007988 */ /* 0x0003e80008000009 */
[----:B-1----:R-:W2:Y:S04]  /*23680*/  LDL.LU R124, [R1+0x34] ;  /* 0x00003400017c7983 */ /* 0x002ea80000300800 */
[----:B------:R-:W2:Y:S04]  /*23690*/  LDL.LU R126, [R1+0x30] ;  /* 0x00003000017e7983 */ /* 0x000ea80000300800 */
[----:B------:R-:W2:Y:S01]  /*236a0*/  LDL.LU R158, [R1+0x4] ;  /* 0x00000400019e7983 */ /* 0x000ea20000300800 */
[----:B0-----:R-:W-:-:S04]  /*236b0*/  LOP3.LUT R9, R9, 0x7f, RZ, 0xc0, !PT ;  /* 0x0000007f09097812 */ /* 0x001fc800078ec0ff */
[----:B------:R-:W-:Y:S01]  /*236c0*/  LOP3.LUT R9, R9, 0x40, RZ, 0x3c, !PT ;  /* 0x0000004009097812 */ /* 0x000fe200078e3cff */
[----:B------:R0:W-:Y:S04]  /*236d0*/  STS.U8 [R8+UR9+0xc180], R30 ;  /* 0x00c1801e08007988 */ /* 0x0001e80008000009 */
        /* <DEDUP_REMOVED lines=18> */
[----:B0-----:R-:W2:Y:S04]  /*23800*/  LDL.LU R30, [R1] ;  /* 0x00000000011e7983 */ /* 0x001ea80000300800 */
[----:B---3--:R0:W-:Y:S04]  /*23810*/  STS.U8 [R9+UR9+0xc200], R29 ;  /* 0x00c2001d09007988 */ /* 0x0081e80008000009 */
[----:B----4-:R1:W-:Y:S04]  /*23820*/  STS.U8 [R9+UR9+0x8600], R120 ;  /* 0x0086007809007988 */ /* 0x0103e80008000009 */
[----:B0-----:R-:W3:Y:S04]  /*23830*/  LDL.LU R29, [R1+0x10c] ;  /* 0x00010c00011d7983 */ /* 0x001ee80000300800 */
[----:B--2---:R0:W-:Y:S04]  /*23840*/  STS.U8 [R9+UR9+0xc600], R122 ;  /* 0x00c6007a09007988 */ /* 0x0041e80008000009 */
[----:B-1----:R-:W2:Y:S04]  /*23850*/  LDL.LU R120, [R1+0x108] ;  /* 0x0001080001787983 */ /* 0x002ea80000300800 */
        /* <DEDUP_REMOVED lines=8> */
[----:B0-----:R-:W2:Y:S04]  /*238e0*/  LDL.LU R28, [R1+0x64] ;  /* 0x00006400011c7983 */ /* 0x001ea80000300800 */
[----:B------:R0:W-:Y:S02]  /*238f0*/  STS.U8 [R9+UR9+0xda00], R10 ;  /* 0x00da000a09007988 */ /* 0x0001e40008000009 */
[----:B0-----:R-:W0:Y:S02]  /*23900*/  S2R R10, SR_TID.X ;  /* 0x00000000000a7919 */ /* 0x001e240000002100 */
[----:B------:R1:W-:Y:S04]  /*23910*/  STS.U8 [R9+UR9+0x9200], R124 ;  /* 0x0092007c09007988 */ /* 0x0003e80008000009 */
[----:B------:R1:W-:Y:S04]  /*23920*/  STS.U8 [R9+UR9+0xd200], R126 ;  /* 0x00d2007e09007988 */ /* 0x0003e80008000009 */
[----:B------:R1:W-:Y:S04]  /*23930*/  STS.U8 [R9+UR9+0x9600], R158 ;  /* 0x0096009e09007988 */ /* 0x0003e80008000009 */
[----:B-1----:R-:W3:Y:S04]  /*23940*/  LDL.LU R124, [R1+0x60] ;  /* 0x00006000017c7983 */ /* 0x002ee80000300800 */
[----:B------:R-:W3:Y:S04]  /*23950*/  LDL.LU R126, [R1+0x2c] ;  /* 0x00002c00017e7983 */ /* 0x000ee80000300800 */
[----:B------:R-:W3:Y:S01]  /*23960*/  LDL.LU R158, [R1+0x28] ;  /* 0x00002800019e7983 */ /* 0x000ee20000300800 */
[----:B0-----:R-:W-:-:S04]  /*23970*/  LOP3.LUT R10, R10, 0x7f, RZ, 0xc0, !PT ;  /* 0x0000007f0a0a7812 */ /* 0x001fc800078ec0ff */
[----:B------:R-:W-:Y:S01]  /*23980*/  LOP3.LUT R10, R10, 0x50, RZ, 0x3c, !PT ;  /* 0x000000500a0a7812 */ /* 0x000fe200078e3cff */
[----:B------:R-:W-:Y:S04]  /*23990*/  STS.U8 [R9+UR9+0x8200], R45 ;  /* 0x0082002d09007988 */ /* 0x000fe80008000009 */
        /* <DEDUP_REMOVED lines=20> */
[----:B0-----:R-:W3:Y:S04]  /*23ae0*/  LDL.LU R15, [R1+0xbb8] ;  /* 0x000bb800010f7983 */ /* 0x001ee80000300800 */
[----:B------:R0:W-:Y:S04]  /*23af0*/  STS.U8 [R10+UR9+0x9680], R144 ;  /* 0x009680900a007988 */ /* 0x0001e80008000009 */
[----:B------:R1:W-:Y:S04]  /*23b00*/  STS.U8 [R10+UR9+0xd680], R3 ;  /* 0x00d680030a007988 */ /* 0x0003e80008000009 */
[----:B------:R1:W-:Y:S04]  /*23b10*/  STS.U8 [R10+UR9+0x9a80], R160 ;  /* 0x009a80a00a007988 */ /* 0x0003e80008000009 */
[----:B0-----:R-:W3:Y:S04]  /*23b20*/  LDL.LU R144, [R1+0xbb4] ;  /* 0x000bb40001907983 */ /* 0x001ee80000300800 */
[----:B-1----:R-:W3:Y:S04]  /*23b30*/  LDL.LU R3, [R1+0xbb0] ;  /* 0x000bb00001037983 */ /* 0x002ee80000300800 */
[----:B------:R-:W3:Y:S04]  /*23b40*/  LDL.LU R160, [R1+0xbac] ;  /* 0x000bac0001a07983 */ /* 0x000ee80000300800 */
[----:B--2---:R0:W-:Y:S04]  /*23b50*/  STS.U8 [R10+UR9+0x8e80], R28 ;  /* 0x008e801c0a007988 */ /* 0x0041e80008000009 */
[----:B0-----:R-:W2:Y:S04]  /*23b60*/  LDL.LU R28, [R1+0x104] ;  /* 0x00010400011c7983 */ /* 0x001ea80000300800 */
[----:B------:R0:W-:Y:S02]  /*23b70*/  STS.U8 [R10+UR9+0xda80], R11 ;  /* 0x00da800b0a007988 */ /* 0x0001e40008000009 */
[----:B0-----:R-:W0:Y:S02]  /*23b80*/  S2R R11, SR_TID.X ;  /* 0x00000000000b7919 */ /* 0x001e240000002100 */
[----:B------:R1:W-:Y:S04]  /*23b90*/  STS.U8 [R10+UR9+0xc280], R120 ;  /* 0x00c280780a007988 */ /* 0x0003e80008000009 */
[----:B----4-:R4:W-:Y:S04]  /*23ba0*/  STS.U8 [R10+UR9+0x8680], R122 ;  /* 0x0086807a0a007988 */ /* 0x0109e80008000009 */
[----:B------:R4:W-:Y:S04]  /*23bb0*/  STS.U8 [R10+UR9+0xc680], R154 ;  /* 0x00c6809a0a007988 */ /* 0x0009e80008000009 */
[----:B-1----:R-:W2:Y:S04]  /*23bc0*/  LDL.LU R120, [R1+0x100] ;  /* 0x0001000001787983 */ /* 0x002ea80000300800 */
[----:B----4-:R-:W4:Y:S04]  /*23bd0*/  LDL.LU R122, [R1+0xcc] ;  /* 0x0000cc00017a7983 */ /* 0x010f280000300800 */
[----:B------:R1:W-:Y:S04]  /*23be0*/  STS.U8 [R10+UR9+0x8a80], R156 ;  /* 0x008a809c0a007988 */ /* 0x0003e80008000009 */
[----:B------:R-:W4:Y:S04]  /*23bf0*/  LDL.LU R154, [R1+0xc8] ;  /* 0x0000c800019a7983 */ /* 0x000f280000300800 */
[----:B---3--:R3:W-:Y:S04]  /*23c00*/  STS.U8 [R10+UR9+0xce80], R124 ;  /* 0x00ce807c0a007988 */ /* 0x0087e80008000009 */
[----:B-1----:R-:W4:Y:S04]  /*23c10*/  LDL.LU R156, [R1+0x94] ;  /* 0x00009400019c7983 */ /* 0x002f280000300800 */
[----:B------:R1:W-:Y:S04]  /*23c20*/  STS.U8 [R10+UR9+0x9280], R126 ;  /* 0x0092807e0a007988 */ /* 0x0003e80008000009 */
[----:B---3--:R-:W3:Y:S04]  /*23c30*/  LDL.LU R124, [R1+0x90] ;  /* 0x00009000017c7983 */ /* 0x008ee80000300800 */
[----:B------:R0:W-:Y:S04]  /*23c40*/  STS.U8 [R10+UR9+0xd280], R158 ;  /* 0x00d2809e0a007988 */ /* 0x0001e80008000009 */
[----:B-1----:R-:W3:Y:S04]  /*23c50*/  LDL.LU R126, [R1+0x5c] ;  /* 0x00005c00017e7983 */ /* 0x002ee80000300800 */
[----:B------:R1:W-:Y:S04]  /*23c60*/  STS.U8 [R10+UR9+0xca80], R44 ;  /* 0x00ca802c0a007988 */ /* 0x0003e80008000009 */
[----:B0-----:R-:W3:Y:S01]  /*23c70*/  LDL.LU R158, [R1+0x58] ;  /* 0x00005800019e7983 */ /* 0x001ee20000300800 */
[----:B------:R-:W-:-:S03]  /*23c80*/  LOP3.LUT R11, R11, 0x7f, RZ, 0xc0, !PT ;  /* 0x0000007f0b0b7812 */ /* 0x000fc600078ec0ff */
[----:B------:R-:W3:Y:S04]  /*23c90*/  LDL R19, [R1+0x450] ;  /* 0x0004500001137983 */ /* 0x000ee80000100800 */
[----:B-1----:R-:W3:Y:S01]  /*23ca0*/  LDL R44, [R1+0x490] ;  /* 0x00049000012c7983 */ /* 0x002ee20000100800 */
[----:B------:R-:W-:-:S03]  /*23cb0*/  LOP3.LUT R11, R11, 0x60, RZ, 0x3c, !PT ;  /* 0x000000600b0b7812 */ /* 0x000fc600078e3cff */
[----:B------:R-:W4:Y:S04]  /*23cc0*/  LDL R18, [R1+0x454] ;  /* 0x0004540001127983 */ /* 0x000f280000100800 */
[----:B------:R-:W4:Y:S04]  /*23cd0*/  LDL R20, [R1+0x494] ;  /* 0x0004940001147983 */ /* 0x000f280000100800 */
[----:B------:R-:W4:Y:S04]  /*23ce0*/  LDL R33, [R1+0x4d0] ;  /* 0x0004d00001217983 */ /* 0x000f280000100800 */
[----:B------:R-:W4:Y:S04]  /*23cf0*/  LDL R32, [R1+0x4d4] ;  /* 0x0004d40001207983 */ /* 0x000f280000100800 */
[----:B------:R0:W-:Y:S04]  /*23d00*/  STS.U8 [R10+UR9+0x8280], R29 ;  /* 0x0082801d0a007988 */ /* 0x0001e80008000009 */
[----:B------:R-:W-:Y:S04]  /*23d10*/  STS.U8 [R10+UR9+0x9e80], R138 ;  /* 0x009e808a0a007988 */ /* 0x000fe80008000009 */
[----:B------:R-:W-:Y:S04]  /*23d20*/  STS.U8 [R10+UR9+0xde80], R136 ;  /* 0x00de80880a007988 */ /* 0x000fe80008000009 */
[----:B------:R-:W-:Y:S04]  /*23d30*/  STS.U8 [R10+UR9+0xa280], R106 ;  /* 0x00a2806a0a007988 */ /* 0x000fe80008000009 */
[----:B------:R-:W-:Y:S04]  /*23d40*/  STS.U8 [R10+UR9+0xe280], R104 ;  /* 0x00e280680a007988 */ /* 0x000fe80008000009 */
[----:B------:R-:W-:Y:S04]  /*23d50*/  STS.U8 [R10+UR9+0xa680], R21 ;  /* 0x00a680150a007988 */ /* 0x000fe80008000009 */
        /* <DEDUP_REMOVED lines=13> */
[----:B0-----:R-:W4:Y:S04]  /*23e30*/  LDL R29, [R1+0x510] ;  /* 0x00051000011d7983 */ /* 0x001f280000100800 */
[----:B------:R-:W4:Y:S04]  /*23e40*/  LDL R35, [R1+0x550] ;  /* 0x0005500001237983 */ /* 0x000f280000100800 */
[----:B------:R-:W4:Y:S04]  /*23e50*/  LDL R34, [R1+0x554] ;  /* 0x0005540001227983 */ /* 0x000f280000100800 */
[----:B------:R-:W4:Y:S04]  /*23e60*/  LDL R47, [R1+0x590] ;  /* 0x00059000012f7983 */ /* 0x000f280000100800 */
[----:B------:R-:W4:Y:S04]  /*23e70*/  LDL R46, [R1+0x594] ;  /* 0x00059400012e7983 */ /* 0x000f280000100800 */
[----:B-1----:R-:W4:Y:S04]  /*23e80*/  LDL R37, [R1+0x5d0] ;  /* 0x0005d00001257983 */ /* 0x002f280000100800 */
[----:B------:R-:W4:Y:S01]  /*23e90*/  LDL R36, [R1+0x5d4] ;  /* 0x0005d40001247983 */ /* 0x000f220000100800 */
[----:B------:R-:W-:-:S03]  /*23ea0*/  PRMT R16, RZ, 0x7610, R16 ;  /* 0x00007610ff107816 */ /* 0x000fc60000000010 */
[----:B------:R-:W4:Y:S04]  /*23eb0*/  LDL R31, [R1+0x610] ;  /* 0x00061000011f7983 */ /* 0x000f280000100800 */
[----:B------:R-:W4:Y:S01]  /*23ec0*/  LDL R30, [R1+0x614] ;  /* 0x00061400011e7983 */ /* 0x000f220000100800 */
[----:B------:R-:W-:-:S03]  /*23ed0*/  PRMT R17, RZ, 0x7610, R17 ;  /* 0x00007610ff117816 */ /* 0x000fc60000000011 */
[----:B------:R-:W4:Y:S04]  /*23ee0*/  LDL R45, [R1+0x458] ;  /* 0x00045800012d7983 */ /* 0x000f280000100800 */
[----:B------:R-:W4:Y:S04]  /*23ef0*/  LDL R97, [R1+0x4d8] ;  /* 0x0004d80001617983 */ /* 0x000f280000100800 */
[----:B------:R-:W4:Y:S04]  /*23f00*/  LDL R95, [R1+0x4dc] ;  /* 0x0004dc00015f7983 */ /* 0x000f280000100800 */
[----:B------:R-:W4:Y:S04]  /*23f10*/  LDL R49, [R1+0x5d8] ;  /* 0x0005d80001317983 */ /* 0x000f280000100800 */
[----:B------:R-:W4:Y:S01]  /*23f20*/  LDL R48, [R1+0x5dc] ;  /* 0x0005dc0001307983 */ /* 0x000f220000100800 */
[----:B------:R-:W-:-:S03]  /*23f30*/  PRMT R27, RZ, 0x7610, R27 ;  /* 0x00007610ff1b7816 */ /* 0x000fc6000000001b */
[----:B------:R-:W4:Y:S04]  /*23f40*/  LDL R104, [R1+0x460] ;  /* 0x0004600001687983 */ /* 0x000f280000100800 */
        /* <DEDUP_REMOVED lines=8> */
[----:B------:R-:W4:Y:S01]  /*23fd0*/  LDL R109, [R1+0x46c] ;  /* 0x00046c00016d7983 */ /* 0x000f220000100800 */
[----:B------:R-:W-:-:S03]  /*23fe0*/  PRMT R43, RZ, 0x7610, R43 ;  /* 0x00007610ff2b7816 */ /* 0x000fc6000000002b */
[----:B------:R-:W4:Y:S04]  /*23ff0*/  LDL R112, [R1+0x4e8] ;  /* 0x0004e80001707983 */ /* 0x000f280000100800 */
        /* <DEDUP_REMOVED lines=15> */
[----:B------:R-:W4:Y:S04]  /*240f0*/  LDL R116, [R1+0x3b8] ;  /* 0x0003b80001747983 */ /* 0x000f280000100800 */
[----:B--2---:R0:W-:Y:S01]  /*24100*/  STS.U8 [R11+UR9+0x8300], R28 ;  /* 0x0083001c0b007988 */ /* 0x0041e20008000009 */
[----:B------:R-:W-:-:S02]  /*24110*/  PRMT R66, RZ, 0x7610, R66 ;  /* 0x00007610ff427816 */ /* 0x000fc40000000042 */
[----:B------:R-:W-:Y:S01]  /*24120*/  PRMT R67, RZ, 0x7610, R67 ;  /* 0x00007610ff437816 */ /* 0x000fe20000000043 */
[----:B------:R-:W2:Y:S04]  /*24130*/  LDL R115, [R1+0x630] ;  /* 0x0006300001737983 */ /* 0x000ea80000100800 */
[----:B0-----:R-:W2:Y:S01]  /*24140*/  LDL R28, [R1+0x514] ;  /* 0x00051400011c7983 */ /* 0x001ea20000100800 */
[----:B---3--:R-:W-:-:S03]  /*24150*/  @!P1 IMAD.MOV.U32 R21, RZ, RZ, R44 ;  /* 0x000000ffff159224 */ /* 0x008fc600078e002c */
[----:B------:R-:W3:Y:S04]  /*24160*/  LDL R44, [R1+0x45c] ;  /* 0x00045c00012c7983 */ /* 0x000ee80000100800 */
[----:B----4-:R0:W4:Y:S04]  /*24170*/  @!P1 LDG.E.U8 R16, desc[UR20][R18.64] ;  /* 0x0000001412109981 */ /* 0x010128000c1e1100 */
[----:B------:R1:W4:Y:S01]  /*24180*/  @!P1 LDG.E.U8 R17, desc[UR20][R20.64] ;  /* 0x0000001414119981 */ /* 0x000322000c1e1100 */
[----:B0-----:R-:W-:Y:S02]  /*24190*/  PRMT R18, RZ, 0x7610, R18 ;  /* 0x00007610ff127816 */ /* 0x001fe40000000012 */
[----:B------:R-:W-:Y:S01]  /*241a0*/  PRMT R19, RZ, 0x7610, R19 ;  /* 0x00007610ff137816 */ /* 0x000fe20000000013 */
[----:B-1----:R-:W-:-:S02]  /*241b0*/  @!P1 IMAD.MOV.U32 R20, RZ, RZ, R32 ;  /* 0x000000ffff149224 */ /* 0x002fc400078e0020 */
[----:B------:R-:W-:Y:S01]  /*241c0*/  @!P1 IMAD.MOV.U32 R21, RZ, RZ, R33 ;  /* 0x000000ffff159224 */ /* 0x000fe200078e0021 */
[----:B------:R-:W4:Y:S04]  /*241d0*/  LDL R32, [R1+0x49c] ;  /* 0x00049c0001207983 */ /* 0x000f280000100800 */
[----:B------:R0:W4:Y:S04]  /*241e0*/  @!P1 LDG.E.U8 R18, desc[UR20][R20.64] ;  /* 0x0000001414129981 */ /* 0x000128000c1e1100 */
[----:B------:R-:W4:Y:S01]  /*241f0*/  LDL R33, [R1+0x498] ;  /* 0x0004980001217983 */ /* 0x000f220000100800 */
[----:B0-----:R-:W-:-:S02]  /*24200*/  PRMT R20, RZ, 0x7610, R20 ;  /* 0x00007610ff147816 */ /* 0x001fc40000000014 */
[----:B------:R-:W-:Y:S01]  /*24210*/  PRMT R22, RZ, 0x7610, R22 ;  /* 0x00007610ff167816 */ /* 0x000fe20000000016 */
[----:B------:R-:W4:Y:S04]  /*24220*/  @!P1 LDG.E.U8 R27, desc[UR20][R30.64] ;  /* 0x000000141e1b9981 */ /* 0x000f28000c1e1100 */
[----:B--2---:R0:W2:Y:S02]  /*24230*/  @!P1 LDG.E.U8 R19, desc[UR20][R28.64] ;  /* 0x000000141c139981 */ /* 0x0040a4000c1e1100 */
[----:B0-----:R-:W-:Y:S02]  /*24240*/  @!P1 IMAD.MOV.U32 R28, RZ, RZ, R34 ;  /* 0x000000ffff1c9224 */ /* 0x001fe400078e0022 */
[----:B------:R-:W-:Y:S01]  /*24250*/  @!P1 IMAD.MOV.U32 R29, RZ, RZ, R35 ;  /* 0x000000ffff1d9224 */ /* 0x000fe200078e0023 */
[----:B------:R-:W2:Y:S04]  /*24260*/  LDL R34, [R1+0x51c] ;  /* 0x00051c0001227983 */ /* 0x000ea80000100800 */
[----:B------:R0:W2:Y:S04]  /*24270*/  @!P1 LDG.E.U8 R20, desc[UR20][R28.64] ;  /* 0x000000141c149981 */ /* 0x0000a8000c1e1100 */
[----:B------:R-:W2:Y:S01]  /*24280*/  LDL R35, [R1+0x518] ;  /* 0x0005180001237983 */ /* 0x000ea20000100800 */
[----:B0-----:R-:W-:-:S02]  /*24290*/  @!P1 IMAD.MOV.U32 R28, RZ, RZ, R46 ;  /* 0x000000ffff1c9224 */ /* 0x001fc400078e002e */
[----:B------:R-:W-:Y:S01]  /*242a0*/  @!P1 IMAD.MOV.U32 R29, RZ, RZ, R47 ;  /* 0x000000ffff1d9224 */ /* 0x000fe200078e002f */
[----:B------:R-:W2:Y:S04]  /*242b0*/  LDL R46, [R1+0x55c] ;  /* 0x00055c00012e7983 */ /* 0x000ea80000100800 */
[----:B------:R-:W2:Y:S01]  /*242c0*/  LDL R47, [R1+0x558] ;  /* 0x00055800012f7983 */ /* 0x000ea20000100800 */
[----:B------:R-:W-:-:S06]  /*242d0*/  PRMT R21, RZ, 0x7610, R21 ;  /* 0x00007610ff157816 */ /* 0x000fcc0000000015 */
[----:B------:R0:W2:Y:S02]  /*242e0*/  @!P1 LDG.E.U8 R21, desc[UR20][R28.64] ;  /* 0x000000141c159981 */ /* 0x0000a4000c1e1100 */
[----:B0-----:R-:W-:Y:S02]  /*242f0*/  @!P1 IMAD.MOV.U32 R28, RZ, RZ, R36 ;  /* 0x000000ffff1c9224 */ /* 0x001fe400078e0024 */
[----:B------:R-:W-:Y:S01]  /*24300*/  @!P1 IMAD.MOV.U32 R29, RZ, RZ, R37 ;  /* 0x000000ffff1d9224 */ /* 0x000fe200078e0025 */
[----:B------:R-:W2:Y:S04]  /*24310*/  LDL R36, [R1+0x59c] ;  /* 0x00059c0001247983 */ /* 0x000ea80000100800 */
[----:B------:R-:W2:Y:S01]  /*24320*/  LDL R37, [R1+0x598] ;  /* 0x0005980001257983 */ /* 0x000ea20000100800 */
[----:B------:R-:W-:-:S03]  /*24330*/  @!P1 IMAD.MOV.U32 R31, RZ, RZ, R45 ;  /* 0x000000ffff1f9224 */ /* 0x000fc600078e002d */
[----:B------:R-:W2:Y:S04]  /*24340*/  LDL R45, [R1+0x618] ;  /* 0x00061800012d7983 */ /* 0x000ea80000100800 */
[----:B------:R0:W2:Y:S01]  /*24350*/  @!P1 LDG.E.U8 R22, desc[UR20][R28.64] ;  /* 0x000000141c169981 */ /* 0x0000a2000c1e1100 */
[----:B---3--:R-:W-:-:S03]  /*24360*/  @!P1 IMAD.MOV.U32 R30, RZ, RZ, R44 ;  /* 0x000000ffff1e9224 */ /* 0x008fc600078e002c */
[----:B------:R-:W3:Y:S01]  /*24370*/  LDL R44, [R1+0x61c] ;  /* 0x00061c00012c7983 */ /* 0x000ee20000100800 */
[----:B0-----:R-:W-:Y:S02]  /*24380*/  PRMT R28, RZ, 0x7610, R28 ;  /* 0x00007610ff1c7816 */ /* 0x001fe4000000001c */
[----:B------:R-:W-:-:S04]  /*24390*/  PRMT R29, RZ, 0x7610, R29 ;  /* 0x00007610ff1d7816 */ /* 0x000fc8000000001d */
[----:B------:R0:W3:Y:S02]  /*243a0*/  @!P1 LDG.E.U8 R28, desc[UR20][R30.64] ;  /* 0x000000141e1c9981 */ /* 0x0000e4000c1e1100 */
[----:B0-----:R-:W-:Y:S02]  /*243b0*/  PRMT R31, RZ, 0x7610, R31 ;  /* 0x00007610ff1f7816 */ /* 0x001fe4000000001f */
[----:B----4-:R0:W4:Y:S02]  /*243c0*/  @!P1 LDG.E.U8 R29, desc[UR20][R32.64] ;  /* 0x00000014201d9981 */ /* 0x010124000c1e1100 */
[----:B0-----:R-:W-:Y:S02]  /*243d0*/  @!P1 IMAD.MOV.U32 R32, RZ, RZ, R95 ;  /* 0x000000ffff209224 */ /* 0x001fe400078e005f */
[----:B------:R-:W-:Y:S01]  /*243e0*/  @!P1 IMAD.MOV.U32 R33, RZ, RZ, R97 ;  /* 0x000000ffff219224 */ /* 0x000fe200078e0061 */
[----:B------:R-:W4:Y:S04]  /*243f0*/  LDL R95, [R1+0x564] ;  /* 0x00056400015f7983 */ /* 0x000f280000100800 */
[----:B------:R-:W4:Y:S04]  /*24400*/  LDL R97, [R1+0x560] ;  /* 0x0005600001617983 */ /* 0x000f280000100800 */
[----:B--2---:R0:W2:Y:S02]  /*24410*/  @!P1 LDG.E.U8 R31, desc[UR20][R34.64] ;  /* 0x00000014221f9981 */ /* 0x0040a4000c1e1100 */
[----:B0-----:R-:W-:-:S02]  /*24420*/  @!P1 IMAD.MOV.U32 R34, RZ, RZ, R46 ;  /* 0x000000ffff229224 */ /* 0x001fc400078e002e */
[----:B------:R-:W2:Y:S01]  /*24430*/  LDL R46, [R1+0x524] ;  /* 0x00052400012e7983 */ /* 0x000ea20000100800 */
[----:B------:R-:W-:-:S03]  /*24440*/  @!P1 IMAD.MOV.U32 R35, RZ, RZ, R47 ;  /* 0x000000ffff239224 */ /* 0x000fc600078e002f */
[----:B------:R-:W2:Y:S01]  /*24450*/  LDL R47, [R1+0x520] ;  /* 0x00052000012f7983 */ /* 0x000ea20000100800 */
[----:B------:R-:W-:-:S06]  /*24460*/  PRMT R30, RZ, 0x7610, R30 ;  /* 0x00007610ff1e7816 */ /* 0x000fcc000000001e */
[----:B------:R0:W4:Y:S02]  /*24470*/  @!P1 LDG.E.U8 R30, desc[UR20][R32.64] ;  /* 0x00000014201e9981 */ /* 0x000124000c1e1100 */
[----:B0-----:R-:W-:Y:S02]  /*24480*/  PRMT R33, RZ, 0x7610, R33 ;  /* 0x00007610ff217816 */ /* 0x001fe40000000021 */
[----:B------:R-:W-:-:S04]  /*24490*/  PRMT R32, RZ, 0x7610, R32 ;  /* 0x00007610ff207816 */ /* 0x000fc80000000020 */
[----:B------:R0:W4:Y:S04]  /*244a0*/  @!P1 LDG.E.U8 R33, desc[UR20][R36.64] ;  /* 0x0000001424219981 */ /* 0x000128000c1e1100 */
[----:B------:R1:W4:Y:S01]  /*244b0*/  @!P1 LDG.E.U8 R32, desc[UR20][R34.64] ;  /* 0x0000001422209981 */ /* 0x000322000c1e1100 */
[----:B0-----:R-:W-:Y:S02]  /*244c0*/  @!P1 IMAD.MOV.U32 R36, RZ, RZ, R48 ;  /* 0x000000ffff249224 */ /* 0x001fe400078e0030 */
[----:B------:R-:W-:Y:S01]  /*244d0*/  @!P1 IMAD.MOV.U32 R37, RZ, RZ, R49 ;  /* 0x000000ffff259224 */ /* 0x000fe200078e0031 */
[----:B------:R-:W4:Y:S04]  /*244e0*/  LDL R48, [R1+0x5a4] ;  /* 0x0005a40001307983 */ /* 0x000f280000100800 */
[----:B------:R-:W4:Y:S01]  /*244f0*/  LDL R49, [R1+0x5a0] ;  /* 0x0005a00001317983 */ /* 0x000f220000100800 */
[----:B-1----:R-:W-:-:S02]  /*24500*/  PRMT R34, RZ, 0x7610, R34 ;  /* 0x00007610ff227816 */ /* 0x002fc40000000022 */
[----:B------:R-:W-:-:S04]  /*24510*/  PRMT R35, RZ, 0x7610, R35 ;  /* 0x00007610ff237816 */ /* 0x000fc80000000023 */
[----:B------:R0:W4:Y:S04]  /*24520*/  @!P1 LDG.E.U8 R34, desc[UR20][R36.64] ;  /* 0x0000001424229981 */ /* 0x000128000c1e1100 */
[----:B---3--:R1:W3:Y:S01]  /*24530*/  @!P1 LDG.E.U8 R35, desc[UR20][R44.64] ;  /* 0x000000142c239981 */ /* 0x0082e2000c1e1100 */
[----:B0-----:R-:W-:Y:S01]  /*24540*/  PRMT R36, RZ, 0x7610, R36 ;  /* 0x00007610ff247816 */ /* 0x001fe20000000024 */
[----:B-1----:R-:W-:Y:S02]  /*24550*/  @!P1 IMAD.MOV.U32 R44, RZ, RZ, R103 ;  /* 0x000000ffff2c9224 */ /* 0x002fe400078e0067 */
[----:B------:R-:W-:Y:S01]  /*24560*/  @!P1 IMAD.MOV.U32 R45, RZ, RZ, R104 ;  /* 0x000000ffff2d9224 */ /* 0x000fe200078e0068 */
[----:B------:R-:W3:Y:S04]  /*24570*/  LDL R103, [R1+0x620] ;  /* 0x0006200001677983 */ /* 0x000ee80000100800 */
[----:B------:R-:W3:Y:S01]  /*24580*/  LDL R104, [R1+0x398] ;  /* 0x0003980001687983 */ /* 0x000ee20000100800 */
[----:B------:R-:W-:-:S03]  /*24590*/  PRMT R37, RZ, 0x7610, R37 ;  /* 0x00007610ff257816 */ /* 0x000fc60000000025 */
[----:B------:R0:W3:Y:S02]  /*245a0*/  @!P1 LDG.E.U8 R36, desc[UR20][R44.64] ;  /* 0x000000142c249981 */ /* 0x0000e4000c1e1100 */
[----:B0-----:R-:W-:Y:S02]  /*245b0*/  @!P1 IMAD.MOV.U32 R44, RZ, RZ, R107 ;  /* 0x000000ffff2c9224 */ /* 0x001fe400078e006b */
[----:B------:R-:W-:Y:S01]  /*245c0*/  @!P1 IMAD.MOV.U32 R45, RZ, RZ, R108 ;  /* 0x000000ffff2d9224 */ /* 0x000fe200078e006c */
[----:B------:R-:W-:Y:S01]  /*245d0*/  PRMT R38, RZ, 0x7610, R38 ;  /* 0x00007610ff267816 */ /* 0x000fe20000000026 */
[----:B------:R-:W3:Y:S04]  /*245e0*/  LDL R108, [R1+0x568] ;  /* 0x00056800016c7983 */ /* 0x000ee80000100800 */
[----:B------:R0:W3:Y:S04]  /*245f0*/  @!P1 LDG.E.U8 R37, desc[UR20][R44.64] ;  /* 0x000000142c259981 */ /* 0x0000e8000c1e1100 */
[----:B------:R-:W3:Y:S01]  /*24600*/  LDL R107, [R1+0x56c] ;  /* 0x00056c00016b7983 */ /* 0x000ee20000100800 */
[----:B0-----:R-:W-:-:S02]  /*24610*/  @!P1 IMAD.MOV.U32 R44, RZ, RZ, R99 ;  /* 0x000000ffff2c9224 */ /* 0x001fc400078e0063 */
[----:B------:R-:W-:Y:S01]  /*24620*/  @!P1 IMAD.MOV.U32 R45, RZ, RZ, R101 ;  /* 0x000000ffff2d9224 */ /* 0x000fe200078e0065 */
[----:B------:R-:W3:Y:S04]  /*24630*/  LDL R99, [R1+0x4ac] ;  /* 0x0004ac0001637983 */ /* 0x000ee80000100800 */
[----:B------:R-:W3:Y:S04]  /*24640*/  LDL R101, [R1+0x4a8] ;  /* 0x0004a80001657983 */ /* 0x000ee80000100800 */
[----:B------:R-:W3:Y:S04]  /*24650*/  @!P1 LDG.E.U8 R38, desc[UR20][R44.64] ;  /* 0x000000142c269981 */ /* 0x000ee8000c1e1100 */
[----:B--2---:R4:W2:Y:S02]  /*24660*/  @!P1 LDG.E.U8 R43, desc[UR20][R46.64] ;  /* 0x000000142e2b9981 */ /* 0x0048a4000c1e1100 */
[----:B----4-:R-:W-:-:S02]  /*24670*/  @!P1 IMAD.MOV.U32 R46, RZ, RZ, R95 ;  /* 0x000000ffff2e9224 */ /* 0x010fc400078e005f */
[----:B------:R-:W-:Y:S01]  /*24680*/  @!P1 IMAD.MOV.U32 R47, RZ, RZ, R97 ;  /* 0x000000ffff2f9224 */ /* 0x000fe200078e0061 */
[----:B------:R-:W4:Y:S04]  /*24690*/  LDL R95, [R1+0x52c] ;  /* 0x00052c00015f7983 */ /* 0x000f280000100800 */
[----:B------:R-:W2:Y:S01]  /*246a0*/  LDL R97, [R1+0x528] ;  /* 0x0005280001617983 */ /* 0x000ea20000100800 */
[----:B------:R-:W-:Y:S02]  /*246b0*/  PRMT R45, RZ, 0x7610, R45 ;  /* 0x00007610ff2d7816 */ /* 0x000fe4000000002d */
[----:B------:R-:W-:-:S06]  /*246c0*/  PRMT R44, RZ, 0x7610, R44 ;  /* 0x00007610ff2c7816 */ /* 0x000fcc000000002c */
[----:B------:R0:W2:Y:S04]  /*246d0*/  @!P1 LDG.E.U8 R44, desc[UR20][R46.64] ;  /* 0x000000142e2c9981 */ /* 0x0000a8000c1e1100 */
[----:B------:R1:W2:Y:S01]  /*246e0*/  @!P1 LDG.E.U8 R45, desc[UR20][R48.64] ;  /* 0x00000014302d9981 */ /* 0x0002a2000c1e1100 */
[----:B0-----:R-:W-:Y:S01]  /*246f0*/  PRMT R46, RZ, 0x7610, R46 ;  /* 0x00007610ff2e7816 */ /* 0x001fe2000000002e */
[----:B-1----:R-:W-:Y:S02]  /*24700*/  @!P1 IMAD.MOV.U32 R48, RZ, RZ, R105 ;  /* 0x000000ffff309224 */ /* 0x002fe400078e0069 */
[----:B------:R-:W-:Y:S01]  /*24710*/  @!P1 IMAD.MOV.U32 R49, RZ, RZ, R106 ;  /* 0x000000ffff319224 */ /* 0x000fe200078e006a */
[----:B------:R-:W2:Y:S04]  /*24720*/  LDL R105, [R1+0x5ac] ;  /* 0x0005ac0001697983 */ /* 0x000ea80000100800 */
[----:B------:R-:W2:Y:S01]  /*24730*/  LDL R106, [R1+0x5a8] ;  /* 0x0005a800016a7983 */ /* 0x000ea20000100800 */
[----:B------:R-:W-:-:S03]  /*24740*/  PRMT R47, RZ, 0x7610, R47 ;  /* 0x00007610ff2f7816 */ /* 0x000fc6000000002f */
[----:B------:R3:W2:Y:S02]  /*24750*/  @!P1 LDG.E.U8 R46, desc[UR20][R48.64] ;  /* 0x00000014302e9981 */ /* 0x0006a4000c1e1100 */
[----:B---3--:R-:W-:Y:S02]  /*24760*/  @!P1 IMAD.MOV.U32 R48, RZ, RZ, R103 ;  /* 0x000000ffff309224 */ /* 0x008fe400078e0067 */
[----:B------:R-:W-:Y:S01]  /*24770*/  @!P1 IMAD.MOV.U32 R49, RZ, RZ, R104 ;  /* 0x000000ffff319224 */ /* 0x000fe200078e0068 */
[----:B------:R-:W3:Y:S04]  /*24780*/  LDL R103, [R1+0x5ec] ;  /* 0x0005ec0001677983 */ /* 0x000ee80000100800 */
[----:B------:R-:W3:Y:S04]  /*24790*/  LDL R104, [R1+0x5e8] ;  /* 0x0005e80001687983 */ /* 0x000ee80000100800 */
[----:B------:R0:W3:Y:S02]  /*247a0*/  @!P1 LDG.E.U8 R47, desc[UR20][R48.64] ;  /* 0x00000014302f9981 */ /* 0x0000e4000c1e1100 */
[----:B0-----:R-:W-:-:S02]  /*247b0*/  @!P1 IMAD.MOV.U32 R48, RZ, RZ, R109 ;  /* 0x000000ffff309224 */ /* 0x001fc400078e006d */
        /* <DEDUP_REMOVED lines=14> */
[----:B----4-:R-:W-:-:S02]  /*248a0*/  @!P1 IMAD.MOV.U32 R48, RZ, RZ, R95 ;  /* 0x000000ffff309224 */ /* 0x010fc400078e005f */
[----:B------:R-:W4:Y:S01]  /*248b0*/  LDL R95, [R1+0x4f4] ;  /* 0x0004f400015f7983 */ /* 0x000f220000100800 */
[----:B--2---:R-:W-:-:S03]  /*248c0*/  @!P1 IMAD.MOV.U32 R49, RZ, RZ, R97 ;  /* 0x000000ffff319224 */ /* 0x004fc600078e0061 */
[----:B------:R-:W2:Y:S01]  /*248d0*/  LDL R97, [R1+0x4f0] ;  /* 0x0004f00001617983 */ /* 0x000ea20000100800 */
[----:B------:R-:W-:Y:S02]  /*248e0*/  PRMT R53, RZ, 0x7610, R53 ;  /* 0x00007610ff357816 */ /* 0x000fe40000000035 */
[----:B------:R-:W-:-:S04]  /*248f0*/  PRMT R54, RZ, 0x7610, R54 ;  /* 0x00007610ff367816 */ /* 0x000fc80000000036 */
[----:B------:R0:W2:Y:S02]  /*24900*/  @!P1 LDG.E.U8 R53, desc[UR20][R48.64] ;  /* 0x0000001430359981 */ /* 0x0000a4000c1e1100 */
[----:B0-----:R-:W-:Y:S02]  /*24910*/  @!P1 IMAD.MOV.U32 R48, RZ, RZ, R107 ;  /* 0x000000ffff309224 */ /* 0x001fe400078e006b */
[----:B------:R-:W-:Y:S01]  /*24920*/  @!P1 IMAD.MOV.U32 R49, RZ, RZ, R108 ;  /* 0x000000ffff319224 */ /* 0x000fe200078e006c */
[----:B------:R-:W2:Y:S04]  /*24930*/  LDL R107, [R1+0x534] ;  /* 0x00053400016b7983 */ /* 0x000ea80000100800 */
[----:B------:R-:W2:Y:S04]  /*24940*/  LDL R108, [R1+0x530] ;  /* 0x00053000016c7983 */ /* 0x000ea80000100800 */
[----:B------:R0:W2:Y:S02]  /*24950*/  @!P1 LDG.E.U8 R54, desc[UR20][R48.64] ;  /* 0x0000001430369981 */ /* 0x0000a4000c1e1100 */
[----:B0-----:R-:W-:-:S02]  /*24960*/  @!P1 IMAD.MOV.U32 R48, RZ, RZ, R105 ;  /* 0x000000ffff309224 */ /* 0x001fc400078e0069 */
[----:B------:R-:W-:Y:S01]  /*24970*/  @!P1 IMAD.MOV.U32 R49, RZ, RZ, R106 ;  /* 0x000000ffff319224 */ /* 0x000fe200078e006a */
[----:B------:R-:W2:Y:S04]  /*24980*/  LDL R105, [R1+0x574] ;  /* 0x0005740001697983 */ /* 0x000ea80000100800 */
[----:B------:R-:W2:Y:S04]  /*24990*/  LDL R106, [R1+0x570] ;  /* 0x00057000016a7983 */ /* 0x000ea80000100800 */
[----:B------:R3:W2:Y:S02]  /*249a0*/  @!P1 LDG.E.U8 R59, desc[UR20][R48.64] ;  /* 0x00000014303b9981 */ /* 0x0006a4000c1e1100 */
[----:B---3--:R-:W-:-:S02]  /*249b0*/  @!P1 IMAD.MOV.U32 R48, RZ, RZ, R103 ;  /* 0x000000ffff309224 */ /* 0x008fc400078e0067 */
[----:B------:R-:W-:Y:S01]  /*249c0*/  @!P1 IMAD.MOV.U32 R49, RZ, RZ, R104 ;  /* 0x000000ffff319224 */ /* 0x000fe200078e0068 */
[----:B------:R-:W3:Y:S04]  /*249d0*/  LDL R103, [R1+0x5b4] ;  /* 0x0005b40001677983 */ /* 0x000ee80000100800 */
[----:B------:R-:W3:Y:S04]  /*249e0*/  LDL R104, [R1+0x5b0] ;  /* 0x0005b00001687983 */ /* 0x000ee80000100800 */
[----:B------:R0:W3:Y:S02]  /*249f0*/  @!P1 LDG.E.U8 R60, desc[UR20][R48.64] ;  /* 0x00000014303c9981 */ /* 0x0000e4000c1e1100 */
[----:B0-----:R-:W-:-:S02]  /*24a00*/  @!P1 IMAD.MOV.U32 R48, RZ, RZ, R109 ;  /* 0x000000ffff309224 */ /* 0x001fc400078e006d */
[----:B------:R-:W-:Y:S01]  /*24a10*/  @!P1 IMAD.MOV.U32 R49, RZ, RZ, R110 ;  /* 0x000000ffff319224 */ /* 0x000fe200078e006e */
[----:B------:R-:W3:Y:S04]  /*24a20*/  LDL R109, [R1+0x5f4] ;  /* 0x0005f400016d7983 */ /* 0x000ee80000100800 */
[----:B------:R0:W3:Y:S04]  /*24a30*/  @!P1 LDG.E.U8 R61, desc[UR20][R48.64] ;  /* 0x00000014303d9981 */ /* 0x0000e8000c1e1100 */
[----:B------:R-:W3:Y:S01]  /*24a40*/  LDL R110, [R1+0x5f0] ;  /* 0x0005f000016e7983 */ /* 0x000ee20000100800 */
[----:B0-----:R-:W-:-:S03]  /*24a50*/  @!P1 IMAD.MOV.U32 R48, RZ, RZ, R99 ;  /* 0x000000ffff309224 */ /* 0x001fc600078e0063 */
[----:B------:R-:W3:Y:S01]  /*24a60*/  LDL R99, [R1+0x628] ;  /* 0x0006280001637983 */ /* 0x000ee20000100800 */
[----:B------:R-:W-:-:S03]  /*24a70*/  @!P1 IMAD.MOV.U32 R49, RZ, RZ, R101 ;  /* 0x000000ffff319224 */ /* 0x000fc600078e0065 */
[----:B------:R-:W3:Y:S04]  /*24a80*/  LDL R101, [R1+0x3b0] ;  /* 0x0003b00001657983 */ /* 0x000ee80000100800 */
[----:B------:R0:W3:Y:S02]  /*24a90*/  @!P1 LDG.E.U8 R62, desc[UR20][R48.64] ;  /* 0x00000014303e9981 */ /* 0x0000e4000c1e1100 */
[----:B0-----:R-:W-:Y:S02]  /*24aa0*/  @!P1 IMAD.MOV.U32 R48, RZ, RZ, R111 ;  /* 0x000000ffff309224 */ /* 0x001fe400078e006f */
[----:B------:R-:W3:Y:S01]  /*24ab0*/  LDL R111, [R1+0x5bc] ;  /* 0x0005bc00016f7983 */ /* 0x000ee20000100800 */
[----:B------:R-:W-:-:S03]  /*24ac0*/  @!P1 IMAD.MOV.U32 R49, RZ, RZ, R112 ;  /* 0x000000ffff319224 */ /* 0x000fc600078e0070 */
[----:B------:R-:W3:Y:S04]  /*24ad0*/  LDL R112, [R1+0x5b8] ;  /* 0x0005b80001707983 */ /* 0x000ee80000100800 */
[----:B------:R4:W3:Y:S02]  /*24ae0*/  @!P1 LDG.E.U8 R63, desc[UR20][R48.64] ;  /* 0x00000014303f9981 */ /* 0x0008e4000c1e1100 */
[----:B----4-:R-:W-:Y:S02]  /*24af0*/  @!P1 IMAD.MOV.U32 R48, RZ, RZ, R95 ;  /* 0x000000ffff309224 */ /* 0x010fe400078e005f */
[----:B------:R-:W4:Y:S01]  /*24b00*/  LDL R95, [R1+0x47c] ;  /* 0x00047c00015f7983 */ /* 0x000f220000100800 */
[----:B--2---:R-:W-:-:S03]  /*24b10*/  @!P1 IMAD.MOV.U32 R49, RZ, RZ, R97 ;  /* 0x000000ffff319224 */ /* 0x004fc600078e0061 */
[----:B------:R-:W2:Y:S04]  /*24b20*/  LDL R97, [R1+0x478] ;  /* 0x0004780001617983 */ /* 0x000ea80000100800 */
[----:B------:R0:W2:Y:S02]  /*24b30*/  @!P1 LDG.E.U8 R64, desc[UR20][R48.64] ;  /* 0x0000001430409981 */ /* 0x0000a4000c1e1100 */
[----:B0-----:R-:W-:Y:S02]  /*24b40*/  @!P1 IMAD.MOV.U32 R48, RZ, RZ, R107 ;  /* 0x000000ffff309224 */ /* 0x001fe400078e006b */
[----:B------:R-:W2:Y:S01]  /*24b50*/  LDL R107, [R1+0x4bc] ;  /* 0x0004bc00016b7983 */ /* 0x000ea20000100800 */
[----:B------:R-:W-:-:S03]  /*24b60*/  @!P1 IMAD.MOV.U32 R49, RZ, RZ, R108 ;  /* 0x000000ffff319224 */ /* 0x000fc600078e006c */
[----:B------:R-:W2:Y:S04]  /*24b70*/  LDL R108, [R1+0x4b8] ;  /* 0x0004b800016c7983 */ /* 0x000ea80000100800 */
[----:B------:R0:W2:Y:S02]  /*24b80*/  @!P1 LDG.E.U8 R65, desc[UR20][R48.64] ;  /* 0x0000001430419981 */ /* 0x0000a4000c1e1100 */
[----:B0-----:R-:W-:Y:S02]  /*24b90*/  @!P1 IMAD.MOV.U32 R48, RZ, RZ, R105 ;  /* 0x000000ffff309224 */ /* 0x001fe400078e0069 */
[----:B------:R-:W2:Y:S01]  /*24ba0*/  LDL R105, [R1+0x4fc] ;  /* 0x0004fc0001697983 */ /* 0x000ea20000100800 */
[----:B------:R-:W-:-:S03]  /*24bb0*/  @!P1 IMAD.MOV.U32 R49, RZ, RZ, R106 ;  /* 0x000000ffff319224 */ /* 0x000fc600078e006a */
[----:B------:R-:W2:Y:S04]  /*24bc0*/  LDL R106, [R1+0x4f8] ;  /* 0x0004f800016a7983 */ /* 0x000ea80000100800 */
[----:B------:R3:W2:Y:S02]  /*24bd0*/  @!P1 LDG.E.U8 R66, desc[UR20][R48.64] ;  /* 0x0000001430429981 */ /* 0x0006a4000c1e1100 */
[----:B---3--:R-:W-:Y:S02]  /*24be0*/  @!P1 IMAD.MOV.U32 R48, RZ, RZ, R103 ;  /* 0x000000ffff309224 */ /* 0x008fe400078e0067 */
[----:B------:R-:W3:Y:S01]  /*24bf0*/  LDL R103, [R1+0x57c] ;  /* 0x00057c0001677983 */ /* 0x000ee20000100800 */
[----:B------:R-:W-:-:S03]  /*24c00*/  @!P1 IMAD.MOV.U32 R49, RZ, RZ, R104 ;  /* 0x000000ffff319224 */ /* 0x000fc600078e0068 */
[----:B------:R-:W3:Y:S01]  /*24c10*/  LDL R104, [R1+0x578] ;  /* 0x0005780001687983 */ /* 0x000ee20000100800 */
[----:B------:R-:W-:-:S03]  /*24c20*/  PRMT R68, RZ, 0x7610, R68 ;  /* 0x00007610ff447816 */ /* 0x000fc60000000044 */
[----:B------:R0:W3:Y:S01]  /*24c30*/  @!P1 LDG.E.U8 R67, desc[UR20][R48.64] ;  /* 0x0000001430439981 */ /* 0x0000e2000c1e1100 */
[----:B------:R-:W-:Y:S01]  /*24c40*/  PRMT R69, RZ, 0x7610, R69 ;  /* 0x00007610ff457816 */ /* 0x000fe20000000045 */
[----:B0-----:R-:W-:Y:S02]  /*24c50*/  @!P1 IMAD.MOV.U32 R48, RZ, RZ, R109 ;  /* 0x000000ffff309224 */ /* 0x001fe400078e006d */
[----:B------:R-:W3:Y:S01]  /*24c60*/  LDL R109, [R1+0x5fc] ;  /* 0x0005fc00016d7983 */ /* 0x000ee20000100800 */
[----:B------:R-:W-:-:S03]  /*24c70*/  @!P1 IMAD.MOV.U32 R49, RZ, RZ, R110 ;  /* 0x000000ffff319224 */ /* 0x000fc600078e006e */
[----:B------:R-:W3:Y:S04]  /*24c80*/  LDL R110, [R1+0x5f8] ;  /* 0x0005f800016e7983 */ /* 0x000ee80000100800 */
[----:B------:R0:W3:Y:S02]  /*24c90*/  @!P1 LDG.E.U8 R68, desc[UR20][R48.64] ;  /* 0x0000001430449981 */ /* 0x0000e4000c1e1100 */
[----:B0-----:R-:W-:Y:S02]  /*24ca0*/  @!P1 IMAD.MOV.U32 R48, RZ, RZ, R99 ;  /* 0x000000ffff309224 */ /* 0x001fe400078e0063 */
        /* <DEDUP_REMOVED lines=10> */
[----:B------:R0:W2:Y:S01]  /*24d50*/  @!P1 LDG.E.U8 R70, desc[UR20][R48.64] ;  /* 0x0000001430469981 */ /* 0x0000a2000c1e1100 */
[----:B------:R-:W-:Y:S01]  /*24d60*/  PRMT R73, RZ, 0x7610, R73 ;  /* 0x00007610ff497816 */ /* 0x000fe20000000049 */
[----:B0-----:R-:W-:Y:S01]  /*24d70*/  @!P1 IMAD.MOV.U32 R48, RZ, RZ, R107 ;  /* 0x000000ffff309224 */ /* 0x001fe200078e006b */
[----:B------:R-:W-:Y:S01]  /*24d80*/  PRMT R74, RZ, 0x7610, R74 ;  /* 0x00007610ff4a7816 */ /* 0x000fe2000000004a */
[----:B------:R-:W2:Y:S01]  /*24d90*/  LDL R107, [R1+0x4c4] ;  /* 0x0004c400016b7983 */ /* 0x000ea20000100800 */
[----:B------:R-:W-:Y:S01]  /*24da0*/  @!P1 IMAD.MOV.U32 R49, RZ, RZ, R108 ;  /* 0x000000ffff319224 */ /* 0x000fe200078e006c */
[----:B------:R-:W-:Y:S02]  /*24db0*/  PRMT R75, RZ, 0x7610, R75 ;  /* 0x00007610ff4b7816 */ /* 0x000fe4000000004b */
[----:B------:R-:W2:Y:S04]  /*24dc0*/  LDL R108, [R1+0x4c0] ;  /* 0x0004c000016c7983 */ /* 0x000ea80000100800 */
[----:B------:R0:W2:Y:S02]  /*24dd0*/  @!P1 LDG.E.U8 R72, desc[UR20][R48.64] ;  /* 0x0000001430489981 */ /* 0x0000a4000c1e1100 */
[----:B0-----:R-:W-:Y:S01]  /*24de0*/  @!P1 IMAD.MOV.U32 R48, RZ, RZ, R105 ;  /* 0x000000ffff309224 */ /* 0x001fe200078e0069 */
[----:B------:R-:W-:Y:S01]  /*24df0*/  PRMT R76, RZ, 0x7610, R76 ;  /* 0x00007610ff4c7816 */ /* 0x000fe2000000004c */
[----:B------:R-:W2:Y:S01]  /*24e00*/  LDL R105, [R1+0x504] ;  /* 0x0005040001697983 */ /* 0x000ea20000100800 */
[----:B------:R-:W-:-:S03]  /*24e10*/  @!P1 IMAD.MOV.U32 R49, RZ, RZ, R106 ;  /* 0x000000ffff319224 */ /* 0x000fc600078e006a */
[----:B------:R-:W2:Y:S04]  /*24e20*/  LDL R106, [R1+0x500] ;  /* 0x00050000016a7983 */ /* 0x000ea80000100800 */
[----:B------:R0:W2:Y:S02]  /*24e30*/  @!P1 LDG.E.U8 R73, desc[UR20][R48.64] ;  /* 0x0000001430499981 */ /* 0x0000a4000c1e1100 */
[----:B0-----:R-:W-:Y:S02]  /*24e40*/  @!P1 IMAD.MOV.U32 R48, RZ, RZ, R113 ;  /* 0x000000ffff309224 */ /* 0x001fe400078e0071 */
[----:B------:R-:W-:Y:S01]  /*24e50*/  @!P1 IMAD.MOV.U32 R49, RZ, RZ, R114 ;  /* 0x000000ffff319224 */ /* 0x000fe200078e0072 */
[----:B------:R-:W-:Y:S01]  /*24e60*/  PRMT R77, RZ, 0x7610, R77 ;  /* 0x00007610ff4d7816 */ /* 0x000fe2000000004d */
[----:B------:R-:W2:Y:S04]  /*24e70*/  LDL R114, [R1+0x488] ;  /* 0x0004880001727983 */ /* 0x000ea80000100800 */
[----:B------:R3:W2:Y:S01]  /*24e80*/  @!P1 LDG.E.U8 R74, desc[UR20][R48.64] ;  /* 0x00000014304a9981 */ /* 0x0006a2000c1e1100 */
[----:B------:R-:W-:-:S03]  /*24e90*/  PRMT R78, RZ, 0x7610, R78 ;  /* 0x00007610ff4e7816 */ /* 0x000fc6000000004e */
[----:B------:R-:W2:Y:S01]  /*24ea0*/  LDL R113, [R1+0x48c] ;  /* 0x00048c0001717983 */ /* 0x000ea20000100800 */
[----:B---3--:R-:W-:Y:S02]  /*24eb0*/  @!P1 IMAD.MOV.U32 R48, RZ, RZ, R103 ;  /* 0x000000ffff309224 */ /* 0x008fe400078e0067 */
[----:B------:R-:W-:Y:S01]  /*24ec0*/  @!P1 IMAD.MOV.U32 R49, RZ, RZ, R104 ;  /* 0x000000ffff319224 */ /* 0x000fe200078e0068 */
[----:B------:R-:W3:Y:S04]  /*24ed0*/  LDL R103, [R1+0x544] ;  /* 0x0005440001677983 */ /* 0x000ee80000100800 */
[----:B------:R0:W3:Y:S04]  /*24ee0*/  @!P1 LDG.E.U8 R75, desc[UR20][R48.64] ;  /* 0x00000014304b9981 */ /* 0x0000e8000c1e1100 */
[----:B------:R-:W3:Y:S01]  /*24ef0*/  LDL R104, [R1+0x540] ;  /* 0x0005400001687983 */ /* 0x000ee20000100800 */
[----:B0-----:R-:W-:-:S02]  /*24f00*/  @!P1 IMAD.MOV.U32 R48, RZ, RZ, R111 ;  /* 0x000000ffff309224 */ /* 0x001fc400078e006f */
[----:B------:R-:W-:Y:S01]  /*24f10*/  @!P1 IMAD.MOV.U32 R49, RZ, RZ, R112 ;  /* 0x000000ffff319224 */ /* 0x000fe200078e0070 */
[----:B------:R-:W3:Y:S04]  /*24f20*/  LDL R111, [R1+0x4cc] ;  /* 0x0004cc00016f7983 */ /* 0x000ee80000100800 */
[----:B------:R0:W3:Y:S04]  /*24f30*/  @!P1 LDG.E.U8 R76, desc[UR20][R48.64] ;  /* 0x00000014304c9981 */ /* 0x0000e8000c1e1100 */
[----:B------:R-:W3:Y:S01]  /*24f40*/  LDL R112, [R1+0x4c8] ;  /* 0x0004c80001707983 */ /* 0x000ee20000100800 */
[----:B0-----:R-:W-:-:S02]  /*24f50*/  @!P1 IMAD.MOV.U32 R48, RZ, RZ, R109 ;  /* 0x000000ffff309224 */ /* 0x001fc400078e006d */
        /* <DEDUP_REMOVED lines=14> */
[----:B------:R-:W-:-:S03]  /*25040*/  PRMT R80, RZ, 0x7610, R80 ;  /* 0x00007610ff507816 */ /* 0x000fc60000000050 */
[----:B------:R0:W2:Y:S01]  /*25050*/  @!P1 LDG.E.U8 R79, desc[UR20][R48.64] ;  /* 0x00000014304f9981 */ /* 0x0000a2000c1e1100 */
[----:B------:R-:W-:Y:S02]  /*25060*/  PRMT R81, RZ, 0x7610, R81 ;  /* 0x00007610ff517816 */ /* 0x000fe40000000051 */
[----:B------:R-:W-:Y:S01]  /*25070*/  PRMT R82, RZ, 0x7610, R82 ;  /* 0x00007610ff527816 */ /* 0x000fe20000000052 */
        /* <DEDUP_REMOVED lines=9> */
[----:B------:R3:W2:Y:S01]  /*25110*/  @!P1 LDG.E.U8 R81, desc[UR20][R48.64] ;  /* 0x0000001430519981 */ /* 0x0006a2000c1e1100 */
[----:B------:R-:W-:Y:S01]  /*25120*/  PRMT R83, RZ, 0x7610, R83 ;  /* 0x00007610ff537816 */ /* 0x000fe20000000053 */
[----:B---3--:R-:W-:Y:S02]  /*25130*/  @!P1 IMAD.MOV.U32 R48, RZ, RZ, R103 ;  /* 0x000000ffff309224 */ /* 0x008fe400078e0067 */
[----:B------:R-:W3:Y:S01]  /*25140*/  LDL R103, [R1+0x5cc] ;  /* 0x0005cc0001677983 */ /* 0x000ee20000100800 */
[----:B------:R-:W-:-:S03]  /*25150*/  @!P1 IMAD.MOV.U32 R49, RZ, RZ, R104 ;  /* 0x000000ffff319224 */ /* 0x000fc600078e0068 */
[----:B------:R-:W3:Y:S04]  /*25160*/  LDL R104, [R1+0x5c8] ;  /* 0x0005c80001687983 */ /* 0x000ee80000100800 */
[----:B------:R0:W3:Y:S04]  /*25170*/  @!P1 LDG.E.U8 R82, desc[UR20][R48.64] ;  /* 0x0000001430529981 */ /* 0x0000e8000c1e1100 */
[----:B------:R1:W-:Y:S04]  /*25180*/  STS.U8 [R11+UR9+0xcb00], R124 ;  /* 0x00cb007c0b007988 */ /* 0x0003e80008000009 */
[----:B------:R0:W-:Y:S02]  /*25190*/  STS.U8 [R11+UR9+0x8f00], R126 ;  /* 0x008f007e0b007988 */ /* 0x0001e40008000009 */
[----:B0-----:R-:W-:-:S02]  /*251a0*/  @!P1 IMAD.MOV.U32 R48, RZ, RZ, R99 ;  /* 0x000000ffff309224 */ /* 0x001fc400078e0063 */
[----:B------:R-:W3:Y:S01]  /*251b0*/  LDL R99, [R1+0x60c] ;  /* 0x00060c0001637983 */ /* 0x000ee20000100800 */
[----:B------:R-:W-:-:S03]  /*251c0*/  @!P1 IMAD.MOV.U32 R49, RZ, RZ, R101 ;  /* 0x000000ffff319224 */ /* 0x000fc600078e0065 */
[----:B------:R-:W3:Y:S04]  /*251d0*/  LDL R101, [R1+0x608] ;  /* 0x0006080001657983 */ /* 0x000ee80000100800 */
[----:B------:R4:W3:Y:S04]  /*251e0*/  @!P1 LDG.E.U8 R83, desc[UR20][R48.64] ;  /* 0x0000001430539981 */ /* 0x0008e8000c1e1100 */
[----:B------:R0:W-:Y:S04]  /*251f0*/  STS.U8 [R11+UR9+0xcf00], R158 ;  /* 0x00cf009e0b007988 */ /* 0x0001e80008000009 */
[----:B------:R0:W-:Y:S04]  /*25200*/  STS.U8 [R11+UR9+0x9300], R160 ;  /* 0x009300a00b007988 */ /* 0x0001e80008000009 */
[----:B------:R0:W-:Y:S04]  /*25210*/  STS.U8 [R11+UR9+0xd300], R3 ;  /* 0x00d300030b007988 */ /* 0x0001e80008000009 */
[----:B------:R0:W-:Y:S04]  /*25220*/  STS.U8 [R11+UR9+0x9700], R2 ;  /* 0x009700020b007988 */ /* 0x0001e80008000009 */
[----:B------:R0:W-:Y:S04]  /*25230*/  STS.U8 [R11+UR9+0xd700], R5 ;  /* 0x00d700050b007988 */ /* 0x0001e80008000009 */
[----:B------:R0:W-:Y:S01]  /*25240*/  STS.U8 [R11+UR9+0x9b00], R4 ;  /* 0x009b00040b007988 */ /* 0x0001e20008000009 */
[----:B----4-:R-:W-:-:S03]  /*25250*/  @!P1 IMAD.MOV.U32 R48, RZ, RZ, R95 ;  /* 0x000000ffff309224 */ /* 0x010fc600078e005f */
[----:B------:R-:W4:Y:S01]  /*25260*/  LDL R95, [R1+0x3bc] ;  /* 0x0003bc00015f7983 */ /* 0x000f220000100800 */
[----:B--2---:R-:W-:-:S03]  /*25270*/  @!P1 IMAD.MOV.U32 R49, RZ, RZ, R97 ;  /* 0x000000ffff319224 */ /* 0x004fc600078e0061 */
[----:B------:R-:W2:Y:S04]  /*25280*/  LDL R97, [R1+0x39c] ;  /* 0x00039c0001617983 */ /* 0x000ea80000100800 */
[----:B-1----:R-:W2:Y:S04]  /*25290*/  LDL.LU R124, [R1+0xb5c] ;  /* 0x000b5c00017c7983 */ /* 0x002ea80000300800 */
[----:B------:R-:W2:Y:S04]  /*252a0*/  LDL.LU R126, [R1+0xb58] ;  /* 0x000b5800017e7983 */ /* 0x000ea80000300800 */
[----:B0-----:R-:W2:Y:S04]  /*252b0*/  LDL.LU R158, [R1+0xb50] ;  /* 0x000b5000019e7983 */ /* 0x001ea80000300800 */
[----:B------:R-:W2:Y:S04]  /*252c0*/  LDL.LU R160, [R1+0xba8] ;  /* 0x000ba80001a07983 */ /* 0x000ea80000300800 */
[----:B------:R-:W2:Y:S04]  /*252d0*/  LDL.LU R3, [R1+0xba4] ;  /* 0x000ba40001037983 */ /* 0x000ea80000300800 */
[----:B------:R-:W2:Y:S04]  /*252e0*/  LDL.LU R2, [R1+0xba0] ;  /* 0x000ba00001027983 */ /* 0x000ea80000300800 */
[----:B------:R-:W2:Y:S04]  /*252f0*/  LDL.LU R5, [R1+0xb9c] ;  /* 0x000b9c0001057983 */ /* 0x000ea80000300800 */
[----:B------:R-:W2:Y:S01]  /*25300*/  LDL.LU R4, [R1+0xb98] ;  /* 0x000b980001047983 */ /* 0x000ea20000300800 */
[----:B------:R-:W-:-:S02]  /*25310*/  PRMT R84, RZ, 0x7610, R84 ;  /* 0x00007610ff547816 */ /* 0x000fc40000000054 */
[----:B------:R-:W-:-:S04]  /*25320*/  PRMT R85, RZ, 0x7610, R85 ;  /* 0x00007610ff557816 */ /* 0x000fc80000000055 */
[----:B------:R0:W2:Y:S01]  /*25330*/  @!P1 LDG.E.U8 R84, desc[UR20][R48.64] ;  /* 0x0000001430549981 */ /* 0x0000a2000c1e1100 */
[----:B------:R-:W-:Y:S01]  /*25340*/  PRMT R86, RZ, 0x7610, R86 ;  /* 0x00007610ff567816 */ /* 0x000fe20000000056 */
[----:B0-----:R-:W-:Y:S02]  /*25350*/  @!P1 IMAD.MOV.U32 R48, RZ, RZ, R117 ;  /* 0x000000ffff309224 */ /* 0x001fe400078e0075 */
[----:B------:R-:W-:-:S05]  /*25360*/  @!P1 IMAD.MOV.U32 R49, RZ, RZ, R118 ;  /* 0x000000ffff319224 */ /* 0x000fca00078e0076 */
        /* <DEDUP_REMOVED lines=19> */
[----:B------:R-:W-:Y:S01]  /*254a0*/  @!P1 IMAD.MOV.U32 R49, RZ, RZ, R108 ;  /* 0x000000ffff319224 */ /* 0x000fe200078e006c */
[----:B------:R0:W-:Y:S04]  /*254b0*/  STS.U8 [R11+UR9+0xdb00], R12 ;  /* 0x00db000c0b007988 */ /* 0x0001e80008000009 */
[----:B------:R1:W2:Y:S01]  /*254c0*/  @!P1 LDG.E.U8 R90, desc[UR20][R48.64] ;  /* 0x00000014305a9981 */ /* 0x0002a2000c1e1100 */
[----:B------:R-:W-:Y:S01]  /*254d0*/  PRMT R92, RZ, 0x7610, R92 ;  /* 0x00007610ff5c7816 */ /* 0x000fe2000000005c */
[----:B0-----:R-:W0:Y:S01]  /*254e0*/  S2R R12, SR_TID.X ;  /* 0x00000000000c7919 */ /* 0x001e220000002100 */
[----:B-1----:R-:W-:-:S02]  /*254f0*/  @!P1 IMAD.MOV.U32 R48, RZ, RZ, R105 ;  /* 0x000000ffff309224 */ /* 0x002fc400078e0069 */
[----:B------:R-:W-:-:S05]  /*25500*/  @!P1 IMAD.MOV.U32 R49, RZ, RZ, R106 ;  /* 0x000000ffff319224 */ /* 0x000fca00078e006a */
[----:B------:R3:W2:Y:S01]  /*25510*/  @!P1 LDG.E.U8 R91, desc[UR20][R48.64] ;  /* 0x00000014305b9981 */ /* 0x0006a2000c1e1100 */
[----:B------:R-:W-:Y:S01]  /*25520*/  PRMT R93, RZ, 0x7610, R93 ;  /* 0x00007610ff5d7816 */ /* 0x000fe2000000005d */
[----:B---3--:R-:W-:Y:S02]  /*25530*/  @!P1 IMAD.MOV.U32 R48, RZ, RZ, R103 ;  /* 0x000000ffff309224 */ /* 0x008fe400078e0067 */
[----:B------:R-:W-:-:S05]  /*25540*/  @!P1 IMAD.MOV.U32 R49, RZ, RZ, R104 ;  /* 0x000000ffff319224 */ /* 0x000fca00078e0068 */
[----:B------:R1:W3:Y:S01]  /*25550*/  @!P1 LDG.E.U8 R92, desc[UR20][R48.64] ;  /* 0x00000014305c9981 */ /* 0x0002e2000c1e1100 */
[----:B------:R-:W-:Y:S01]  /*25560*/  PRMT R94, RZ, 0x7610, R94 ;  /* 0x00007610ff5e7816 */ /* 0x000fe2000000005e */
[----:B-1----:R-:W-:Y:S02]  /*25570*/  @!P1 IMAD.MOV.U32 R48, RZ, RZ, R99 ;  /* 0x000000ffff309224 */ /* 0x002fe400078e0063 */
[----:B------:R-:W-:-:S05]  /*25580*/  @!P1 IMAD.MOV.U32 R49, RZ, RZ, R101 ;  /* 0x000000ffff319224 */ /* 0x000fca00078e0065 */
[----:B------:R4:W3:Y:S01]  /*25590*/  @!P1 LDG.E.U8 R93, desc[UR20][R48.64] ;  /* 0x00000014305d9981 */ /* 0x0008e2000c1e1100 */
        /* <DEDUP_REMOVED lines=21> */
[----:B----4-:R-:W-:-:S02]  /*256f0*/  @!P1 IMAD.MOV.U32 R48, RZ, RZ, R95 ;  /* 0x000000ffff309224 */ /* 0x010fc400078e005f */
[----:B--2---:R-:W-:-:S05]  /*25700*/  @!P1 IMAD.MOV.U32 R49, RZ, RZ, R97 ;  /* 0x000000ffff319224 */ /* 0x004fca00078e0061 */
[----:B------:R-:W2:Y:S04]  /*25710*/  @!P1 LDG.E.U8 R94, desc[UR20][R48.64] ;  /* 0x00000014305e9981 */ /* 0x000ea8000c1e1100 */
        /* <DEDUP_REMOVED lines=9> */
[----:B0-----:R0:W5:Y:S04]  /*257b0*/  LDL.LU R4, [R1+0xb94] ;  /* 0x000b940001047983 */ /* 0x0011680000300800 */
[----:B------:R0:W5:Y:S04]  /*257c0*/  LDL.LU R5, [R1+0xb90] ;  /* 0x000b900001057983 */ /* 0x0001680000300800 */
[----:B------:R0:W5:Y:S04]  /*257d0*/  LDL.LU R2, [R1+0xb8c] ;  /* 0x000b8c0001027983 */ /* 0x0001680000300800 */
[----:B------:R1:W-:Y:S04]  /*257e0*/  STS.U8 [R12+UR9+0x8f80], R3 ;  /* 0x008f80030c007988 */ /* 0x0003e80008000009 */
[----:B------:R4:W-:Y:S04]  /*257f0*/  STS.U8 [R12+UR9+0xcf80], R160 ;  /* 0x00cf80a00c007988 */ /* 0x0009e80008000009 */
[----:B------:R0:W-:Y:S04]  /*25800*/  STS.U8 [R12+UR9+0x9380], R144 ;  /* 0x009380900c007988 */ /* 0x0001e80008000009 */
[----:B-1----:R1:W5:Y:S04]  /*25810*/  LDL.LU R3, [R1+0xb88] ;  /* 0x000b880001037983 */ /* 0x0023680000300800 */
[----:B----4-:R1:W5:Y:S04]  /*25820*/  LDL.LU R160, [R1+0xb84] ;  /* 0x000b840001a07983 */ /* 0x0103680000300800 */
[----:B0-----:R1:W5:Y:S04]  /*25830*/  LDL.LU R144, [R1+0xb80] ;  /* 0x000b800001907983 */ /* 0x0013680000300800 */
[----:B------:R0:W-:Y:S04]  /*25840*/  STS.U8 [R12+UR9+0xd380], R15 ;  /* 0x00d3800f0c007988 */ /* 0x0001e80008000009 */
[----:B------:R4:W-:Y:S04]  /*25850*/  STS.U8 [R12+UR9+0x9780], R14 ;  /* 0x0097800e0c007988 */ /* 0x0009e80008000009 */
[----:B------:R1:W-:Y:S04]  /*25860*/  STS.U8 [R12+UR9+0xd780], R13 ;  /* 0x00d7800d0c007988 */ /* 0x0003e80008000009 */
[----:B0-----:R0:W5:Y:S04]  /*25870*/  LDL.LU R15, [R1+0xb7c] ;  /* 0x000b7c00010f7983 */ /* 0x0011680000300800 */
[----:B----4-:R0:W5:Y:S04]  /*25880*/  LDL.LU R14, [R1+0xb78] ;  /* 0x000b7800010e7983 */ /* 0x0101680000300800 */
[----:B-1----:R0:W5:Y:S04]  /*25890*/  LDL.LU R13, [R1+0xb74] ;  /* 0x000b7400010d7983 */ /* 0x0021680000300800 */
[----:B------:R1:W-:Y:S04]  /*258a0*/  STS.U8 [R12+UR9+0x9b80], R0 ;  /* 0x009b80000c007988 */ /* 0x0003e80008000009 */
[----:B-1----:R0:W5:Y:S04]  /*258b0*/  LDL.LU R0, [R1+0xb70] ;  /* 0x000b700001007983 */ /* 0x0021680000300800 */
[----:B------:R0:W-:Y:S04]  /*258c0*/  STS.U8 [R12+UR9+0xdb80], R164 ;  /* 0x00db80a40c007988 */ /* 0x0001e80008000009 */
        /* <DEDUP_REMOVED lines=79> */
[----:B---3--:R0:W-:Y:S04]  /*25dc0*/  STS.U8 [R12+UR9+0x13780], R92 ;  /* 0x0137805c0c007988 */ /* 0x0081e80008000009 */
[----:B------:R0:W-:Y:S04]  /*25dd0*/  STS.U8 [R12+UR9+0x13b80], R93 ;  /* 0x013b805d0c007988 */ /* 0x0001e80008000009 */
[----:B--2---:R0:W-:Y:S01]  /*25de0*/  STS.U8 [R12+UR9+0x13f80], R94 ;  /* 0x013f805e0c007988 */ /* 0x0041e20008000009 */
[----:B------:R1:W-:Y:S06]  /*25df0*/  MEMBAR.ALL.CTA ;  /* 0x0000000000007992 */ /* 0x0003ec0000008000 */
[----:B-1----:R-:W1:Y:S01]  /*25e00*/  FENCE.VIEW.ASYNC.S ;  /* 0x00000000000073c6 */ /* 0x002e620000000000 */
[----:B------:R-:W-:Y:S01]  /*25e10*/  ULEA UR11, UR18, UR9, 0x3 ;  /* 0x00000009120b7291 */ /* 0x000fe2000f8e18ff */
[----:B------:R-:W-:-:S03]  /*25e20*/  UMOV UR4, UR5 ;  /* 0x0000000500047c82 */ /* 0x000fc60008000000 */
[----:B------:R-:W-:Y:S01]  /*25e30*/  UIADD3 UR11, UPT, UPT, UR11, 0x14000, URZ ;  /* 0x000140000b0b7890 */ /* 0x000fe2000fffe0ff */
[----:B-1----:R-:W-:Y:S06]  /*25e40*/  BAR.SYNC.DEFER_BLOCKING 0x0 ;  /* 0x0000000000007b1d */ /* 0x002fec0000010000 */
[----:B0-----:R-:W-:Y:S05]  /*25e50*/  @P0 BRA `(.L_x_9) ;  /* 0x0000000000880947 */ /* 0x001fea0003800000 */
[----:B------:R-:W-:Y:S02]  /*25e60*/  UIADD3 UR19, UPT, UPT, UR8, 0x40, URZ ;  /* 0x0000004008137890 */ /* 0x000fe4000fffe0ff */
[----:B------:R-:W-:Y:S02]  /*25e70*/  UIADD3 UR50, UPT, UPT, UR8, 0x40, URZ ;  /* 0x0000004008327890 */ /* 0x000fe4000fffe0ff */
[----:B------:R-:W-:Y:S01]  /*25e80*/  UIADD3 UR51, UPT, UPT, UR8, 0x40, URZ ;  /* 0x0000004008337890 */ /* 0x000fe2000fffe0ff */
[----:B------:R-:W-:Y:S01]  /*25e90*/  UMOV UR16, 0x0 ;  /* 0x0000000000107882 */ /* 0x000fe20000000000 */
[----:B------:R-:W-:Y:S01]  /*25ea0*/  UMOV UR17, 0x8108490 ;  /* 0x0810849000117882 */ /* 0x000fe20000000000 */
[----:B------:R-:W-:Y:S01]  /*25eb0*/  UMOV UR15, 0x40004040 ;  /* 0x40004040000f7882 */ /* 0x000fe20000000000 */
[----:B------:R-:W-:Y:S02]  /*25ec0*/  UIADD3 UR56, UPT, UPT, UR8, 0x40, URZ ;  /* 0x0000004008387890 */ /* 0x000fe4000fffe0ff */
[----:B------:R0:W-:Y:S01]  /*25ed0*/  UTCQMMA gdesc[UR14], gdesc[UR12], tmem[UR8], tmem[UR16], idesc[UR17], UPT ;  /* 0x00ff100c0e0075ea */ /* 0x0001e2000b800308 */
[----:B------:R-:W-:Y:S01]  /*25ee0*/  UMOV UR42, 0x0 ;  /* 0x00000000002a7882 */ /* 0x000fe20000000000 */
[----:B------:R-:W-:Y:S01]  /*25ef0*/  UMOV UR43, 0x8108490 ;  /* 0x08108490002b7882 */ /* 0x000fe20000000000 */
[----:B------:R-:W-:Y:S01]  /*25f00*/  UMOV UR44, 0x0 ;  /* 0x00000000002c7882 */ /* 0x000fe20000000000 */
[----:B------:R-:W-:Y:S01]  /*25f10*/  UMOV UR45, 0x8108490 ;  /* 0x08108490002d7882 */ /* 0x000fe20000000000 */
        /* <DEDUP_REMOVED lines=11> */
[----:B------:R-:W-:Y:S01]  /*25fd0*/  UMOV UR6, UR11 ;  /* 0x0000000b00067c82 */ /* 0x000fe20008000000 */
[----:B------:R-:W-:Y:S01]  /*25fe0*/  UMOV UR7, URZ ;  /* 0x000000ff00077c82 */ /* 0x000fe20008000000 */
[----:B------:R0:W-:Y:S01]  /*25ff0*/  UTCQMMA gdesc[UR34], gdesc[UR12], tmem[UR19], tmem[UR48], idesc[UR49], UPT ;  /* 0x00ff300c220075ea */ /* 0x0001e2000b800313 */
[----:B------:R-:W-:Y:S01]  /*26000*/  UMOV UR58, 0x0 ;  /* 0x00000000003a7882 */ /* 0x000fe20000000000 */
[----:B------:R-:W-:Y:S01]  /*26010*/  UMOV UR59, 0x8108490 ;  /* 0x08108490003b7882 */ /* 0x000fe20000000000 */
[----:B------:R0:W-:Y:S01]  /*26020*/  UTCQMMA gdesc[UR36], gdesc[UR24], tmem[UR50], tmem[UR52], idesc[UR53], UPT ;  /* 0x00ff3418240075ea */ /* 0x0001e2000b800332 */
[----:B------:R-:W-:Y:S01]  /*26030*/  UMOV UR5, UR6 ;  /* 0x0000000600057c82 */ /* 0x000fe20008000000 */
[----:B------:R0:W-:Y:S01]  /*26040*/  UTCQMMA gdesc[UR38], gdesc[UR28], tmem[UR51], tmem[UR54], idesc[UR55], UPT ;  /* 0x00ff361c260075ea */ /* 0x0001e2000b800333 */
[----:B------:R0:W-:Y:S01]  /*26050*/  UTCQMMA gdesc[UR40], gdesc[UR32], tmem[UR56], tmem[UR58], idesc[UR59], UPT ;  /* 0x00ff3a20280075ea */ /* 0x0001e2000b800338 */
[----:B------:R0:W-:Y:S01]  /*26060*/  UTCBAR [UR5], URZ ;  /* 0x000000ff050073e9 */ /* 0x0001e200080000ff */
[----:B------:R-:W-:Y:S01]  /*26070*/  NOP ;  /* 0x0000000000007918 */ /* 0x000fe20000000000 */
.L_x_9:
[----:B------:R-:W2:Y:S04]  /*26080*/  LDL R17, [R1+0xb6c] ;  /* 0x000b6c0001117983 */ /* 0x000ea80000100800 */
[----:B------:R-:W2:Y:S01]  /*26090*/  LDL.LU R16, [R1+0xb54] ;  /* 0x000b540001107983 */ /* 0x000ea20000300800 */
[----:B------:R-:W-:-:S04]  /*260a0*/  UIADD3 UR18, UPT, UPT, UR18, 0x1, URZ ;  /* 0x0000000112127890 */ /* 0x000fc8000fffe0ff */
[----:B------:R-:W-:-:S04]  /*260b0*/  UISETP.GT.AND UP1, UPT, UR18, 0x1, UPT ;  /* 0x000000011200788c */ /* 0x000fc8000bf24270 */
[----:B0-----:R-:W-:Y:S02]  /*260c0*/  USEL UR5, URZ, 0x1, !UP1 ;  /* 0x00000001ff057887 */ /* 0x001fe4000c800000 */
[----:B------:R-:W-:Y:S02]  /*260d0*/  USEL UR18, UR18, URZ, !UP1 ;  /* 0x000000ff12127287 */ /* 0x000fe4000c800000 */
[----:B------:R-:W-:Y:S01]  /*260e0*/  ULOP3.LUT UR5, UR4, UR5, URZ, 0x3c, !UPT ;  /* 0x0000000504057292 */ /* 0x000fe2000f8e3cff */
[----:B--2---:R-:W-:Y:S02]  /*260f0*/  ISETP.NE.U32.AND P1, PT, R16, R17, PT ;  /* 0x000000111000720c */ /* 0x004fe40003f25070 */
[----:B------:R-:W2:Y:S01]  /*26100*/  LDL.LU R16, [R1+0xb60] ;  /* 0x000b600001107983 */ /* 0x000ea20000300800 */
[----:B------:R-:W-:-:S03]  /*26110*/  IMAD.U32 R17, RZ, RZ, UR4 ;  /* 0x00000004ff117e24 */ /* 0x000fc6000f8e00ff */
[----:B--2---:R1:W-:Y:S07]  /*26120*/  STL [R1+0xb54], R16 ;  /* 0x000b541001007387 */ /* 0x0043ee0000100800 */
[----:B------:R-:W-:Y:S05]  /*26130*/  @P1 BRA `(.L_x_10) ;  /* 0xfffffedc00f81947 */ /* 0x000fea000383ffff */
.L_x_7:
[----:B01----:R-:W0:Y:S01]  /*26140*/  LDC R16, c[0x0][0x3a0] ;  /* 0x0000e800ff107b82 */ /* 0x003e220000000800 */
[----:B------:R-:W1:Y:S01]  /*26150*/  LDCU.64 UR34, c[0x0][0x398] ;  /* 0x00007300ff2277ac */ /* 0x000e620008000a00 */
[----:B0-----:R-:W-:-:S05]  /*26160*/  VIADD R16, R16, 0x7f ;  /* 0x0000007f10107836 */ /* 0x001fca0000000000 */
[----:B------:R-:W-:-:S13]  /*26170*/  ISETP.GE.AND P0, PT, R16, 0x80, PT ;  /* 0x000000801000780c */ /* 0x000fda0003f06270 */
[----:B-1----:R-:W-:Y:S05]  /*26180*/  @!P0 BRA `(.L_x_11) ;  /* 0x0000000000108947 */ /* 0x002fea0003800000 */
[----:B------:R-:W-:-:S06]  /*26190*/  USHF.L.U32 UR4, UR4, 0x1f, URZ ;  /* 0x0000001f04047899 */ /* 0x000fcc00080006ff */
[----:B-----5:R-:W-:-:S04]  /*261a0*/  IMAD.U32 R2, RZ, RZ, UR4 ;  /* 0x00000004ff027e24 */ /* 0x020fc8000f8e00ff */
[----:B------:R-:W0:Y:S02]  /*261b0*/  SYNCS.PHASECHK.TRANS64.TRYWAIT P0, [UR11], R2 ;  /* 0x00000002ff0075a7 */ /* 0x000e24000800110b */
[----:B0-----:R-:W-:Y:S05]  /*261c0*/  @!P0 BRA `(.L_x_12) ;  /* 0x0000004800dc8947 */ /* 0x001fea0003800000 */
.L_x_11:
[----:B------:R-:W-:Y:S01]  /*261d0*/  BAR.SYNC.DEFER_BLOCKING 0x0 ;  /* 0x0000000000007b1d */ /* 0x000fe20000010000 */
[C---:B-----5:R-:W-:Y:S02]  /*261e0*/  VIADD R2, R0.reuse, 0x3f ;  /* 0x0000003f00027836 */ /* 0x060fe40000000000 */
[C---:B------:R-:W-:Y:S02]  /*261f0*/  VIADD R132, R0.reuse, 0x3 ;  /* 0x0000000300847836 */ /* 0x040fe40000000000 */
[----:B------:R-:W-:-:S03]  /*26200*/  VIADD R3, R0, 0x2 ;  /* 0x0000000200037836 */ /* 0x000fc60000000000 */
[----:B------:R-:W0:Y:S01]  /*26210*/  LDC R165, c[0x0][0x3b4] ;  /* 0x0000ed00ffa57b82 */ /* 0x000e220000000800 */
[----:B------:R-:W1:Y:S01]  /*26220*/  LDCU.128 UR28, c[0x0][0x390] ;  /* 0x00007200ff1c77ac */ /* 0x000e620008000c00 */
[----:B------:R-:W-:Y:S01]  /*26230*/  ISETP.GE.AND P0, PT, R2, UR35, PT ;  /* 0x0000002302007c0c */ /* 0x000fe2000bf06270 */
[----:B------:R-:W-:Y:S01]  /*26240*/  VIADD R2, R0, 0x1 ;  /* 0x0000000100027836 */ /* 0x000fe20000000000 */
[----:B------:R-:W2:Y:S01]  /*26250*/  LDCU UR32, c[0x0][0x3b8] ;  /* 0x00007700ff2077ac */ /* 0x000ea20008000800 */
[----:B------:R-:W3:Y:S01]  /*26260*/  LDCU.64 UR36, c[0x0][0x398] ;  /* 0x00007300ff2477ac */ /* 0x000ee20008000a00 */
[----:B------:R-:W4:Y:S01]  /*26270*/  LDCU.64 UR4, c[0x0][0x398] ;  /* 0x00007300ff0477ac */ /* 0x000f220008000a00 */
[----:B------:R-:W0:Y:S01]  /*26280*/  LDCU.64 UR6, c[0x0][0x398] ;  /* 0x00007300ff0677ac */ /* 0x000e220008000a00 */
[----:B------:R-:W1:Y:S02]  /*26290*/  @!P5 SYNCS.CCTL.IV [UR9+0x14000] ;  /* 0x01400000ff00d9b1 */ /* 0x000e640008000009 */
[----:B-1----:R-:W-:Y:S01]  /*262a0*/  BAR.SYNC.DEFER_BLOCKING 0x0 ;  /* 0x0000000000007b1d */ /* 0x002fe20000010000 */
[----:B------:R-:W-:-:S02]  /*262b0*/  ISETP.GE.AND P4, PT, R2, UR31, PT ;  /* 0x0000001f02007c0c */ /* 0x000fc4000bf86270 */
[----:B------:R-:W-:Y:S01]  /*262c0*/  ISETP.GE.AND P1, PT, R132, UR31, PT ;  /* 0x0000001f84007c0c */ /* 0x000fe2000bf26270 */
[----:B--2---:R-:W-:Y:S01]  /*262d0*/  IMAD R2, R0, UR32, RZ ;  /* 0x0000002000027c24 */ /* 0x004fe2000f8e02ff */
[----:B------:R-:W-:Y:S01]  /*262e0*/  ISETP.GE.AND P2, PT, R3, UR31, PT ;  /* 0x0000001f03007c0c */ /* 0x000fe2000bf46270 */
[----:B0-----:R-:W-:Y:S01]  /*262f0*/  IMAD R161, R144, R165, RZ ;  /* 0x000000a590a17224 */ /* 0x001fe200078e02ff */
[----:B------:R-:W0:Y:S01]  /*26300*/  LDCU.64 UR26, c[0x0][0x398] ;  /* 0x00007300ff1a77ac */ /* 0x000e220008000a00 */
[----:B------:R-:W1:Y:S01]  /*26310*/  LDTM.x128 R4, tmem[UR10] ;  /* 0x0000000a000479ee */ /* 0x000e6200083c0000 */
[----:B------:R-:W-:Y:S01]  /*26320*/  SHF.R.S32.HI R134, RZ, 0x1f, R2 ;  /* 0x0000001fff867819 */ /* 0x000fe20000011402 */
[----:B------:R-:W-:Y:S01]  /*26330*/  IMAD R165, R165, 0x80, R161 ;  /* 0x00000080a5a57824 */ /* 0x000fe200078e02a1 */
[C---:B------:R-:W-:Y:S01]  /*26340*/  IADD3 R145, P6, PT, R161.reuse, UR28, RZ ;  /* 0x0000001ca1917c10 */ /* 0x040fe2000ffde0ff */
[----:B------:R-:W2:Y:S03]  /*26350*/  LDCU.64 UR10, c[0x0][0x398] ;  /* 0x00007300ff0a77ac */ /* 0x000ea60008000a00 */
[----:B------:R-:W-:Y:S01]  /*26360*/  LEA.HI.X.SX32 R161, R161, UR29, 0x1, P6 ;  /* 0x0000001da1a17c11 */ /* 0x000fe2000b0f0eff */
[----:B------:R-:W0:Y:S01]  /*26370*/  LDCU.64 UR24, c[0x0][0x398] ;  /* 0x00007300ff1877ac */ /* 0x000e220008000a00 */
[C---:B------:R-:W-:Y:S01]  /*26380*/  IADD3 R164, P3, PT, R165.reuse, UR28, RZ ;  /* 0x0000001ca5a47c10 */ /* 0x040fe2000ff7e0ff */
[----:B------:R-:W0:Y:S03]  /*26390*/  LDCU.64 UR22, c[0x0][0x398] ;  /* 0x00007300ff1677ac */ /* 0x000e260008000a00 */
[----:B------:R-:W-:Y:S01]  /*263a0*/  LEA.HI.X.SX32 R165, R165, UR29, 0x1, P3 ;  /* 0x0000001da5a57c11 */ /* 0x000fe200098f0eff */
[----:B------:R-:W0:Y:S01]  /*263b0*/  @!P5 SYNCS.CCTL.IV [UR9+0x14008] ;  /* 0x01400800ff00d9b1 */ /* 0x000e220008000009 */
[----:B------:R-:W-:Y:S01]  /*263c0*/  NOP ;  /* 0x0000000000007918 */ /* 0x000fe20000000000 */
[----:B------:R-:W0:Y:S01]  /*263d0*/  LDCU.64 UR18, c[0x0][0x398] ;  /* 0x00007300ff1277ac */ /* 0x000e220008000a00 */
[----:B------:R-:W0:Y:S01]  /*263e0*/  LDCU.64 UR16, c[0x0][0x398] ;  /* 0x00007300ff1077ac */ /* 0x000e220008000a00 */
[----:B-1----:R1:W-:Y:S01]  /*263f0*/  STL.64 [R1+0xba8], R118 ;  /* 0x000ba87601007387 */ /* 0x0023e20000100a00 */
[----:B------:R-:W-:Y:S01]  /*26400*/  F2FP.SATFINITE.E5M2.F32.PACK_AB_MERGE_C R6, R7, R6, RZ ;  /* 0x000000060706723e */ /* 0x000fe200048060ff */
[----:B------:R-:W0:Y:S02]  /*26410*/  LDCU.64 UR14, c[0x0][0x398] ;  /* 0x00007300ff0e77ac */ /* 0x000e240008000a00 */
[----:B------:R2:W-:Y:S01]  /*26420*/  STL [R1+0xba0], R121 ;  /* 0x000ba07901007387 */ /* 0x0005e20000100800 */
[----:B------:R-:W-:Y:S01]  /*26430*/  F2FP.SATFINITE.E5M2.F32.PACK_AB_MERGE_C R70, R71, R70, RZ ;  /* 0x000000464746723e */ /* 0x000fe200048060ff */
[----:B------:R-:W0:Y:S02]  /*26440*/  LDCU.64 UR12, c[0x0][0x398] ;  /* 0x00007300ff0c77ac */ /* 0x000e240008000a00 */
[----:B------:R3:W-:Y:S01]  /*26450*/  STL [R1+0xb9c], R122 ;  /* 0x000b9c7a01007387 */ /* 0x0007e20000100800 */
[----:B------:R-:W-:Y:S01]  /*26460*/  F2FP.SATFINITE.E5M2.F32.PACK_AB_MERGE_C R9, R9, R8, RZ ;  /* 0x000000080909723e */ /* 0x000fe200048060ff */
[----:B------:R-:W0:Y:S02]  /*26470*/  LDCU UR9, c[0x0][0x398] ;  /* 0x00007300ff0977ac */ /* 0x000e240008000800 */
[----:B------:R4:W-:Y:S01]  /*26480*/  STL [R1+0xb98], R123 ;  /* 0x000b987b01007387 */ /* 0x0009e20000100800 */
[----:B-1----:R-:W-:Y:S01]  /*26490*/  IADD3 R118, P6, PT, R2, R145, RZ ;  /* 0x0000009102767210 */ /* 0x002fe20007fde0ff */
[----:B--2---:R-:W-:-:S02]  /*264a0*/  VIADD R121, R0, 0x4 ;  /* 0x0000000400797836 */ /* 0x004fc40000000000 */
[----:B------:R1:W-:Y:S01]  /*264b0*/  STL.64 [R1+0xb90], R124 ;  /* 0x000b907c01007387 */ /* 0x0003e20000100a00 */
[----:B---3--:R-:W-:Y:S01]  /*264c0*/  F2FP.SATFINITE.E5M2.F32.PACK_AB_MERGE_C R122, R5, R4, RZ ;  /* 0x00000004057a723e */ /* 0x008fe200048060ff */
[----:B------:R-:W-:Y:S02]  /*264d0*/  IMAD.X R119, R134, 0x1, R161, P6 ;  /* 0x0000000186777824 */ /* 0x000fe400030e06a1 */
[----:B------:R-:W-:Y:S01]  /*264e0*/  STL [R1+0xb88], R130 ;  /* 0x000b888201007387 */ /* 0x000fe20000100800 */
[----:B----4-:R-:W-:Y:S01]  /*264f0*/  F2FP.SATFINITE.E5M2.F32.PACK_AB_MERGE_C R123, R69, R68, RZ ;  /* 0x00000044457b723e */ /* 0x010fe200048060ff */
[C---:B------:R-:W-:Y:S01]  /*26500*/  VIADD R68, R2.reuse, UR32 ;  /* 0x0000002002447c36 */ /* 0x040fe20008000000 */
[-C--:B------:R-:W-:Y:S01]  /*26510*/  IADD3 R2, P3, PT, R2, R164.reuse, RZ ;  /* 0x000000a402027210 */ /* 0x080fe20007f7e0ff */
[----:B------:R2:W-:Y:S02]  /*26520*/  STL.64 [R1+0xb80], R126 ;  /* 0x000b807e01007387 */ /* 0x0005e40000100a00 */
[----:B------:R-:W-:Y:S01]  /*26530*/  VIADD R132, R68, UR32 ;  /* 0x0000002044847c36 */ /* 0x000fe20008000000 */
[----:B------:R-:W-:Y:S01]  /*26540*/  SHF.R.S32.HI R136, RZ, 0x1f, R68 ;  /* 0x0000001fff887819 */ /* 0x000fe20000011444 */
[----:B------:R-:W-:Y:S01]  /*26550*/  IMAD.X R3, R134, 0x1, R165, P3 ;  /* 0x0000000186037824 */ /* 0x000fe200018e06a5 */
[-C--:B------:R-:W-:Y:S01]  /*26560*/  IADD3 R4, P6, PT, R68, R145.reuse, RZ ;  /* 0x0000009144047210 */ /* 0x080fe20007fde0ff */
[----:B------:R-:W-:Y:S01]  /*26570*/  VIADD R133, R132, UR32 ;  /* 0x0000002084857c36 */ /* 0x000fe20008000000 */
[----:B------:R-:W-:Y:S01]  /*26580*/  SHF.R.S32.HI R138, RZ, 0x1f, R132 ;  /* 0x0000001fff8a7819 */ /* 0x000fe20000011484 */
[----:B------:R3:W-:Y:S01]  /*26590*/  STL.64 [R1+0xb78], R128 ;  /* 0x000b788001007387 */ /* 0x0007e20000100a00 */
[-C--:B------:R-:W-:Y:S01]  /*265a0*/  IADD3 R68, P3, PT, R68, R164.reuse, RZ ;  /* 0x000000a444447210 */ /* 0x080fe20007f7e0ff */
[----:B------:R-:W-:Y:S01]  /*265b0*/  IMAD.X R5, R136, 0x1, R161, P6 ;  /* 0x0000000188057824 */ /* 0x000fe200030e06a1 */
[----:B-1----:R-:W-:Y:S01]  /*265c0*/  IADD3 R124, P6, PT, R132, R145, RZ ;  /* 0x00000091847c7210 */ /* 0x002fe20007fde0ff */
[----:B------:R-:W-:Y:S01]  /*265d0*/  STL [R1+0xb70], R131 ;  /* 0x000b708301007387 */ /* 0x000fe20000100800 */
[----:B------:R-:W-:Y:S01]  /*265e0*/  SHF.R.S32.HI R134, RZ, 0x1f, R133 ;  /* 0x0000001fff867819 */ /* 0x000fe20000011485 */
[----:B------:R-:W-:Y:S01]  /*265f0*/  IMAD.X R69, R136, 0x1, R165, P3 ;  /* 0x0000000188457824 */ /* 0x000fe200018e06a5 */
[----:B--2---:R-:W-:Y:S01]  /*26600*/  IADD3 R126, P3, PT, R132, R164, RZ ;  /* 0x000000a4847e7210 */ /* 0x004fe20007f7e0ff */
[----:B------:R-:W-:-:S02]  /*26610*/  IMAD.X R125, R138, 0x1, R161, P6 ;  /* 0x000000018a7d7824 */ /* 0x000fc400030e06a1 */
[C---:B------:R-:W-:Y:S01]  /*26620*/  VIADD R136, R133.reuse, UR32 ;  /* 0x0000002085887c36 */ /* 0x040fe20008000000 */
[CC--:B---3--:R-:W-:Y:S01]  /*26630*/  IADD3 R128, P6, PT, R133.reuse, R145.reuse, RZ ;  /* 0x0000009185807210 */ /* 0x0c8fe20007fde0ff */
[----:B------:R-:W-:Y:S01]  /*26640*/  IMAD.X R127, R138, 0x1, R165, P3 ;  /* 0x000000018a7f7824 */ /* 0x000fe200018e06a5 */
[----:B------:R-:W-:Y:S01]  /*26650*/  ISETP.GE.AND P3, PT, R144, UR30, PT ;  /* 0x0000001e90007c0c */ /* 0x000fe2000bf66270 */
[----:B------:R-:W-:Y:S01]  /*26660*/  VIADD R140, R136, UR32 ;  /* 0x00000020888c7c36 */ /* 0x000fe20008000000 */
[----:B------:R-:W-:Y:S01]  /*26670*/  SHF.R.S32.HI R138, RZ, 0x1f, R136 ;  /* 0x0000001fff8a7819 */ /* 0x000fe20000011488 */
[----:B------:R-:W-:Y:S01]  /*26680*/  IMAD.X R129, R134, 0x1, R161, P6 ;  /* 0x0000000186817824 */ /* 0x000fe200030e06a1 */
[-C--:B------:R-:W-:Y:S01]  /*26690*/  IADD3 R132, P6, PT, R133, R164.reuse, RZ ;  /* 0x000000a485847210 */ /* 0x080fe20007fde0ff */
[----:B------:R-:W-:Y:S01]  /*266a0*/  VIADD R146, R140, UR32 ;  /* 0x000000208c927c36 */ /* 0x000fe20008000000 */
[----:B------:R-:W-:Y:S02]  /*266b0*/  SHF.R.S32.HI R142, RZ, 0x1f, R140 ;  /* 0x0000001fff8e7819 */ /* 0x000fe4000001148c */
[----:B------:R-:W-:Y:S01]  /*266c0*/  ISETP.LT.AND P3, PT, R0, UR37, !P3 ;  /* 0x0000002500007c0c */ /* 0x000fe2000df61270 */
[----:B------:R-:W-:Y:S01]  /*266d0*/  IMAD.X R133, R134, 0x1, R165, P6 ;  /* 0x0000000186857824 */ /* 0x000fe200030e06a5 */
[----:B------:R-:W-:Y:S01]  /*266e0*/  IADD3 R134, P5, PT, R136, R145, RZ ;  /* 0x0000009188867210 */ /* 0x000fe20007fbe0ff */
[----:B------:R-:W-:Y:S01]  /*266f0*/  VIADD R150, R146, UR32 ;  /* 0x0000002092967c36 */ /* 0x000fe20008000000 */
[----:B------:R-:W-:-:S02]  /*26700*/  IADD3 R136, P6, PT, R136, R164, RZ ;  /* 0x000000a488887210 */ /* 0x000fc40007fde0ff */
[----:B------:R-:W-:Y:S01]  /*26710*/  SHF.R.S32.HI R147, RZ, 0x1f, R146 ;  /* 0x0000001fff937819 */ /* 0x000fe20000011492 */
[C---:B------:R-:W-:Y:S01]  /*26720*/  IMAD.X R135, R138.reuse, 0x1, R161, P5 ;  /* 0x000000018a877824 */ /* 0x040fe200028e06a1 */
[----:B------:R-:W-:Y:S01]  /*26730*/  SHF.R.S32.HI R151, RZ, 0x1f, R150 ;  /* 0x0000001fff977819 */ /* 0x000fe20000011496 */
[----:B------:R-:W-:Y:S01]  /*26740*/  IMAD.X R137, R138, 0x1, R165, P6 ;  /* 0x000000018a897824 */ /* 0x000fe200030e06a5 */
[-C--:B------:R-:W-:Y:S01]  /*26750*/  IADD3 R138, P5, PT, R140, R145.reuse, RZ ;  /* 0x000000918c8a7210 */ /* 0x080fe20007fbe0ff */
[----:B------:R-:W-:Y:S01]  /*26760*/  VIADD R154, R150, UR32 ;  /* 0x00000020969a7c36 */ /* 0x000fe20008000000 */
[-C--:B------:R-:W-:Y:S01]  /*26770*/  IADD3 R140, P6, PT, R140, R164.reuse, RZ ;  /* 0x000000a48c8c7210 */ /* 0x080fe20007fde0ff */
[----:B------:R1:W-:Y:S02]  /*26780*/  @P3 STG.E.U8 desc[UR20][R118.64], R122 ;  /* 0x0000007a76003986 */ /* 0x0003e4000c101114 */
[C---:B------:R-:W-:Y:S01]  /*26790*/  IMAD.X R139, R142.reuse, 0x1, R161, P5 ;  /* 0x000000018e8b7824 */ /* 0x040fe200028e06a1 */
[----:B------:R-:W-:Y:S01]  /*267a0*/  SHF.R.S32.HI R155, RZ, 0x1f, R154 ;  /* 0x0000001fff9b7819 */ /* 0x000fe2000001149a */
[----:B------:R-:W-:Y:S01]  /*267b0*/  IMAD.X R141, R142, 0x1, R165, P6 ;  /* 0x000000018e8d7824 */ /* 0x000fe200030e06a5 */
[----:B------:R-:W-:Y:S01]  /*267c0*/  IADD3 R142, P5, PT, R146, R145, RZ ;  /* 0x00000091928e7210 */ /* 0x000fe20007fbe0ff */
[----:B------:R-:W-:Y:S01]  /*267d0*/  VIADD R158, R154, UR32 ;  /* 0x000000209a9e7c36 */ /* 0x000fe20008000000 */
[----:B------:R-:W-:-:S03]  /*267e0*/  IADD3 R146, P6, PT, R146, R164, RZ ;  /* 0x000000a492927210 */ /* 0x000fc60007fde0ff */
[C---:B------:R-:W-:Y:S01]  /*267f0*/  IMAD.X R143, R147.reuse, 0x1, R161, P5 ;  /* 0x00000001938f7824 */ /* 0x040fe200028e06a1 */
[----:B-1----:R-:W-:Y:S01]  /*26800*/  PRMT R122, R122, 0x9910, RZ ;  /* 0x000099107a7a7816 */ /* 0x002fe200000000ff */
[----:B------:R-:W-:Y:S01]  /*26810*/  IMAD.X R147, R147, 0x1, R165, P6 ;  /* 0x0000000193937824 */ /* 0x000fe200030e06a5 */
[-C--:B------:R-:W-:Y:S01]  /*26820*/  IADD3 R148, P6, PT, R150, R145.reuse, RZ ;  /* 0x0000009196947210 */ /* 0x080fe20007fde0ff */
[----:B------:R-:W-:Y:S01]  /*26830*/  VIADD R131, R158, UR32 ;  /* 0x000000209e837c36 */ /* 0x000fe20008000000 */
[----:B------:R-:W-:Y:S02]  /*26840*/  IADD3 R150, P5, PT, R150, R164, RZ ;  /* 0x000000a496967210 */ /* 0x000fe40007fbe0ff */
[----:B------:R-:W-:Y:S01]  /*26850*/  F2FP.SATFINITE.E5M2.F32.PACK_AB_MERGE_C R73, R73, R72, RZ ;  /* 0x000000484949723e */ /* 0x000fe200048060ff */
[C---:B------:R-:W-:Y:S01]  /*26860*/  IMAD.X R149, R151.reuse, 0x1, R161, P6 ;  /* 0x0000000197957824 */ /* 0x040fe200030e06a1 */
[C---:B------:R-:W-:Y:S01]  /*26870*/  IADD3 R152, P6, PT, R154.reuse, R145, RZ ;  /* 0x000000919a987210 */ /* 0x040fe20007fde0ff */
[----:B------:R-:W-:Y:S01]  /*26880*/  IMAD.X R151, R151, 0x1, R165, P5 ;  /* 0x0000000197977824 */ /* 0x000fe200028e06a5 */
[----:B------:R-:W-:-:S02]  /*26890*/  IADD3 R154, P5, PT, R154, R164, RZ ;  /* 0x000000a49a9a7210 */ /* 0x000fc40007fbe0ff */
[----:B------:R-:W-:Y:S01]  /*268a0*/  F2FP.SATFINITE.E5M2.F32.PACK_AB_MERGE_C R11, R11, R10, RZ ;  /* 0x0000000a0b0b723e */ /* 0x000fe200048060ff */
[C---:B------:R-:W-:Y:S01]  /*268b0*/  IMAD.X R153, R155.reuse, 0x1, R161, P6 ;  /* 0x000000019b997824 */ /* 0x040fe200030e06a1 */
[----:B------:R-:W-:Y:S01]  /*268c0*/  ISETP.LT.AND P3, PT, R144, UR10, !P4 ;  /* 0x0000000a90007c0c */ /* 0x000fe2000e761270 */
[----:B------:R-:W-:Y:S01]  /*268d0*/  IMAD.X R155, R155, 0x1, R165, P5 ;  /* 0x000000019b9b7824 */ /* 0x000fe200028e06a5 */
[----:B------:R-:W-:Y:S02]  /*268e0*/  ISETP.GE.AND P5, PT, R0, UR31, PT ;  /* 0x0000001f00007c0c */ /* 0x000fe4000bfa6270 */
[----:B------:R-:W-:Y:S02]  /*268f0*/  F2FP.SATFINITE.E5M2.F32.PACK_AB_MERGE_C R75, R75, R74, RZ ;  /* 0x0000004a4b4b723e */ /* 0x000fe400048060ff */
[----:B------:R-:W-:Y:S02]  /*26900*/  F2FP.SATFINITE.E5M2.F32.PACK_AB_MERGE_C R13, R13, R12, RZ ;  /* 0x0000000c0d0d723e */ /* 0x000fe400048060ff */
[----:B------:R-:W-:-:S02]  /*26910*/  F2FP.SATFINITE.E5M2.F32.PACK_AB_MERGE_C R77, R77, R76, RZ ;  /* 0x0000004c4d4d723e */ /* 0x000fc400048060ff */
[----:B------:R-:W-:Y:S02]  /*26920*/  F2FP.SATFINITE.E5M2.F32.PACK_AB_MERGE_C R15, R15, R14, RZ ;  /* 0x0000000e0f0f723e */ /* 0x000fe400048060ff */
[----:B------:R-:W-:Y:S01]  /*26930*/  F2FP.SATFINITE.E5M2.F32.PACK_AB_MERGE_C R79, R79, R78, RZ ;  /* 0x0000004e4f4f723e */ /* 0x000fe200048060ff */
[----:B------:R-:W-:Y:S01]  /*26940*/  VIADD R71, R0, 0xd ;  /* 0x0000000d00477836 */ /* 0x000fe20000000000 */
[C---:B------:R-:W-:Y:S01]  /*26950*/  ISETP.LT.AND P5, PT, R160.reuse, UR4, !P5 ;  /* 0x00000004a0007c0c */ /* 0x040fe2000efa1270 */
[----:B------:R-:W2:Y:S01]  /*26960*/  LDL.LU.64 R118, [R1+0xba8] ;  /* 0x000ba80001767983 */ /* 0x000ea20000300a00 */
[----:B------:R-:W-:Y:S02]  /*26970*/  ISETP.LT.AND P4, PT, R160, UR6, !P4 ;  /* 0x00000006a0007c0c */ /* 0x000fe4000e781270 */
[----:B------:R-:W-:Y:S02]  /*26980*/  SHF.R.S32.HI R159, RZ, 0x1f, R158 ;  /* 0x0000001fff9f7819 */ /* 0x000fe4000001149e */
[----:B------:R-:W-:Y:S01]  /*26990*/  PRMT R7, R70, 0x9910, RZ ;  /* 0x0000991046077816 */ /* 0x000fe200000000ff */
[----:B------:R-:W-:Y:S01]  /*269a0*/  VIADD R8, R131, UR32 ;  /* 0x0000002083087c36 */ /* 0x000fe20008000000 */
[----:B------:R-:W-:Y:S01]  /*269b0*/  IADD3 R156, P6, PT, R158, R145, RZ ;  /* 0x000000919e9c7210 */ /* 0x000fe20007fde0ff */
[----:B------:R-:W1:Y:S01]  /*269c0*/  LDCU UR4, c[0x0][0x398] ;  /* 0x00007300ff0477ac */ /* 0x000e620008000800 */
[----:B------:R-:W-:-:S03]  /*269d0*/  SHF.R.S32.HI R130, RZ, 0x1f, R131 ;  /* 0x0000001fff827819 */ /* 0x000fc60000011483 */
[----:B------:R3:W-:Y:S01]  /*269e0*/  @P5 STG.E.U8 desc[UR20][R2.64], R123 ;  /* 0x0000007b02005986 */ /* 0x0007e2000c101114 */
[----:B------:R-:W-:Y:S01]  /*269f0*/  IMAD.X R157, R159, 0x1, R161, P6 ;  /* 0x000000019f9d7824 */ /* 0x000fe200030e06a1 */
[----:B------:R-:W4:Y:S01]  /*26a00*/  LDCU UR6, c[0x0][0x398] ;  /* 0x00007300ff0677ac */ /* 0x000f220008000800 */
[C---:B------:R-:W-:Y:S01]  /*26a10*/  VIADD R10, R0.reuse, 0xa ;  /* 0x0000000a000a7836 */ /* 0x040fe20000000000 */
[----:B------:R-:W1:Y:S01]  /*26a20*/  LDCU UR10, c[0x0][0x398] ;  /* 0x00007300ff0a77ac */ /* 0x000e620008000800 */
[----:B---3--:R-:W-:Y:S02]  /*26a30*/  IMAD.MOV.U32 R3, RZ, RZ, R122 ;  /* 0x000000ffff037224 */ /* 0x008fe400078e007a */
[----:B------:R-:W-:Y:S01]  /*26a40*/  VIADD R2, R0, 0x5 ;  /* 0x0000000500027836 */ /* 0x000fe20000000000 */
[----:B------:R-:W-:Y:S02]  /*26a50*/  PRMT R123, R123, 0x9910, RZ ;  /* 0x000099107b7b7816 */ /* 0x000fe400000000ff */
[----:B------:R-:W-:-:S02]  /*26a60*/  SHF.R.S32.HI R3, RZ, 0x8, R3 ;  /* 0x00000008ff037819 */ /* 0x000fc40000011403 */
[----:B0-----:R-:W-:Y:S02]  /*26a70*/  ISETP.LT.AND P5, PT, R144, UR26, !P2 ;  /* 0x0000001a90007c0c */ /* 0x001fe4000d7a1270 */
[-C--:B------:R-:W-:Y:S01]  /*26a80*/  IADD3 R158, P6, PT, R158, R164.reuse, RZ ;  /* 0x000000a49e9e7210 */ /* 0x080fe20007fde0ff */
[----:B------:R-:W-:Y:S01]  /*26a90*/  @P3 STG.E.U8 desc[UR20][R4.64], R3 ;  /* 0x0000000304003986 */ /* 0x000fe2000c101114 */
[----:B------:R-:W-:Y:S02]  /*26aa0*/  ISETP.GE.AND P3, PT, R2, UR31, PT ;  /* 0x0000001f02007c0c */ /* 0x000fe4000bf66270 */
[----:B------:R-:W-:Y:S01]  /*26ab0*/  SHF.R.S32.HI R2, RZ, 0x8, R123 ;  /* 0x00000008ff027819 */ /* 0x000fe2000001147b */
[----:B------:R-:W-:Y:S01]  /*26ac0*/  IMAD.X R159, R159, 0x1, R165, P6 ;  /* 0x000000019f9f7824 */ /* 0x000fe200030e06a5 */
[----:B------:R-:W-:Y:S02]  /*26ad0*/  ISETP.LT.AND P2, PT, R160, UR24, !P2 ;  /* 0x00000018a0007c0c */ /* 0x000fe4000d741270 */
[C---:B------:R-:W-:Y:S01]  /*26ae0*/  IADD3 R162, P6, PT, R131.reuse, R145, RZ ;  /* 0x0000009183a27210 */ /* 0x040fe20007fde0ff */
[----:B------:R0:W-:Y:S02]  /*26af0*/  @P4 STG.E.U8 desc[UR20][R68.64], R2 ;  /* 0x0000000244004986 */ /* 0x0001e4000c101114 */
[----:B0-----:R-:W-:Y:S01]  /*26b00*/  IADD3 R2, P4, PT, R131, R164, RZ ;  /* 0x000000a483027210 */ /* 0x001fe20007f9e0ff */
[----:B------:R-:W-:-:S04]  /*26b10*/  VIADD R4, R0, 0x6 ;  /* 0x0000000600047836 */ /* 0x000fc80000000000 */
[----:B------:R-:W-:Y:S01]  /*26b20*/  IMAD.X R3, R130, 0x1, R165, P4 ;  /* 0x0000000182037824 */ /* 0x000fe200020e06a5 */
[----:B------:R-:W-:Y:S02]  /*26b30*/  ISETP.LT.AND P4, PT, R144, UR22, !P1 ;  /* 0x0000001690007c0c */ /* 0x000fe4000cf81270 */
[----:B------:R-:W-:Y:S02]  /*26b40*/  ISETP.LT.AND P1, PT, R160, UR18, !P1 ;  /* 0x00000012a0007c0c */ /* 0x000fe4000cf21270 */
[----:B------:R-:W-:Y:S01]  /*26b50*/  PRMT R5, R6, 0x9910, RZ ;  /* 0x0000991006057816 */ /* 0x000fe200000000ff */
[----:B------:R-:W-:Y:S01]  /*26b60*/  IMAD.X R163, R130, 0x1, R161, P6 ;  /* 0x0000000182a37824 */ /* 0x000fe200030e06a1 */
[----:B------:R-:W-:Y:S01]  /*26b70*/  ISETP.GE.AND P6, PT, R121, UR31, PT ;  /* 0x0000001f79007c0c */ /* 0x000fe2000bfc6270 */
[----:B------:R0:W-:Y:S01]  /*26b80*/  @P5 STG.E.U8 desc[UR20][R124.64], R6 ;  /* 0x000000067c005986 */ /* 0x0001e2000c101114 */
[----:B------:R-:W-:Y:S01]  /*26b90*/  ISETP.GE.AND P5, PT, R4, UR31, PT ;  /* 0x0000001f04007c0c */ /* 0x000fe2000bfa6270 */
[----:B------:R-:W-:Y:S01]  /*26ba0*/  VIADD R4, R0, 0x7 ;  /* 0x0000000700047836 */ /* 0x000fe20000000000 */
[----:B------:R-:W-:Y:S01]  /*26bb0*/  SHF.R.S32.HI R7, RZ, 0x8, R7 ;  /* 0x00000008ff077819 */ /* 0x000fe20000011407 */
[----:B------:R-:W-:Y:S01]  /*26bc0*/  @P2 STG.E.U8 desc[UR20][R126.64], R70 ;  /* 0x000000467e002986 */ /* 0x000fe2000c101114 */
[----:B------:R-:W-:-:S02]  /*26bd0*/  ISETP.LT.AND P2, PT, R144, UR16, !P6 ;  /* 0x0000001090007c0c */ /* 0x000fc4000f741270 */
[----:B------:R-:W-:Y:S01]  /*26be0*/  SHF.R.S32.HI R68, RZ, 0x1f, R8 ;  /* 0x0000001fff447819 */ /* 0x000fe20000011408 */
[C---:B------:R-:W-:Y:S01]  /*26bf0*/  VIADD R69, R0.reuse, 0x8 ;  /* 0x0000000800457836 */ /* 0x040fe20000000000 */
[----:B------:R-:W-:Y:S01]  /*26c00*/  F2FP.SATFINITE.E5M2.F32.PACK_AB_MERGE_C R17, R17, R16, RZ ;  /* 0x000000101111723e */ /* 0x000fe200048060ff */
[C---:B------:R-:W-:Y:S01]  /*26c10*/  VIADD R12, R0.reuse, 0xc ;  /* 0x0000000c000c7836 */ /* 0x040fe20000000000 */
[----:B------:R-:W-:Y:S01]  /*26c20*/  F2FP.SATFINITE.E5M2.F32.PACK_AB_MERGE_C R81, R81, R80, RZ ;  /* 0x000000505151723e */ /* 0x000fe200048060ff */
[----:B------:R-:W-:Y:S01]  /*26c30*/  VIADD R14, R0, 0xe ;  /* 0x0000000e000e7836 */ /* 0x000fe20000000000 */
[----:B0-----:R-:W-:Y:S01]  /*26c40*/  SHF.R.S32.HI R6, RZ, 0x8, R5 ;  /* 0x00000008ff067819 */ /* 0x001fe20000011405 */
[----:B------:R-:W3:Y:S04]  /*26c50*/  LDL.LU R121, [R1+0xba0] ;  /* 0x000ba00001797983 */ /* 0x000ee80000300800 */
[----:B------:R0:W-:Y:S01]  /*26c60*/  @P4 STG.E.U8 desc[UR20][R128.64], R6 ;  /* 0x0000000680004986 */ /* 0x0001e2000c101114 */
[----:B------:R-:W-:-:S03]  /*26c70*/  ISETP.GE.AND P4, PT, R4, UR31, PT ;  /* 0x0000001f04007c0c */ /* 0x000fc6000bf86270 */
[----:B------:R-:W-:Y:S01]  /*26c80*/  @P1 STG.E.U8 desc[UR20][R132.64], R7 ;  /* 0x0000000784001986 */ /* 0x000fe2000c101114 */
[----:B------:R-:W-:Y:S02]  /*26c90*/  IADD3 R4, P1, PT, R8, R145, RZ ;  /* 0x0000009108047210 */ /* 0x000fe40007f3e0ff */
[----:B------:R-:W-:Y:S01]  /*26ca0*/  ISETP.LT.AND P6, PT, R160, UR14, !P6 ;  /* 0x0000000ea0007c0c */ /* 0x000fe2000f7c1270 */
[----:B------:R1:W-:Y:S02]  /*26cb0*/  @P2 STG.E.U8 desc[UR20][R134.64], R9 ;  /* 0x0000000986002986 */ /* 0x0003e4000c101114 */
[----:B------:R-:W-:Y:S01]  /*26cc0*/  IMAD.X R5, R68, 0x1, R161, P1 ;  /* 0x0000000144057824 */ /* 0x000fe200008e06a1 */
[----:B------:R-:W-:Y:S01]  /*26cd0*/  ISETP.LT.AND P1, PT, R144, UR12, !P3 ;  /* 0x0000000c90007c0c */ /* 0x000fe2000df21270 */
[----:B------:R-:W4:Y:S01]  /*26ce0*/  LDCU UR12, c[0x0][0x398] ;  /* 0x00007300ff0c77ac */ /* 0x000f220008000800 */
[----:B------:R-:W-:Y:S01]  /*26cf0*/  ISETP.LT.AND P3, PT, R160, UR34, !P3 ;  /* 0x00000022a0007c0c */ /* 0x000fe2000df61270 */
[----:B------:R-:W2:Y:S01]  /*26d00*/  LDL.LU R122, [R1+0xb9c] ;  /* 0x000b9c00017a7983 */ /* 0x000ea20000300800 */
[----:B------:R-:W-:Y:S01]  /*26d10*/  ISETP.GE.AND P2, PT, R69, UR31, PT ;  /* 0x0000001f45007c0c */ /* 0x000fe2000bf46270 */
[----:B------:R-:W4:Y:S01]  /*26d20*/  LDCU UR14, c[0x0][0x398] ;  /* 0x00007300ff0e77ac */ /* 0x000f220008000800 */
[----:B0-----:R-:W-:Y:S01]  /*26d30*/  PRMT R6, R9, 0x9910, RZ ;  /* 0x0000991009067816 */ /* 0x001fe200000000ff */
[----:B------:R-:W2:Y:S01]  /*26d40*/  LDL.LU R123, [R1+0xb98] ;  /* 0x000b9800017b7983 */ /* 0x000ea20000300800 */
[----:B------:R-:W-:-:S02]  /*26d50*/  PRMT R69, R73, 0x9910, RZ ;  /* 0x0000991049457816 */ /* 0x000fc400000000ff */
[----:B-1----:R-:W-:Y:S01]  /*26d60*/  SHF.R.S32.HI R9, RZ, 0x8, R6 ;  /* 0x00000008ff097819 */ /* 0x002fe20000011406 */
[----:B------:R-:W-:Y:S01]  /*26d70*/  VIADD R6, R0, 0x9 ;  /* 0x0000000900067836 */ /* 0x000fe20000000000 */
[----:B------:R-:W-:Y:S01]  /*26d80*/  SHF.R.S32.HI R69, RZ, 0x8, R69 ;  /* 0x00000008ff457819 */ /* 0x000fe20000011445 */
[----:B------:R-:W-:Y:S04]  /*26d90*/  @P6 STG.E.U8 desc[UR20][R136.64], R73 ;  /* 0x0000004988006986 */ /* 0x000fe8000c101114 */
[----:B------:R0:W-:Y:S01]  /*26da0*/  @P1 STG.E.U8 desc[UR20][R138.64], R9 ;  /* 0x000000098a001986 */ /* 0x0001e2000c101114 */
[----:B------:R-:W-:-:S03]  /*26db0*/  ISETP.GE.AND P1, PT, R6, UR31, PT ;  /* 0x0000001f06007c0c */ /* 0x000fc6000bf26270 */
[----:B------:R1:W-:Y:S01]  /*26dc0*/  @P3 STG.E.U8 desc[UR20][R140.64], R69 ;  /* 0x000000458c003986 */ /* 0x0003e2000c101114 */
[----:B------:R-:W-:Y:S02]  /*26dd0*/  IADD3 R6, P3, PT, R8, R164, RZ ;  /* 0x000000a408067210 */ /* 0x000fe40007f7e0ff */
[----:B------:R-:W-:Y:S01]  /*26de0*/  ISETP.LT.AND P6, PT, R144, UR36, !P5 ;  /* 0x0000002490007c0c */ /* 0x000fe2000efc1270 */
[----:B------:R-:W2:Y:S01]  /*26df0*/  LDL.LU.64 R124, [R1+0xb90] ;  /* 0x000b9000017c7983 */ /* 0x000ea20000300a00 */
[----:B------:R-:W-:Y:S01]  /*26e00*/  ISETP.LT.AND P5, PT, R160, UR4, !P5 ;  /* 0x00000004a0007c0c */ /* 0x000fe2000efa1270 */
[----:B------:R-:W-:Y:S01]  /*26e10*/  IMAD.X R7, R68, 0x1, R165, P3 ;  /* 0x0000000144077824 */ /* 0x000fe200018e06a5 */
[----:B------:R-:W1:Y:S01]  /*26e20*/  LDCU UR4, c[0x0][0x398] ;  /* 0x00007300ff0477ac */ /* 0x000e620008000800 */
[----:B----4-:R-:W-:Y:S01]  /*26e30*/  ISETP.LT.AND P3, PT, R144, UR6, !P4 ;  /* 0x0000000690007c0c */ /* 0x010fe2000e761270 */
[----:B------:R-:W4:Y:S01]  /*26e40*/  LDL.LU R130, [R1+0xb88] ;  /* 0x000b880001827983 */ /* 0x000f220000300800 */
[----:B------:R-:W1:Y:S01]  /*26e50*/  LDCU UR6, c[0x0][0x398] ;  /* 0x00007300ff0677ac */ /* 0x000e620008000800 */
[----:B0-----:R-:W-:-:S05]  /*26e60*/  PRMT R9, R11, 0x9910, RZ ;  /* 0x000099100b097816 */ /* 0x001fca00000000ff */
[----:B------:R0:W-:Y:S01]  /*26e70*/  @P6 STG.E.U8 desc[UR20][R142.64], R11 ;  /* 0x0000000b8e006986 */ /* 0x0001e2000c101114 */
[----:B------:R-:W-:Y:S02]  /*26e80*/  ISETP.LT.AND P4, PT, R160, UR9, !P4 ;  /* 0x00000009a0007c0c */ /* 0x000fe4000e781270 */
[----:B-1----:R-:W-:Y:S01]  /*26e90*/  PRMT R69, R75, 0x9910, RZ ;  /* 0x000099104b457816 */ /* 0x002fe200000000ff */
[----:B------:R-:W-:Y:S01]  /*26ea0*/  @P5 STG.E.U8 desc[UR20][R146.64], R75 ;  /* 0x0000004b92005986 */ /* 0x000fe2000c101114 */
[----:B------:R-:W-:Y:S01]  /*26eb0*/  ISETP.GE.AND P6, PT, R10, UR31, PT ;  /* 0x0000001f0a007c0c */ /* 0x000fe2000bfc6270 */
[----:B------:R-:W-:Y:S01]  /*26ec0*/  VIADD R68, R0, 0xb ;  /* 0x0000000b00447836 */ /* 0x000fe20000000000 */
[----:B------:R-:W1:Y:S01]  /*26ed0*/  LDCU UR9, c[0x0][0x398] ;  /* 0x00007300ff0977ac */ /* 0x000e620008000800 */
[----:B------:R-:W-:Y:S01]  /*26ee0*/  F2FP.SATFINITE.E5M2.F32.PACK_AB_MERGE_C R19, R19, R18, RZ ;  /* 0x000000121313723e */ /* 0x000fe200048060ff */
[----:B------:R-:W2:Y:S01]  /*26ef0*/  LDL.LU.64 R126, [R1+0xb80] ;  /* 0x000b8000017e7983 */ /* 0x000ea20000300a00 */
[----:B0-----:R-:W-:Y:S01]  /*26f00*/  SHF.R.S32.HI R11, RZ, 0x8, R9 ;  /* 0x00000008ff0b7819 */ /* 0x001fe20000011409 */
[----:B------:R-:W-:Y:S01]  /*26f10*/  VIADD R10, R8, UR32 ;  /* 0x00000020080a7c36 */ /* 0x000fe20008000000 */
[----:B------:R-:W-:Y:S01]  /*26f20*/  SHF.R.S32.HI R69, RZ, 0x8, R69 ;  /* 0x00000008ff457819 */ /* 0x000fe20000011445 */
[----:B------:R-:W2:Y:S04]  /*26f30*/  LDL.LU.64 R128, [R1+0xb78] ;  /* 0x000b780001807983 */ /* 0x000ea80000300a00 */
[----:B------:R0:W-:Y:S01]  /*26f40*/  @P3 STG.E.U8 desc[UR20][R148.64], R11 ;  /* 0x0000000b94003986 */ /* 0x0001e2000c101114 */
[----:B------:R-:W-:Y:S01]  /*26f50*/  ISETP.LT.AND P3, PT, R144, UR4, !P2 ;  /* 0x0000000490007c0c */ /* 0x000fe2000d761270 */
[----:B------:R-:W1:Y:S01]  /*26f60*/  LDCU UR4, c[0x0][0x398] ;  /* 0x00007300ff0477ac */ /* 0x000e620008000800 */
[----:B------:R-:W-:Y:S01]  /*26f70*/  ISETP.LT.AND P2, PT, R160, UR6, !P2 ;  /* 0x00000006a0007c0c */ /* 0x000fe2000d741270 */
[----:B------:R-:W4:Y:S01]  /*26f80*/  LDL.LU R131, [R1+0xb70] ;  /* 0x000b700001837983 */ /* 0x000f220000300800 */
[----:B------:R-:W-:Y:S01]  /*26f90*/  SHF.R.S32.HI R70, RZ, 0x1f, R10 ;  /* 0x0000001fff467819 */ /* 0x000fe2000001140a */
[----:B------:R-:W1:Y:S01]  /*26fa0*/  LDCU UR6, c[0x0][0x398] ;  /* 0x00007300ff0677ac */ /* 0x000e620008000800 */
[----:B------:R-:W-:Y:S01]  /*26fb0*/  IADD3 R8, P5, PT, R10, R145, RZ ;  /* 0x000000910a087210 */ /* 0x000fe20007fbe0ff */
[----:B------:R1:W-:Y:S04]  /*26fc0*/  @P4 STG.E.U8 desc[UR20][R150.64], R69 ;  /* 0x0000004596004986 */ /* 0x0003e8000c101114 */
[----:B------:R-:W-:Y:S01]  /*26fd0*/  IMAD.X R9, R70, 0x1, R161, P5 ;  /* 0x0000000146097824 */ /* 0x000fe200028e06a1 */
[----:B------:R-:W-:Y:S01]  /*26fe0*/  ISETP.GE.AND P5, PT, R68, UR31, PT ;  /* 0x0000001f44007c0c */ /* 0x000fe2000bfa6270 */
[----:B------:R1:W-:Y:S01]  /*26ff0*/  @P3 STG.E.U8 desc[UR20][R152.64], R13 ;  /* 0x0000000d98003986 */ /* 0x0003e2000c101114 */
[----:B------:R-:W-:Y:S01]  /*27000*/  VIADD R68, R10, UR32 ;  /* 0x000000200a447c36 */ /* 0x000fe20008000000 */
[----:B0-----:R-:W-:-:S02]  /*27010*/  PRMT R11, R13, 0x9910, RZ ;  /* 0x000099100d0b7816 */ /* 0x001fc400000000ff */
[----:B------:R-:W-:Y:S01]  /*27020*/  @P2 STG.E.U8 desc[UR20][R154.64], R77 ;  /* 0x0000004d9a002986 */ /* 0x000fe2000c101114 */
[----:B------:R-:W-:Y:S02]  /*27030*/  IADD3 R10, P2, PT, R10, R164, RZ ;  /* 0x000000a40a0a7210 */ /* 0x000fe40007f5e0ff */
[----:B-1----:R-:W-:Y:S02]  /*27040*/  SHF.R.S32.HI R69, RZ, 0x8, R11 ;  /* 0x00000008ff457819 */ /* 0x002fe4000001140b */
[----:B------:R-:W-:Y:S01]  /*27050*/  ISETP.GE.AND P3, PT, R12, UR31, PT ;  /* 0x0000001f0c007c0c */ /* 0x000fe2000bf66270 */
[----:B------:R-:W-:Y:S01]  /*27060*/  IMAD.X R11, R70, 0x1, R165, P2 ;  /* 0x00000001460b7824 */ /* 0x000fe200010e06a5 */
[----:B------:R-:W-:Y:S02]  /*27070*/  SHF.R.S32.HI R72, RZ, 0x1f, R68 ;  /* 0x0000001fff487819 */ /* 0x000fe40000011444 */
[----:B------:R-:W-:Y:S02]  /*27080*/  IADD3 R12, P2, PT, R68, R145, RZ ;  /* 0x00000091440c7210 */ /* 0x000fe40007f5e0ff */
[----:B------:R-:W-:Y:S01]  /*27090*/  ISETP.LT.AND P4, PT, R144, UR10, !P1 ;  /* 0x0000000a90007c0c */ /* 0x000fe2000cf81270 */
[----:B------:R-:W0:Y:S01]  /*270a0*/  LDCU UR10, c[0x0][0x398] ;  /* 0x00007300ff0a77ac */ /* 0x000e220008000800 */
[----:B------:R-:W-:Y:S01]  /*270b0*/  ISETP.LT.AND P1, PT, R160, UR4, !P1 ;  /* 0x00000004a0007c0c */ /* 0x000fe2000cf21270 */
[----:B------:R-:W-:Y:S01]  /*270c0*/  IMAD.X R13, R72, 0x1, R161, P2 ;  /* 0x00000001480d7824 */ /* 0x000fe200010e06a1 */
[----:B------:R-:W-:Y:S01]  /*270d0*/  ISETP.LT.AND P2, PT, R144, UR6, !P6 ;  /* 0x0000000690007c0c */ /* 0x000fe2000f741270 */
[----:B------:R-:W1:Y:S01]  /*270e0*/  LDCU UR4, c[0x0][0x398] ;  /* 0x00007300ff0477ac */ /* 0x000e620008000800 */
[----:B------:R-:W0:Y:S01]  /*270f0*/  LDCU UR6, c[0x0][0x398] ;  /* 0x00007300ff0677ac */ /* 0x000e220008000800 */
[----:B------:R-:W-:-:S02]  /*27100*/  PRMT R70, R77, 0x9910, RZ ;  /* 0x000099104d467816 */ /* 0x000fc400000000ff */
[----:B------:R-:W-:-:S04]  /*27110*/  ISETP.LT.AND P6, PT, R160, UR9, !P6 ;  /* 0x00000009a0007c0c */ /* 0x000fc8000f7c1270 */
[----:B------:R0:W-:Y:S01]  /*27120*/  @P4 STG.E.U8 desc[UR20][R156.64], R69 ;  /* 0x000000459c004986 */ /* 0x0001e2000c101114 */
[----:B------:R-:W1:Y:S01]  /*27130*/  LDCU UR9, c[0x0][0x398] ;  /* 0x00007300ff0977ac */ /* 0x000e620008000800 */
[----:B0-----:R-:W-:Y:S02]  /*27140*/  SHF.R.S32.HI R69, RZ, 0x8, R70 ;  /* 0x00000008ff457819 */ /* 0x001fe40000011446 */
[----:B------:R-:W-:-:S03]  /*27150*/  PRMT R70, R79, 0x9910, RZ ;  /* 0x000099104f467816 */ /* 0x000fc600000000ff */
[----:B------:R-:W-:Y:S01]  /*27160*/  @P1 STG.E.U8 desc[UR20][R158.64], R69 ;  /* 0x000000459e001986 */ /* 0x000fe2000c101114 */
[----:B------:R-:W-:-:S03]  /*27170*/  ISETP.GE.AND P1, PT, R14, UR31, PT ;  /* 0x0000001f0e007c0c */ /* 0x000fc6000bf26270 */
[----:B------:R0:W-:Y:S01]  /*27180*/  @P2 STG.E.U8 desc[UR20][R162.64], R15 ;  /* 0x0000000fa2002986 */ /* 0x0001e2000c101114 */
[----:B------:R-:W-:Y:S01]  /*27190*/  ISETP.LT.AND P2, PT, R144, UR10, !P5 ;  /* 0x0000000a90007c0c */ /* 0x000fe2000ef41270 */
[----:B------:R-:W0:Y:S01]  /*271a0*/  LDCU UR10, c[0x0][0x398] ;  /* 0x00007300ff0a77ac */ /* 0x000e220008000800 */
[----:B-1----:R-:W-:Y:S01]  /*271b0*/  ISETP.LT.AND P5, PT, R160, UR4, !P5 ;  /* 0x00000004a0007c0c */ /* 0x002fe2000efa1270 */
[----:B------:R1:W-:Y:S01]  /*271c0*/  @P6 STG.E.U8 desc[UR20][R2.64], R79 ;  /* 0x0000004f02006986 */ /* 0x0003e2000c101114 */
[----:B------:R-:W-:Y:S01]  /*271d0*/  PRMT R14, R15, 0x9910, RZ ;  /* 0x000099100f0e7816 */ /* 0x000fe200000000ff */
[----:B------:R-:W0:Y:S01]  /*271e0*/  LDCU UR4, c[0x0][0x398] ;  /* 0x00007300ff0477ac */ /* 0x000e220008000800 */
[----:B------:R-:W-:Y:S01]  /*271f0*/  ISETP.LT.AND P6, PT, R144, UR6, !P3 ;  /* 0x0000000690007c0c */ /* 0x000fe2000dfc1270 */
[----:B0-----:R-:W-:Y:S01]  /*27200*/  IMAD.MOV.U32 R15, RZ, RZ, R70 ;  /* 0x000000ffff0f7224 */ /* 0x001fe200078e0046 */
[----:B------:R-:W-:Y:S01]  /*27210*/  SHF.R.S32.HI R69, RZ, 0x8, R14 ;  /* 0x00000008ff457819 */ /* 0x000fe2000001140e */
[----:B------:R-:W0:Y:S03]  /*27220*/  LDCU UR6, c[0x0][0x398] ;  /* 0x00007300ff0677ac */ /* 0x000e260008000800 */
[----:B------:R-:W-:Y:S01]  /*27230*/  SHF.R.S32.HI R15, RZ, 0x8, R15 ;  /* 0x00000008ff0f7819 */ /* 0x000fe2000001140f */
[----:B------:R0:W-:Y:S01]  /*27240*/  @P2 STG.E.U8 desc[UR20][R4.64], R69 ;  /* 0x0000004504002986 */ /* 0x0001e2000c101114 */
[----:B------:R-:W-:-:S03]  /*27250*/  ISETP.GE.AND P4, PT, R71, UR31, PT ;  /* 0x0000001f47007c0c */ /* 0x000fc6000bf86270 */
[----:B------:R0:W-:Y:S01]  /*27260*/  @P5 STG.E.U8 desc[UR20][R6.64], R15 ;  /* 0x0000000f06005986 */ /* 0x0001e2000c101114 */
[----:B-1----:R-:W-:-:S03]  /*27270*/  IADD3 R2, P5, PT, R68, R164, RZ ;  /* 0x000000a444027210 */ /* 0x002fc60007fbe0ff */
[----:B------:R1:W-:Y:S01]  /*27280*/  @P6 STG.E.U8 desc[UR20][R8.64], R17 ;  /* 0x0000001108006986 */ /* 0x0003e2000c101114 */
[----:B------:R-:W-:Y:S01]  /*27290*/  ISETP.LT.AND P6, PT, R160, UR9, !P3 ;  /* 0x00000009a0007c0c */ /* 0x000fe2000dfc1270 */
[----:B------:R-:W1:Y:S01]  /*272a0*/  LDCU UR9, c[0x0][0x398] ;  /* 0x00007300ff0977ac */ /* 0x000e620008000800 */
[----:B------:R-:W-:Y:S01]  /*272b0*/  IMAD.X R3, R72, 0x1, R165, P5 ;  /* 0x0000000148037824 */ /* 0x000fe200028e06a5 */
[----:B0-----:R-:W-:Y:S02]  /*272c0*/  PRMT R5, R17, 0x9910, RZ ;  /* 0x0000991011057816 */ /* 0x001fe400000000ff */
[----:B------:R-:W-:Y:S02]  /*272d0*/  ISETP.LT.AND P5, PT, R144, UR10, !P4 ;  /* 0x0000000a90007c0c */ /* 0x000fe4000e7a1270 */
[----:B------:R-:W-:Y:S01]  /*272e0*/  PRMT R6, R81, 0x9910, RZ ;  /* 0x0000991051067816 */ /* 0x000fe200000000ff */
[----:B------:R-:W-:Y:S01]  /*272f0*/  IMAD.MOV.U32 R7, RZ, RZ, R5 ;  /* 0x000000ffff077224 */ /* 0x000fe200078e0005 */
[----:B------:R-:W-:Y:S01]  /*27300*/  ISETP.LT.AND P4, PT, R160, UR4, !P4 ;  /* 0x00000004a0007c0c */ /* 0x000fe2000e781270 */
[----:B------:R-:W0:Y:S02]  /*27310*/  LDCU UR4, c[0x0][0x39c] ;  /* 0x00007380ff0477ac */ /* 0x000e240008000800 */
[----:B-1----:R-:W-:-:S02]  /*27320*/  IMAD.MOV.U32 R9, RZ, RZ, R6 ;  /* 0x000000ffff097224 */ /* 0x002fc400078e0006 */
[----:B------:R-:W-:Y:S01]  /*27330*/  VIADD R4, R0, 0x10 ;  /* 0x0000001000047836 */ /* 0x000fe20000000000 */
[----:B------:R-:W-:Y:S01]  /*27340*/  SHF.R.S32.HI R7, RZ, 0x8, R7 ;  /* 0x00000008ff077819 */ /* 0x000fe20000011407 */
[----:B------:R-:W-:Y:S01]  /*27350*/  VIADD R68, R68, UR32 ;  /* 0x0000002044447c36 */ /* 0x000fe20008000000 */
[----:B------:R-:W-:Y:S01]  /*27360*/  SHF.R.S32.HI R9, RZ, 0x8, R9 ;  /* 0x00000008ff097819 */ /* 0x000fe20000011409 */
[----:B------:R-:W1:Y:S01]  /*27370*/  LDCU UR10, c[0x0][0x398] ;  /* 0x00007300ff0a77ac */ /* 0x000e620008000800 */
[----:B------:R-:W-:Y:S01]  /*27380*/  ISETP.GE.AND P3, PT, R4, UR31, PT ;  /* 0x0000001f04007c0c */ /* 0x000fe2000bf66270 */
[----:B------:R0:W-:Y:S01]  /*27390*/  @P6 STG.E.U8 desc[UR20][R10.64], R81 ;  /* 0x000000510a006986 */ /* 0x0001e2000c101114 */
[----:B------:R-:W-:Y:S02]  /*273a0*/  SHF.R.S32.HI R8, RZ, 0x1f, R68 ;  /* 0x0000001fff087819 */ /* 0x000fe40000011444 */
[----:B------:R-:W-:Y:S01]  /*273b0*/  IADD3 R4, P6, PT, R68, R145, RZ ;  /* 0x0000009144047210 */ /* 0x000fe20007fde0ff */
[----:B------:R1:W-:Y:S01]  /*273c0*/  @P5 STG.E.U8 desc[UR20][R12.64], R7 ;  /* 0x000000070c005986 */ /* 0x0003e2000c101114 */
[----:B------:R-:W-:Y:S01]  /*273d0*/  ISETP.LT.AND P5, PT, R144, UR6, !P1 ;  /* 0x0000000690007c0c */ /* 0x000fe2000cfa1270 */
[----:B------:R-:W-:Y:S01]  /*273e0*/  VIADD R14, R0, 0xf ;  /* 0x0000000f000e7836 */ /* 0x000fe20000000000 */
[----:B------:R-:W-:Y:S01]  /*273f0*/  F2FP.SATFINITE.E5M2.F32.PACK_AB_MERGE_C R83, R83, R82, RZ ;  /* 0x000000525353723e */ /* 0x000fe200048060ff */
[----:B------:R1:W-:Y:S01]  /*27400*/  @P4 STG.E.U8 desc[UR20][R2.64], R9 ;  /* 0x0000000902004986 */ /* 0x0003e2000c101114 */
[----:B------:R-:W-:Y:S01]  /*27410*/  ISETP.LT.AND P4, PT, R160, UR9, !P1 ;  /* 0x00000009a0007c0c */ /* 0x000fe2000cf81270 */
[----:B------:R-:W-:-:S02]  /*27420*/  IMAD.X R5, R8, 0x1, R161, P6 ;  /* 0x0000000108057824 */ /* 0x000fc400030e06a1 */
[----:B0-----:R-:W-:Y:S01]  /*27430*/  VIADD R10, R0, 0x11 ;  /* 0x00000011000a7836 */ /* 0x001fe20000000000 */
[----:B------:R-:W-:Y:S01]  /*27440*/  IADD3 R6, P6, PT, R68, R164, RZ ;  /* 0x000000a444067210 */ /* 0x000fe20007fde0ff */
[----:B------:R-:W0:Y:S03]  /*27450*/  LDCU UR9, c[0x0][0x398] ;  /* 0x00007300ff0977ac */ /* 0x000e260008000800 */
[----:B------:R-:W-:Y:S01]  /*27460*/  ISETP.GE.AND P1, PT, R10, UR4, PT ;  /* 0x000000040a007c0c */ /* 0x000fe2000bf26270 */
[----:B------:R-:W0:Y:S01]  /*27470*/  LDCU UR4, c[0x0][0x39c] ;  /* 0x00007380ff0477ac */ /* 0x000e220008000800 */
[----:B-1----:R-:W-:Y:S01]  /*27480*/  IMAD.X R7, R8, 0x1, R165, P6 ;  /* 0x0000000108077824 */ /* 0x002fe200030e06a5 */
[----:B------:R-:W-:Y:S01]  /*27490*/  ISETP.GE.AND P2, PT, R14, UR31, PT ;  /* 0x0000001f0e007c0c */ /* 0x000fe2000bf46270 */
[----:B------:R-:W-:Y:S01]  /*274a0*/  VIADD R68, R68, UR32 ;  /* 0x0000002044447c36 */ /* 0x000fe20008000000 */
[----:B------:R-:W1:Y:S01]  /*274b0*/  LDCU UR6, c[0x0][0x39c] ;  /* 0x00007380ff0677ac */ /* 0x000e620008000800 */
[----:B------:R0:W-:Y:S01]  /*274c0*/  @P5 STG.E.U8 desc[UR20][R4.64], R19 ;  /* 0x0000001304005986 */ /* 0x0001e2000c101114 */
[----:B------:R-:W-:-:S02]  /*274d0*/  ISETP.LT.AND P5, PT, R144, UR10, !P2 ;  /* 0x0000000a90007c0c */ /* 0x000fc4000d7a1270 */
[----:B------:R-:W-:Y:S01]  /*274e0*/  SHF.R.S32.HI R8, RZ, 0x1f, R68 ;  /* 0x0000001fff087819 */ /* 0x000fe20000011444 */
[----:B------:R1:W-:Y:S01]  /*274f0*/  @P4 STG.E.U8 desc[UR20][R6.64], R83 ;  /* 0x0000005306004986 */ /* 0x0003e2000c101114 */
[----:B------:R-:W-:Y:S02]  /*27500*/  ISETP.LT.AND P4, PT, R160, UR12, !P2 ;  /* 0x0000000ca0007c0c */ /* 0x000fe4000d781270 */
[----:B------:R-:W-:Y:S02]  /*27510*/  PRMT R9, R19, 0x9910, RZ ;  /* 0x0000991013097816 */ /* 0x000fe400000000ff */
[----:B------:R-:W-:Y:S01]  /*27520*/  PRMT R11, R83, 0x9910, RZ ;  /* 0x00009910530b7816 */ /* 0x000fe200000000ff */
[----:B------:R-:W-:Y:S01]  /*27530*/  VIADD R10, R0, 0x12 ;  /* 0x00000012000a7836 */ /* 0x000fe20000000000 */
[C---:B------:R-:W-:Y:S01]  /*27540*/  IADD3 R2, P2, PT, R68.reuse, R145, RZ ;  /* 0x0000009144027210 */ /* 0x040fe20007f5e0ff */
[----:B------:R-:W1:Y:S01]  /*27550*/  LDCU UR10, c[0x0][0x398] ;  /* 0x00007300ff0a77ac */ /* 0x000e620008000800 */
[----:B0-----:R-:W-:-:S02]  /*27560*/  IADD3 R4, P6, PT, R68, R164, RZ ;  /* 0x000000a444047210 */ /* 0x001fc40007fde0ff */
[----:B------:R-:W-:Y:S01]  /*27570*/  SHF.R.S32.HI R9, RZ, 0x8, R9 ;  /* 0x00000008ff097819 */ /* 0x000fe20000011409 */
[C---:B------:R-:W-:Y:S01]  /*27580*/  IMAD.X R3, R8.reuse, 0x1, R161, P2 ;  /* 0x0000000108037824 */ /* 0x040fe200010e06a1 */
[----:B------:R-:W-:Y:S01]  /*27590*/  SHF.R.S32.HI R11, RZ, 0x8, R11 ;  /* 0x00000008ff0b7819 */ /* 0x000fe2000001140b */
[----:B------:R-:W-:Y:S01]  /*275a0*/  IMAD.X R5, R8, 0x1, R165, P6 ;  /* 0x0000000108057824 */ /* 0x000fe200030e06a5 */
[----:B------:R-:W-:Y:S01]  /*275b0*/  F2FP.SATFINITE.E5M2.F32.PACK_AB_MERGE_C R21, R21, R20, RZ ;  /* 0x000000141515723e */ /* 0x000fe200048060ff */
[----:B------:R-:W-:Y:S01]  /*275c0*/  VIADD R68, R68, UR32 ;  /* 0x0000002044447c36 */ /* 0x000fe20008000000 */
[----:B------:R-:W-:Y:S01]  /*275d0*/  ISETP.GE.AND P2, PT, R10, UR4, PT ;  /* 0x000000040a007c0c */ /* 0x000fe2000bf46270 */
[----:B-1----:R-:W-:Y:S01]  /*275e0*/  VIADD R7, R0, 0x13 ;  /* 0x0000001300077836 */ /* 0x002fe20000000000 */
[----:B------:R0:W-:Y:S01]  /*275f0*/  @P5 STG.E.U8 desc[UR20][R2.64], R9 ;  /* 0x0000000902005986 */ /* 0x0001e2000c101114 */
[----:B------:R-:W1:Y:S01]  /*27600*/  LDCU UR4, c[0x0][0x39c] ;  /* 0x00007380ff0477ac */ /* 0x000e620008000800 */
[----:B------:R-:W-:-:S02]  /*27610*/  ISETP.LT.AND P5, PT, R144, UR9, !P3 ;  /* 0x0000000990007c0c */ /* 0x000fc4000dfa1270 */
[----:B------:R0:W-:Y:S01]  /*27620*/  @P4 STG.E.U8 desc[UR20][R4.64], R11 ;  /* 0x0000000b04004986 */ /* 0x0001e2000c101114 */
[----:B------:R-:W-:Y:S01]  /*27630*/  SHF.R.S32.HI R8, RZ, 0x1f, R68 ;  /* 0x0000001fff087819 */ /* 0x000fe20000011444 */
[----:B------:R-:W1:Y:S01]  /*27640*/  LDCU UR9, c[0x0][0x398] ;  /* 0x00007300ff0977ac */ /* 0x000e620008000800 */
[-C--:B------:R-:W-:Y:S02]  /*27650*/  IADD3 R6, P4, PT, R68, R145.reuse, RZ ;  /* 0x0000009144067210 */ /* 0x080fe40007f9e0ff */
[----:B------:R-:W-:Y:S01]  /*27660*/  ISETP.LT.AND P6, PT, R160, UR14, !P3 ;  /* 0x0000000ea0007c0c */ /* 0x000fe2000dfc1270 */
[----:B------:R-:W1:Y:S01]  /*27670*/  LDCU UR12, c[0x0][0x398] ;  /* 0x00007300ff0c77ac */ /* 0x000e620008000800 */
[----:B------:R-:W-:Y:S01]  /*27680*/  ISETP.GE.AND P3, PT, R7, UR6, PT ;  /* 0x0000000607007c0c */ /* 0x000fe2000bf66270 */
[----:B------:R-:W1:Y:S01]  /*27690*/  LDCU UR6, c[0x0][0x398] ;  /* 0x00007300ff0677ac */ /* 0x000e620008000800 */
[----:B------:R-:W-:Y:S01]  /*276a0*/  IMAD.X R7, R8, 0x1, R161, P4 ;  /* 0x0000000108077824 */ /* 0x000fe200020e06a1 */
[----:B0-----:R-:W-:Y:S01]  /*276b0*/  IADD3 R2, P4, PT, R68, R164, RZ ;  /* 0x000000a444027210 */ /* 0x001fe20007f9e0ff */
[----:B------:R-:W-:Y:S01]  /*276c0*/  VIADD R4, R0, 0x14 ;  /* 0x0000001400047836 */ /* 0x000fe20000000000 */
[----:B------:R-:W-:Y:S01]  /*276d0*/  F2FP.SATFINITE.E5M2.F32.PACK_AB_MERGE_C R85, R85, R84, RZ ;  /* 0x000000545555723e */ /* 0x000fe200048060ff */
[----:B------:R-:W-:Y:S01]  /*276e0*/  VIADD R68, R68, UR32 ;  /* 0x0000002044447c36 */ /* 0x000fe20008000000 */
[----:B------:R-:W-:Y:S01]  /*276f0*/  PRMT R9, R21, 0x9910, RZ ;  /* 0x0000991015097816 */ /* 0x000fe200000000ff */
[----:B------:R-:W-:Y:S01]  /*27700*/  IMAD.X R3, R8, 0x1, R165, P4 ;  /* 0x0000000108037824 */ /* 0x000fe200020e06a5 */
[----:B------:R-:W-:Y:S01]  /*27710*/  @P5 STG.E.U8 desc[UR20][R6.64], R21 ;  /* 0x0000001506005986 */ /* 0x000fe2000c101114 */
[----:B-1----:R-:W-:Y:S01]  /*27720*/  ISETP.GE.AND P4, PT, R4, UR4, PT ;  /* 0x0000000404007c0c */ /* 0x002fe2000bf86270 */
[----:B------:R-:W0:Y:S01]  /*27730*/  LDCU UR4, c[0x0][0x39c] ;  /* 0x00007380ff0477ac */ /* 0x000e220008000800 */
[----:B------:R-:W-:Y:S01]  /*27740*/  SHF.R.S32.HI R8, RZ, 0x1f, R68 ;  /* 0x0000001fff087819 */ /* 0x000fe20000011444 */
[----:B------:R1:W-:Y:S01]  /*27750*/  @P6 STG.E.U8 desc[UR20][R2.64], R85 ;  /* 0x0000005502006986 */ /* 0x0003e2000c101114 */
[----:B------:R-:W-:Y:S01]  /*27760*/  IADD3 R4, P6, PT, R68, R145, RZ ;  /* 0x0000009144047210 */ /* 0x000fe20007fde0ff */
[----:B------:R-:W0:Y:S01]  /*27770*/  LDCU UR14, c[0x0][0x398] ;  /* 0x00007300ff0e77ac */ /* 0x000e220008000800 */
[----:B------:R-:W-:-:S02]  /*27780*/  ISETP.LT.AND P5, PT, R144, UR10, !P1 ;  /* 0x0000000a90007c0c */ /* 0x000fc4000cfa1270 */
[----:B------:R-:W-:Y:S01]  /*27790*/  ISETP.LT.AND P1, PT, R160, UR6, !P1 ;  /* 0x00000006a0007c0c */ /* 0x000fe2000cf21270 */
[----:B------:R-:W-:Y:S01]  /*277a0*/  IMAD.X R5, R8, 0x1, R161, P6 ;  /* 0x0000000108057824 */ /* 0x000fe200030e06a1 */
[----:B------:R-:W-:Y:S01]  /*277b0*/  PRMT R11, R85, 0x9910, RZ ;  /* 0x00009910550b7816 */ /* 0x000fe200000000ff */
[----:B------:R-:W0:Y:S01]  /*277c0*/  LDCU UR10, c[0x0][0x398] ;  /* 0x00007300ff0a77ac */ /* 0x000e220008000800 */
[C---:B-1----:R-:W-:Y:S02]  /*277d0*/  IADD3 R2, P6, PT, R68.reuse, R164, RZ ;  /* 0x000000a444027210 */ /* 0x042fe40007fde0ff */
[----:B------:R-:W-:Y:S01]  /*277e0*/  SHF.R.S32.HI R9, RZ, 0x8, R9 ;  /* 0x00000008ff097819 */ /* 0x000fe20000011409 */
[----:B------:R-:W-:Y:S01]  /*277f0*/  VIADD R68, R68, UR32 ;  /* 0x0000002044447c36 */ /* 0x000fe20008000000 */
[----:B------:R-:W-:Y:S01]  /*27800*/  SHF.R.S32.HI R11, RZ, 0x8, R11 ;  /* 0x00000008ff0b7819 */ /* 0x000fe2000001140b */
[----:B------:R-:W-:Y:S01]  /*27810*/  IMAD.X R3, R8, 0x1, R165, P6 ;  /* 0x0000000108037824 */ /* 0x000fe200030e06a5 */
[----:B------:R-:W-:Y:S01]  /*27820*/  F2FP.SATFINITE.E5M2.F32.PACK_AB_MERGE_C R23, R23, R22, RZ ;  /* 0x000000161717723e */ /* 0x000fe200048060ff */
[----:B------:R1:W-:Y:S01]  /*27830*/  @P5 STG.E.U8 desc[UR20][R4.64], R9 ;  /* 0x0000000904005986 */ /* 0x0003e2000c101114 */
[----:B------:R-:W-:Y:S01]  /*27840*/  ISETP.LT.AND P5, PT, R144, UR9, !P2 ;  /* 0x0000000990007c0c */ /* 0x000fe2000d7a1270 */
[----:B------:R-:W-:Y:S01]  /*27850*/  VIADD R10, R0, 0x15 ;  /* 0x00000015000a7836 */ /* 0x000fe20000000000 */
[----:B------:R-:W-:Y:S01]  /*27860*/  SHF.R.S32.HI R8, RZ, 0x1f, R68 ;  /* 0x0000001fff087819 */ /* 0x000fe20000011444 */
[----:B------:R1:W-:Y:S01]  /*27870*/  @P1 STG.E.U8 desc[UR20][R2.64], R11 ;  /* 0x0000000b02001986 */ /* 0x0003e2000c101114 */
[----:B------:R-:W-:Y:S01]  /*27880*/  IADD3 R6, P1, PT, R68, R145, RZ ;  /* 0x0000009144067210 */ /* 0x000fe20007f3e0ff */
[----:B------:R-:W3:Y:S01]  /*27890*/  LDCU UR6, c[0x0][0x39c] ;  /* 0x00007380ff0677ac */ /* 0x000ee20008000800 */
[----:B------:R-:W-:-:S03]  /*278a0*/  ISETP.LT.AND P2, PT, R160, UR12, !P2 ;  /* 0x0000000ca0007c0c */ /* 0x000fc6000d741270 */
[----:B------:R-:W-:Y:S01]  /*278b0*/  IMAD.X R7, R8, 0x1, R161, P1 ;  /* 0x0000000108077824 */ /* 0x000fe200008e06a1 */
[----:B0-----:R-:W-:Y:S01]  /*278c0*/  ISETP.GE.AND P1, PT, R10, UR4, PT ;  /* 0x000000040a007c0c */ /* 0x001fe2000bf26270 */
[----:B------:R-:W0:Y:S01]  /*278d0*/  LDCU UR4, c[0x0][0x39c] ;  /* 0x00007380ff0477ac */ /* 0x000e220008000800 */
[C---:B-1----:R-:W-:Y:S01]  /*278e0*/  IADD3 R4, P6, PT, R68.reuse, R164, RZ ;  /* 0x000000a444047210 */ /* 0x042fe20007fde0ff */
[----:B------:R-:W-:Y:S01]  /*278f0*/  VIADD R68, R68, UR32 ;  /* 0x0000002044447c36 */ /* 0x000fe20008000000 */
[----:B------:R-:W-:Y:S01]  /*27900*/  F2FP.SATFINITE.E5M2.F32.PACK_AB_MERGE_C R87, R87, R86, RZ ;  /* 0x000000565757723e */ /* 0x000fe200048060ff */
[----:B------:R-:W1:Y:S02]  /*27910*/  LDCU UR9, c[0x0][0x398] ;  /* 0x00007300ff0977ac */ /* 0x000e640008000800 */
[----:B------:R-:W-:Y:S01]  /*27920*/  IMAD.X R5, R8, 0x1, R165, P6 ;  /* 0x0000000108057824 */ /* 0x000fe200030e06a5 */
[----:B------:R0:W-:Y:S01]  /*27930*/  @P5 STG.E.U8 desc[UR20][R6.64], R23 ;  /* 0x0000001706005986 */ /* 0x0001e2000c101114 */
[----:B------:R-:W-:Y:S01]  /*27940*/  ISETP.LT.AND P5, PT, R144, UR10, !P3 ;  /* 0x0000000a90007c0c */ /* 0x000fe2000dfa1270 */
[----:B------:R-:W1:Y:S01]  /*27950*/  LDCU UR12, c[0x0][0x398] ;  /* 0x00007300ff0c77ac */ /* 0x000e620008000800 */
[----:B------:R-:W-:Y:S01]  /*27960*/  ISETP.LT.AND P3, PT, R160, UR14, !P3 ;  /* 0x0000000ea0007c0c */ /* 0x000fe2000df61270 */
[----:B------:R3:W-:Y:S01]  /*27970*/  @P2 STG.E.U8 desc[UR20][R4.64], R87 ;  /* 0x0000005704002986 */ /* 0x0007e2000c101114 */
[----:B------:R-:W-:-:S02]  /*27980*/  SHF.R.S32.HI R8, RZ, 0x1f, R68 ;  /* 0x0000001fff087819 */ /* 0x000fc40000011444 */
[----:B------:R-:W-:Y:S01]  /*27990*/  PRMT R9, R23, 0x9910, RZ ;  /* 0x0000991017097816 */ /* 0x000fe200000000ff */
[----:B------:R-:W-:Y:S01]  /*279a0*/  VIADD R10, R0, 0x16 ;  /* 0x00000016000a7836 */ /* 0x000fe20000000000 */
[----:B------:R-:W-:Y:S01]  /*279b0*/  IADD3 R2, P2, PT, R68, R145, RZ ;  /* 0x0000009144027210 */ /* 0x000fe20007f5e0ff */
[----:B------:R-:W1:Y:S01]  /*279c0*/  LDCU UR10, c[0x0][0x398] ;  /* 0x00007300ff0a77ac */ /* 0x000e620008000800 */
[----:B------:R-:W-:Y:S01]  /*279d0*/  PRMT R11, R87, 0x9910, RZ ;  /* 0x00009910570b7816 */ /* 0x000fe200000000ff */
[----:B0-----:R-:W-:Y:S01]  /*279e0*/  VIADD R7, R0, 0x17 ;  /* 0x0000001700077836 */ /* 0x001fe20000000000 */
[----:B------:R-:W-:Y:S01]  /*279f0*/  F2FP.SATFINITE.E5M2.F32.PACK_AB_MERGE_C R25, R25, R24, RZ ;  /* 0x000000181919723e */ /* 0x000fe200048060ff */
[----:B------:R-:W0:Y:S01]  /*27a00*/  LDCU UR14, c[0x0][0x398] ;  /* 0x00007300ff0e77ac */ /* 0x000e220008000800 */
[----:B---3--:R-:W-:Y:S01]  /*27a10*/  IADD3 R4, P6, PT, R68, R164, RZ ;  /* 0x000000a444047210 */ /* 0x008fe20007fde0ff */
[----:B------:R-:W-:Y:S01]  /*27a20*/  IMAD.X R3, R8, 0x1, R161, P2 ;  /* 0x0000000108037824 */ /* 0x000fe200010e06a1 */
[----:B------:R-:W-:-:S02]  /*27a30*/  SHF.R.S32.HI R9, RZ, 0x8, R9 ;  /* 0x00000008ff097819 */ /* 0x000fc40000011409 */
[----:B------:R-:W-:Y:S01]  /*27a40*/  SHF.R.S32.HI R11, RZ, 0x8, R11 ;  /* 0x00000008ff0b7819 */ /* 0x000fe2000001140b */
[----:B------:R-:W-:Y:S01]  /*27a50*/  IMAD.X R5, R8, 0x1, R165, P6 ;  /* 0x0000000108057824 */ /* 0x000fe200030e06a5 */
[----:B------:R-:W-:Y:S01]  /*27a60*/  ISETP.GE.AND P2, PT, R10, UR4, PT ;  /* 0x000000040a007c0c */ /* 0x000fe2000bf46270 */
[----:B------:R-:W-:Y:S01]  /*27a70*/  VIADD R68, R68, UR32 ;  /* 0x0000002044447c36 */ /* 0x000fe20008000000 */
[----:B------:R-:W3:Y:S01]  /*27a80*/  LDCU UR4, c[0x0][0x39c] ;  /* 0x00007380ff0477ac */ /* 0x000ee20008000800 */
[----:B------:R0:W-:Y:S01]  /*27a90*/  @P5 STG.E.U8 desc[UR20][R2.64], R9 ;  /* 0x0000000902005986 */ /* 0x0001e2000c101114 */
[----:B-1----:R-:W-:-:S03]  /*27aa0*/  ISETP.LT.AND P6, PT, R144, UR9, !P4 ;  /* 0x0000000990007c0c */ /* 0x002fc6000e7c1270 */
[----:B------:R1:W-:Y:S01]  /*27ab0*/  @P3 STG.E.U8 desc[UR20][R4.64], R11 ;  /* 0x0000000b04003986 */ /* 0x0003e2000c101114 */
[----:B------:R-:W-:Y:S01]  /*27ac0*/  ISETP.GE.AND P3, PT, R7, UR6, PT ;  /* 0x0000000607007c0c */ /* 0x000fe2000bf66270 */
[----:B------:R-:W3:Y:S01]  /*27ad0*/  LDCU UR6, c[0x0][0x398] ;  /* 0x00007300ff0677ac */ /* 0x000ee20008000800 */
[----:B------:R-:W-:Y:S02]  /*27ae0*/  SHF.R.S32.HI R8, RZ, 0x1f, R68 ;  /* 0x0000001fff087819 */ /* 0x000fe40000011444 */
[----:B------:R-:W-:Y:S01]  /*27af0*/  IADD3 R6, P5, PT, R68, R145, RZ ;  /* 0x0000009144067210 */ /* 0x000fe20007fbe0ff */
[----:B------:R-:W3:Y:S01]  /*27b00*/  LDCU UR9, c[0x0][0x398] ;  /* 0x00007300ff0977ac */ /* 0x000ee20008000800 */
[----:B------:R-:W-:-:S03]  /*27b10*/  ISETP.LT.AND P4, PT, R160, UR12, !P4 ;  /* 0x0000000ca0007c0c */ /* 0x000fc6000e781270 */
[----:B------:R-:W-:Y:S01]  /*27b20*/  IMAD.X R7, R8, 0x1, R161, P5 ;  /* 0x0000000108077824 */ /* 0x000fe200028e06a1 */
[----:B0-----:R-:W-:Y:S01]  /*27b30*/  IADD3 R2, P5, PT, R68, R164, RZ ;  /* 0x000000a444027210 */ /* 0x001fe20007fbe0ff */
[----:B-1----:R-:W-:Y:S01]  /*27b40*/  VIADD R4, R0, 0x18 ;  /* 0x0000001800047836 */ /* 0x002fe20000000000 */
[----:B------:R-:W-:Y:S01]  /*27b50*/  F2FP.SATFINITE.E5M2.F32.PACK_AB_MERGE_C R89, R89, R88, RZ ;  /* 0x000000585959723e */ /* 0x000fe200048060ff */
[----:B------:R-:W-:Y:S01]  /*27b60*/  VIADD R68, R68, UR32 ;  /* 0x0000002044447c36 */ /* 0x000fe20008000000 */
[----:B------:R-:W0:Y:S01]  /*27b70*/  LDCU UR12, c[0x0][0x398] ;  /* 0x00007300ff0c77ac */ /* 0x000e220008000800 */
[----:B------:R-:W-:Y:S01]  /*27b80*/  IMAD.X R3, R8, 0x1, R165, P5 ;  /* 0x0000000108037824 */ /* 0x000fe200028e06a5 */
[----:B------:R-:W-:Y:S01]  /*27b90*/  @P6 STG.E.U8 desc[UR20][R6.64], R25 ;  /* 0x0000001906006986 */ /* 0x000fe2000c101114 */
[----:B---3--:R-:W-:Y:S01]  /*27ba0*/  ISETP.GE.AND P5, PT, R4, UR4, PT ;  /* 0x0000000404007c0c */ /* 0x008fe2000bfa6270 */
[----:B------:R-:W1:Y:S01]  /*27bb0*/  LDCU UR4, c[0x0][0x39c] ;  /* 0x00007380ff0477ac */ /* 0x000e620008000800 */
[----:B------:R-:W-:Y:S01]  /*27bc0*/  SHF.R.S32.HI R8, RZ, 0x1f, R68 ;  /* 0x0000001fff087819 */ /* 0x000fe20000011444 */
[----:B------:R3:W-:Y:S01]  /*27bd0*/  @P4 STG.E.U8 desc[UR20][R2.64], R89 ;  /* 0x0000005902004986 */ /* 0x0007e2000c101114 */
[----:B------:R-:W-:-:S02]  /*27be0*/  IADD3 R4, P6, PT, R68, R145, RZ ;  /* 0x0000009144047210 */ /* 0x000fc40007fde0ff */
[----:B------:R-:W-:Y:S01]  /*27bf0*/  ISETP.LT.AND P4, PT, R144, UR10, !P1 ;  /* 0x0000000a90007c0c */ /* 0x000fe2000cf81270 */
[----:B------:R-:W0:Y:S01]  /*27c00*/  LDCU UR10, c[0x0][0x398] ;  /* 0x00007300ff0a77ac */ /* 0x000e220008000800 */
[----:B------:R-:W-:Y:S01]  /*27c10*/  ISETP.LT.AND P1, PT, R160, UR6, !P1 ;  /* 0x00000006a0007c0c */ /* 0x000fe2000cf21270 */
[----:B------:R-:W-:Y:S01]  /*27c20*/  IMAD.X R5, R8, 0x1, R161, P6 ;  /* 0x0000000108057824 */ /* 0x000fe200030e06a1 */
[----:B------:R-:W-:Y:S01]  /*27c30*/  PRMT R9, R25, 0x9910, RZ ;  /* 0x0000991019097816 */ /* 0x000fe200000000ff */
[----:B------:R-:W-:Y:S01]  /*27c40*/  VIADD R10, R0, 0x19 ;  /* 0x00000019000a7836 */ /* 0x000fe20000000000 */
[----:B------:R-:W-:Y:S01]  /*27c50*/  PRMT R11, R89, 0x9910, RZ ;  /* 0x00009910590b7816 */ /* 0x000fe200000000ff */
[----:B------:R-:W1:Y:S01]  /*27c60*/  LDCU UR6, c[0x0][0x39c] ;  /* 0x00007380ff0677ac */ /* 0x000e620008000800 */
[C---:B---3--:R-:W-:Y:S02]  /*27c70*/  IADD3 R2, P6, PT, R68.reuse, R164, RZ ;  /* 0x000000a444027210 */ /* 0x048fe40007fde0ff */
[----:B------:R-:W-:Y:S01]  /*27c80*/  SHF.R.S32.HI R9, RZ, 0x8, R9 ;  /* 0x00000008ff097819 */ /* 0x000fe20000011409 */
[----:B------:R-:W-:Y:S01]  /*27c90*/  VIADD R68, R68, UR32 ;  /* 0x0000002044447c36 */ /* 0x000fe20008000000 */
[----:B------:R-:W-:Y:S01]  /*27ca0*/  SHF.R.S32.HI R11, RZ, 0x8, R11 ;  /* 0x00000008ff0b7819 */ /* 0x000fe2000001140b */
[----:B------:R-:W-:-:S02]  /*27cb0*/  IMAD.X R3, R8, 0x1, R165, P6 ;  /* 0x0000000108037824 */ /* 0x000fc400030e06a5 */
[----:B------:R3:W-:Y:S01]  /*27cc0*/  @P4 STG.E.U8 desc[UR20][R4.64], R9 ;  /* 0x0000000904004986 */ /* 0x0007e2000c101114 */
[----:B------:R-:W-:Y:S01]  /*27cd0*/  ISETP.LT.AND P4, PT, R144, UR9, !P2 ;  /* 0x0000000990007c0c */ /* 0x000fe2000d781270 */
[----:B------:R-:W2:Y:S01]  /*27ce0*/  LDCU UR9, c[0x0][0x398] ;  /* 0x00007300ff0977ac */ /* 0x000ea20008000800 */
[----:B------:R-:W-:Y:S01]  /*27cf0*/  SHF.R.S32.HI R8, RZ, 0x1f, R68 ;  /* 0x0000001fff087819 */ /* 0x000fe20000011444 */
[----:B------:R2:W-:Y:S01]  /*27d00*/  @P1 STG.E.U8 desc[UR20][R2.64], R11 ;  /* 0x0000000b02001986 */ /* 0x0005e2000c101114 */
[----:B------:R-:W-:Y:S02]  /*27d10*/  IADD3 R6, P1, PT, R68, R145, RZ ;  /* 0x0000009144067210 */ /* 0x000fe40007f3e0ff */
[----:B0-----:R-:W-:Y:S01]  /*27d20*/  ISETP.LT.AND P2, PT, R160, UR12, !P2 ;  /* 0x0000000ca0007c0c */ /* 0x001fe2000d741270 */
[----:B------:R-:W0:Y:S02]  /*27d30*/  LDCU UR12, c[0x0][0x398] ;  /* 0x00007300ff0c77ac */ /* 0x000e240008000800 */
[----:B------:R-:W-:Y:S01]  /*27d40*/  IMAD.X R7, R8, 0x1, R161, P1 ;  /* 0x0000000108077824 */ /* 0x000fe200008e06a1 */
[----:B-1----:R-:W-:Y:S01]  /*27d50*/  ISETP.GE.AND P1, PT, R10, UR4, PT ;  /* 0x000000040a007c0c */ /* 0x002fe2000bf26270 */
[----:B------:R-:W1:Y:S01]  /*27d60*/  LDCU UR4, c[0x0][0x39c] ;  /* 0x00007380ff0477ac */ /* 0x000e620008000800 */
[----:B---3--:R-:W-:-:S02]  /*27d70*/  IADD3 R4, P6, PT, R68, R164, RZ ;  /* 0x000000a444047210 */ /* 0x008fc40007fde0ff */
[----:B------:R-:W-:Y:S01]  /*27d80*/  F2FP.SATFINITE.E5M2.F32.PACK_AB_MERGE_C R27, R27, R26, RZ ;  /* 0x0000001a1b1b723e */ /* 0x000fe200048060ff */
[----:B------:R-:W-:Y:S01]  /*27d90*/  VIADD R68, R68, UR32 ;  /* 0x0000002044447c36 */ /* 0x000fe20008000000 */
[----:B------:R-:W-:Y:S01]  /*27da0*/  F2FP.SATFINITE.E5M2.F32.PACK_AB_MERGE_C R91, R91, R90, RZ ;  /* 0x0000005a5b5b723e */ /* 0x000fe200048060ff */
[----:B------:R-:W-:Y:S02]  /*27db0*/  IMAD.X R5, R8, 0x1, R165, P6 ;  /* 0x0000000108057824 */ /* 0x000fe400030e06a5 */
[----:B------:R-:W-:Y:S01]  /*27dc0*/  @P4 STG.E.U8 desc[UR20][R6.64], R27 ;  /* 0x0000001b06004986 */ /* 0x000fe2000c101114 */
[----:B------:R-:W-:Y:S01]  /*27dd0*/  ISETP.LT.AND P4, PT, R144, UR10, !P3 ;  /* 0x0000000a90007c0c */ /* 0x000fe2000df81270 */
[----:B------:R-:W-:Y:S01]  /*27de0*/  VIADD R10, R0, 0x1a ;  /* 0x0000001a000a7836 */ /* 0x000fe20000000000 */
[----:B------:R-:W-:Y:S01]  /*27df0*/  ISETP.LT.AND P3, PT, R160, UR14, !P3 ;  /* 0x0000000ea0007c0c */ /* 0x000fe2000df61270 */
[----:B------:R3:W-:Y:S01]  /*27e00*/  @P2 STG.E.U8 desc[UR20][R4.64], R91 ;  /* 0x0000005b04002986 */ /* 0x0007e2000c101114 */
[----:B------:R-:W-:Y:S01]  /*27e10*/  SHF.R.S32.HI R8, RZ, 0x1f, R68 ;  /* 0x0000001fff087819 */ /* 0x000fe20000011444 */
[----:B------:R-:W0:Y:S01]  /*27e20*/  LDCU UR10, c[0x0][0x398] ;  /* 0x00007300ff0a77ac */ /* 0x000e220008000800 */
[----:B--2---:R-:W-:-:S02]  /*27e30*/  IADD3 R2, P2, PT, R68, R145, RZ ;  /* 0x0000009144027210 */ /* 0x004fc40007f5e0ff */
[----:B------:R-:W-:Y:S01]  /*27e40*/  PRMT R9, R27, 0x9910, RZ ;  /* 0x000099101b097816 */ /* 0x000fe200000000ff */
[----:B------:R-:W2:Y:S01]  /*27e50*/  LDCU UR14, c[0x0][0x398] ;  /* 0x00007300ff0e77ac */ /* 0x000ea20008000800 */
[----:B------:R-:W-:Y:S01]  /*27e60*/  PRMT R11, R91, 0x9910, RZ ;  /* 0x000099105b0b7816 */ /* 0x000fe200000000ff */
[----:B------:R-:W-:Y:S01]  /*27e70*/  IMAD.X R3, R8, 0x1, R161, P2 ;  /* 0x0000000108037824 */ /* 0x000fe200010e06a1 */
[----:B---3--:R-:W-:Y:S02]  /*27e80*/  IADD3 R4, P6, PT, R68, R164, RZ ;  /* 0x000000a444047210 */ /* 0x008fe40007fde0ff */
[----:B------:R-:W-:Y:S01]  /*27e90*/  SHF.R.S32.HI R9, RZ, 0x8, R9 ;  /* 0x00000008ff097819 */ /* 0x000fe20000011409 */
[----:B------:R-:W-:Y:S01]  /*27ea0*/  VIADD R7, R0, 0x1b ;  /* 0x0000001b00077836 */ /* 0x000fe20000000000 */
[----:B------:R-:W-:Y:S01]  /*27eb0*/  SHF.R.S32.HI R11, RZ, 0x8, R11 ;  /* 0x00000008ff0b7819 */ /* 0x000fe2000001140b */
[----:B------:R-:W-:Y:S01]  /*27ec0*/  IMAD.X R5, R8, 0x1, R165, P6 ;  /* 0x0000000108057824 */ /* 0x000fe200030e06a5 */
[----:B-1----:R-:W-:Y:S01]  /*27ed0*/  ISETP.GE.AND P2, PT, R10, UR4, PT ;  /* 0x000000040a007c0c */ /* 0x002fe2000bf46270 */
[----:B------:R-:W-:Y:S01]  /*27ee0*/  VIADD R68, R68, UR32 ;  /* 0x0000002044447c36 */ /* 0x000fe20008000000 */
[----:B------:R-:W1:Y:S01]  /*27ef0*/  LDCU UR4, c[0x0][0x39c] ;  /* 0x00007380ff0477ac */ /* 0x000e620008000800 */
[----:B------:R3:W-:Y:S01]  /*27f00*/  @P4 STG.E.U8 desc[UR20][R2.64], R9 ;  /* 0x0000000902004986 */ /* 0x0007e2000c101114 */
[----:B------:R-:W-:-:S03]  /*27f10*/  ISETP.LT.AND P6, PT, R144, UR9, !P5 ;  /* 0x0000000990007c0c */ /* 0x000fc6000efc1270 */
[----:B------:R2:W-:Y:S01]  /*27f20*/  @P3 STG.E.U8 desc[UR20][R4.64], R11 ;  /* 0x0000000b04003986 */ /* 0x0005e2000c101114 */
[----:B------:R-:W-:Y:S01]  /*27f30*/  ISETP.GE.AND P3, PT, R7, UR6, PT ;  /* 0x0000000607007c0c */ /* 0x000fe2000bf66270 */
[----:B------:R-:W4:Y:S01]  /*27f40*/  LDCU UR6, c[0x0][0x398] ;  /* 0x00007300ff0677ac */ /* 0x000f220008000800 */
[----:B------:R-:W-:Y:S02]  /*27f50*/  SHF.R.S32.HI R8, RZ, 0x1f, R68 ;  /* 0x0000001fff087819 */ /* 0x000fe40000011444 */
[----:B------:R-:W-:Y:S01]  /*27f60*/  IADD3 R6, P4, PT, R68, R145, RZ ;  /* 0x0000009144067210 */ /* 0x000fe20007f9e0ff */
[----:B------:R-:W4:Y:S01]  /*27f70*/  LDCU UR9, c[0x0][0x398] ;  /* 0x00007300ff0977ac */ /* 0x000f220008000800 */
[----:B0-----:R-:W-:-:S03]  /*27f80*/  ISETP.LT.AND P5, PT, R160, UR12, !P5 ;  /* 0x0000000ca0007c0c */ /* 0x001fc6000efa1270 */
[----:B------:R-:W-:Y:S01]  /*27f90*/  IMAD.X R7, R8, 0x1, R161, P4 ;  /* 0x0000000108077824 */ /* 0x000fe200020e06a1 */
[----:B---3--:R-:W-:Y:S01]  /*27fa0*/  IADD3 R2, P4, PT, R68, R164, RZ ;  /* 0x000000a444027210 */ /* 0x008fe20007f9e0ff */
[----:B--2---:R-:W-:Y:S01]  /*27fb0*/  VIADD R4, R0, 0x1c ;  /* 0x0000001c00047836 */ /* 0x004fe20000000000 */
[----:B------:R-:W-:Y:S01]  /*27fc0*/  F2FP.SATFINITE.E5M2.F32.PACK_AB_MERGE_C R29, R29, R28, RZ ;  /* 0x0000001c1d1d723e */ /* 0x000fe200048060ff */
[----:B------:R-:W-:Y:S01]  /*27fd0*/  VIADD R68, R68, UR32 ;  /* 0x0000002044447c36 */ /* 0x000fe20008000000 */
[----:B------:R-:W-:Y:S01]  /*27fe0*/  F2FP.SATFINITE.E5M2.F32.PACK_AB_MERGE_C R93, R93, R92, RZ ;  /* 0x0000005c5d5d723e */ /* 0x000fe200048060ff */
[----:B------:R-:W-:Y:S01]  /*27ff0*/  IMAD.X R3, R8, 0x1, R165, P4 ;  /* 0x0000000108037824 */ /* 0x000fe200020e06a5 */
[----:B-1----:R-:W-:Y:S01]  /*28000*/  ISETP.GE.AND P4, PT, R4, UR4, PT ;  /* 0x0000000404007c0c */ /* 0x002fe2000bf86270 */
[----:B------:R-:W-:Y:S01]  /*28010*/  @P6 STG.E.U8 desc[UR20][R6.64], R29 ;  /* 0x0000001d06006986 */ /* 0x000fe2000c101114 */
[----:B------:R-:W-:Y:S01]  /*28020*/  SHF.R.S32.HI R8, RZ, 0x1f, R68 ;  /* 0x0000001fff087819 */ /* 0x000fe20000011444 */
[----:B------:R-:W0:Y:S01]  /*28030*/  LDCU UR12, c[0x0][0x398] ;  /* 0x00007300ff0c77ac */ /* 0x000e220008000800 */
[----:B------:R-:W-:Y:S01]  /*28040*/  IADD3 R4, P6, PT, R68, R145, RZ ;  /* 0x0000009144047210 */ /* 0x000fe20007fde0ff */
[----:B------:R1:W-:Y:S01]  /*28050*/  @P5 STG.E.U8 desc[UR20][R2.64], R93 ;  /* 0x0000005d02005986 */ /* 0x0003e2000c101114 */
[----:B------:R-:W-:Y:S01]  /*28060*/  ISETP.LT.AND P5, PT, R144, UR10, !P1 ;  /* 0x0000000a90007c0c */ /* 0x000fe2000cfa1270 */
[----:B------:R-:W2:Y:S01]  /*28070*/  LDCU UR4, c[0x0][0x39c] ;  /* 0x00007380ff0477ac */ /* 0x000ea20008000800 */
[----:B----4-:R-:W-:Y:S01]  /*28080*/  ISETP.LT.AND P1, PT, R160, UR6, !P1 ;  /* 0x00000006a0007c0c */ /* 0x010fe2000cf21270 */
[----:B------:R-:W-:Y:S01]  /*28090*/  IMAD.X R5, R8, 0x1, R161, P6 ;  /* 0x0000000108057824 */ /* 0x000fe200030e06a1 */
[----:B------:R-:W-:Y:S01]  /*280a0*/  PRMT R9, R29, 0x9910, RZ ;  /* 0x000099101d097816 */ /* 0x000fe200000000ff */
[----:B------:R-:W3:Y:S01]  /*280b0*/  LDCU UR10, c[0x0][0x398] ;  /* 0x00007300ff0a77ac */ /* 0x000ee20008000800 */
[----:B------:R-:W-:Y:S01]  /*280c0*/  PRMT R11, R93, 0x9910, RZ ;  /* 0x000099105d0b7816 */ /* 0x000fe200000000ff */
[----:B------:R-:W-:Y:S01]  /*280d0*/  VIADD R10, R0, 0x1d ;  /* 0x0000001d000a7836 */ /* 0x000fe20000000000 */
[----:B------:R-:W-:Y:S01]  /*280e0*/  F2FP.SATFINITE.E5M2.F32.PACK_AB_MERGE_C R31, R31, R30, RZ ;  /* 0x0000001e1f1f723e */ /* 0x000fe200048060ff */
[----:B------:R-:W4:Y:S01]  /*280f0*/  LDCU UR6, c[0x0][0x39c] ;  /* 0x00007380ff0677ac */ /* 0x000f220008000800 */
[----:B-1----:R-:W-:-:S02]  /*28100*/  IADD3 R2, P6, PT, R68, R164, RZ ;  /* 0x000000a444027210 */ /* 0x002fc40007fde0ff */
[----:B------:R-:W-:Y:S01]  /*28110*/  SHF.R.S32.HI R9, RZ, 0x8, R9 ;  /* 0x00000008ff097819 */ /* 0x000fe20000011409 */
[----:B------:R-:W-:Y:S01]  /*28120*/  VIADD R68, R68, UR32 ;  /* 0x0000002044447c36 */ /* 0x000fe20008000000 */
[----:B------:R-:W-:Y:S01]  /*28130*/  SHF.R.S32.HI R11, RZ, 0x8, R11 ;  /* 0x00000008ff0b7819 */ /* 0x000fe2000001140b */
[----:B------:R-:W-:Y:S02]  /*28140*/  IMAD.X R3, R8, 0x1, R165, P6 ;  /* 0x0000000108037824 */ /* 0x000fe400030e06a5 */
[----:B------:R1:W-:Y:S01]  /*28150*/  @P5 STG.E.U8 desc[UR20][R4.64], R9 ;  /* 0x0000000904005986 */ /* 0x0003e2000c101114 */
[----:B------:R-:W-:Y:S01]  /*28160*/  ISETP.LT.AND P5, PT, R144, UR9, !P2 ;  /* 0x0000000990007c0c */ /* 0x000fe2000d7a1270 */
[----:B------:R-:W4:Y:S01]  /*28170*/  LDCU UR9, c[0x0][0x398] ;  /* 0x00007300ff0977ac */ /* 0x000f220008000800 */
[----:B------:R-:W-:Y:S01]  /*28180*/  SHF.R.S32.HI R8, RZ, 0x1f, R68 ;  /* 0x0000001fff087819 */ /* 0x000fe20000011444 */
[----:B------:R3:W-:Y:S01]  /*28190*/  @P1 STG.E.U8 desc[UR20][R2.64], R11 ;  /* 0x0000000b02001986 */ /* 0x0007e2000c101114 */
[----:B------:R-:W-:-:S02]  /*281a0*/  IADD3 R6, P1, PT, R68, R145, RZ ;  /* 0x0000009144067210 */ /* 0x000fc40007f3e0ff */
[----:B0-----:R-:W-:Y:S01]  /*281b0*/  ISETP.LT.AND P2, PT, R160, UR12, !P2 ;  /* 0x0000000ca0007c0c */ /* 0x001fe2000d741270 */
[----:B------:R-:W0:Y:S02]  /*281c0*/  LDCU UR12, c[0x0][0x398] ;  /* 0x00007300ff0c77ac */ /* 0x000e240008000800 */
[----:B------:R-:W-:Y:S01]  /*281d0*/  IMAD.X R7, R8, 0x1, R161, P1 ;  /* 0x0000000108077824 */ /* 0x000fe200008e06a1 */
[----:B--2---:R-:W-:Y:S01]  /*281e0*/  ISETP.GE.AND P1, PT, R10, UR4, PT ;  /* 0x000000040a007c0c */ /* 0x004fe2000bf26270 */
[----:B------:R-:W2:Y:S01]  /*281f0*/  LDCU UR4, c[0x0][0x39c] ;  /* 0x00007380ff0477ac */ /* 0x000ea20008000800 */
[C---:B-1----:R-:W-:Y:S01]  /*28200*/  IADD3 R4, P6, PT, R68.reuse, R164, RZ ;  /* 0x000000a444047210 */ /* 0x042fe20007fde0ff */
[----:B------:R-:W-:Y:S01]  /*28210*/  VIADD R68, R68, UR32 ;  /* 0x0000002044447c36 */ /* 0x000fe20008000000 */
[----:B------:R-:W-:Y:S01]  /*28220*/  F2FP.SATFINITE.E5M2.F32.PACK_AB_MERGE_C R95, R95, R94, RZ ;  /* 0x0000005e5f5f723e */ /* 0x000fe200048060ff */
[----:B------:R1:W-:Y:S02]  /*28230*/  @P5 STG.E.U8 desc[UR20][R6.64], R31 ;  /* 0x0000001f06005986 */ /* 0x0003e4000c101114 */
[----:B------:R-:W-:Y:S01]  /*28240*/  IMAD.X R5, R8, 0x1, R165, P6 ;  /* 0x0000000108057824 */ /* 0x000fe200030e06a5 */
[----:B---3--:R-:W-:-:S02]  /*28250*/  ISETP.LT.AND P5, PT, R144, UR10, !P3 ;  /* 0x0000000a90007c0c */ /* 0x008fc4000dfa1270 */
[----:B------:R-:W-:Y:S01]  /*28260*/  PRMT R9, R31, 0x9910, RZ ;  /* 0x000099101f097816 */ /* 0x000fe200000000ff */
[----:B------:R-:W-:Y:S01]  /*28270*/  VIADD R10, R0, 0x1e ;  /* 0x0000001e000a7836 */ /* 0x000fe20000000000 */
[----:B------:R-:W-:Y:S01]  /*28280*/  ISETP.LT.AND P3, PT, R160, UR14, !P3 ;  /* 0x0000000ea0007c0c */ /* 0x000fe2000df61270 */
[----:B------:R3:W-:Y:S01]  /*28290*/  @P2 STG.E.U8 desc[UR20][R4.64], R95 ;  /* 0x0000005f04002986 */ /* 0x0007e2000c101114 */
[----:B------:R-:W-:Y:S01]  /*282a0*/  SHF.R.S32.HI R8, RZ, 0x1f, R68 ;  /* 0x0000001fff087819 */ /* 0x000fe20000011444 */
[----:B------:R-:W0:Y:S01]  /*282b0*/  LDCU UR10, c[0x0][0x398] ;  /* 0x00007300ff0a77ac */ /* 0x000e220008000800 */
[----:B------:R-:W-:Y:S02]  /*282c0*/  IADD3 R2, P2, PT, R68, R145, RZ ;  /* 0x0000009144027210 */ /* 0x000fe40007f5e0ff */
[----:B------:R-:W-:Y:S01]  /*282d0*/  PRMT R11, R95, 0x9910, RZ ;  /* 0x000099105f0b7816 */ /* 0x000fe200000000ff */
[----:B-1----:R-:W-:Y:S01]  /*282e0*/  VIADD R7, R0, 0x1f ;  /* 0x0000001f00077836 */ /* 0x002fe20000000000 */
[----:B------:R-:W-:Y:S01]  /*282f0*/  SHF.R.S32.HI R9, RZ, 0x8, R9 ;  /* 0x00000008ff097819 */ /* 0x000fe20000011409 */
[----:B------:R-:W-:Y:S01]  /*28300*/  IMAD.X R3, R8, 0x1, R161, P2 ;  /* 0x0000000108037824 */ /* 0x000fe200010e06a1 */
[----:B------:R-:W-:Y:S01]  /*28310*/  F2FP.SATFINITE.E5M2.F32.PACK_AB_MERGE_C R33, R33, R32, RZ ;  /* 0x000000202121723e */ /* 0x000fe200048060ff */
[----:B------:R-:W1:Y:S01]  /*28320*/  LDCU UR14, c[0x0][0x398] ;  /* 0x00007300ff0e77ac */ /* 0x000e620008000800 */
[----:B---3--:R-:W-:-:S02]  /*28330*/  IADD3 R4, P6, PT, R68, R164, RZ ;  /* 0x000000a444047210 */ /* 0x008fc40007fde0ff */
[----:B------:R-:W-:Y:S01]  /*28340*/  SHF.R.S32.HI R11, RZ, 0x8, R11 ;  /* 0x00000008ff0b7819 */ /* 0x000fe2000001140b */
[----:B------:R-:W-:Y:S02]  /*28350*/  VIADD R68, R68, UR32 ;  /* 0x0000002044447c36 */ /* 0x000fe40008000000 */
[----:B------:R-:W-:Y:S01]  /*28360*/  IMAD.X R5, R8, 0x1, R165, P6 ;  /* 0x0000000108057824 */ /* 0x000fe200030e06a5 */
[----:B--2---:R-:W-:Y:S01]  /*28370*/  ISETP.GE.AND P2, PT, R10, UR4, PT ;  /* 0x000000040a007c0c */ /* 0x004fe2000bf46270 */
[----:B------:R-:W2:Y:S01]  /*28380*/  LDCU UR4, c[0x0][0x39c] ;  /* 0x00007380ff0477ac */ /* 0x000ea20008000800 */
[----:B------:R3:W-:Y:S01]  /*28390*/  @P5 STG.E.U8 desc[UR20][R2.64], R9 ;  /* 0x0000000902005986 */ /* 0x0007e2000c101114 */
[----:B------:R-:W-:-:S03]  /*283a0*/  SHF.R.S32.HI R8, RZ, 0x1f, R68 ;  /* 0x0000001fff087819 */ /* 0x000fc60000011444 */
[----:B------:R1:W-:Y:S01]  /*283b0*/  @P3 STG.E.U8 desc[UR20][R4.64], R11 ;  /* 0x0000000b04003986 */ /* 0x0003e2000c101114 */
[----:B----4-:R-:W-:Y:S01]  /*283c0*/  ISETP.GE.AND P3, PT, R7, UR6, PT ;  /* 0x0000000607007c0c */ /* 0x010fe2000bf66270 */
[----:B------:R-:W4:Y:S01]  /*283d0*/  LDCU UR6, c[0x0][0x398] ;  /* 0x00007300ff0677ac */ /* 0x000f220008000800 */
[----:B------:R-:W-:Y:S02]  /*283e0*/  IADD3 R6, P5, PT, R68, R145, RZ ;  /* 0x0000009144067210 */ /* 0x000fe40007fbe0ff */
[----:B------:R-:W-:Y:S01]  /*283f0*/  ISETP.LT.AND P6, PT, R144, UR9, !P4 ;  /* 0x0000000990007c0c */ /* 0x000fe2000e7c1270 */
[----:B------:R-:W4:Y:S01]  /*28400*/  LDCU UR9, c[0x0][0x398] ;  /* 0x00007300ff0977ac */ /* 0x000f220008000800 */
[----:B0-----:R-:W-:Y:S01]  /*28410*/  ISETP.LT.AND P4, PT, R160, UR12, !P4 ;  /* 0x0000000ca0007c0c */ /* 0x001fe2000e781270 */
[----:B------:R-:W-:Y:S01]  /*28420*/  IMAD.X R7, R8, 0x1, R161, P5 ;  /* 0x0000000108077824 */ /* 0x000fe200028e06a1 */
[C---:B---3--:R-:W-:Y:S01]  /*28430*/  IADD3 R2, P5, PT, R68.reuse, R164, RZ ;  /* 0x000000a444027210 */ /* 0x048fe20007fbe0ff */
[----:B------:R-:W-:Y:S01]  /*28440*/  VIADD R68, R68, UR32 ;  /* 0x0000002044447c36 */ /* 0x000fe20008000000 */
[----:B------:R-:W-:Y:S01]  /*28450*/  F2FP.SATFINITE.E5M2.F32.PACK_AB_MERGE_C R97, R97, R96, RZ ;  /* 0x000000606161723e */ /* 0x000fe200048060ff */
[----:B-1----:R-:W-:Y:S01]  /*28460*/  VIADD R4, R0, 0x20 ;  /* 0x0000002000047836 */ /* 0x002fe20000000000 */
[----:B------:R-:W0:Y:S01]  /*28470*/  LDCU UR12, c[0x0][0x398] ;  /* 0x00007300ff0c77ac */ /* 0x000e220008000800 */
[----:B------:R-:W-:Y:S01]  /*28480*/  IMAD.X R3, R8, 0x1, R165, P5 ;  /* 0x0000000108037824 */ /* 0x000fe200028e06a5 */
[----:B------:R-:W-:-:S02]  /*28490*/  SHF.R.S32.HI R8, RZ, 0x1f, R68 ;  /* 0x0000001fff087819 */ /* 0x000fc40000011444 */
[----:B--2---:R-:W-:Y:S01]  /*284a0*/  ISETP.GE.AND P5, PT, R4, UR4, PT ;  /* 0x0000000404007c0c */ /* 0x004fe2000bfa6270 */
[----:B------:R-:W-:Y:S01]  /*284b0*/  @P6 STG.E.U8 desc[UR20][R6.64], R33 ;  /* 0x0000002106006986 */ /* 0x000fe2000c101114 */
[----:B------:R-:W-:Y:S01]  /*284c0*/  IADD3 R4, P6, PT, R68, R145, RZ ;  /* 0x0000009144047210 */ /* 0x000fe20007fde0ff */
[----:B------:R-:W1:Y:S02]  /*284d0*/  LDCU UR4, c[0x0][0x39c] ;  /* 0x00007380ff0477ac */ /* 0x000e640008000800 */
[----:B------:R2:W-:Y:S01]  /*284e0*/  @P4 STG.E.U8 desc[UR20][R2.64], R97 ;  /* 0x0000006102004986 */ /* 0x0005e2000c101114 */
[----:B------:R-:W-:Y:S01]  /*284f0*/  ISETP.LT.AND P4, PT, R144, UR10, !P1 ;  /* 0x0000000a90007c0c */ /* 0x000fe2000cf81270 */
[----:B------:R-:W-:Y:S01]  /*28500*/  IMAD.X R5, R8, 0x1, R161, P6 ;  /* 0x0000000108057824 */ /* 0x000fe200030e06a1 */
[----:B----4-:R-:W-:Y:S01]  /*28510*/  ISETP.LT.AND P1, PT, R160, UR6, !P1 ;  /* 0x00000006a0007c0c */ /* 0x010fe2000cf21270 */
[----:B------:R-:W3:Y:S01]  /*28520*/  LDCU UR10, c[0x0][0x398] ;  /* 0x00007300ff0a77ac */ /* 0x000ee20008000800 */
[----:B------:R-:W-:-:S02]  /*28530*/  PRMT R9, R33, 0x9910, RZ ;  /* 0x0000991021097816 */ /* 0x000fc400000000ff */
[----:B------:R-:W-:Y:S01]  /*28540*/  PRMT R11, R97, 0x9910, RZ ;  /* 0x00009910610b7816 */ /* 0x000fe200000000ff */
[----:B------:R-:W-:Y:S01]  /*28550*/  VIADD R10, R0, 0x21 ;  /* 0x00000021000a7836 */ /* 0x000fe20000000000 */
[C---:B--2---:R-:W-:Y:S01]  /*28560*/  IADD3 R2, P6, PT, R68.reuse, R164, RZ ;  /* 0x000000a444027210 */ /* 0x044fe20007fde0ff */
[----:B------:R-:W2:Y:S01]  /*28570*/  LDCU UR6, c[0x0][0x39c] ;  /* 0x00007380ff0677ac */ /* 0x000ea20008000800 */
[----:B------:R-:W-:Y:S01]  /*28580*/  SHF.R.S32.HI R9, RZ, 0x8, R9 ;  /* 0x00000008ff097819 */ /* 0x000fe20000011409 */
[----:B------:R-:W-:Y:S01]  /*28590*/  VIADD R68, R68, UR32 ;  /* 0x0000002044447c36 */ /* 0x000fe20008000000 */
[----:B------:R-:W-:Y:S01]  /*285a0*/  SHF.R.S32.HI R11, RZ, 0x8, R11 ;  /* 0x00000008ff0b7819 */ /* 0x000fe2000001140b */
[----:B------:R-:W-:Y:S02]  /*285b0*/  IMAD.X R3, R8, 0x1, R165, P6 ;  /* 0x0000000108037824 */ /* 0x000fe400030e06a5 */
[----:B------:R4:W-:Y:S01]  /*285c0*/  @P4 STG.E.U8 desc[UR20][R4.64], R9 ;  /* 0x0000000904004986 */ /* 0x0009e2000c101114 */
[----:B------:R-:W-:Y:S01]  /*285d0*/  ISETP.LT.AND P4, PT, R144, UR9, !P2 ;  /* 0x0000000990007c0c */ /* 0x000fe2000d781270 */
[----:B------:R-:W2:Y:S01]  /*285e0*/  LDCU UR9, c[0x0][0x398] ;  /* 0x00007300ff0977ac */ /* 0x000ea20008000800 */
[----:B------:R-:W-:Y:S01]  /*285f0*/  SHF.R.S32.HI R8, RZ, 0x1f, R68 ;  /* 0x0000001fff087819 */ /* 0x000fe20000011444 */
[----:B------:R2:W-:Y:S01]  /*28600*/  @P1 STG.E.U8 desc[UR20][R2.64], R11 ;  /* 0x0000000b02001986 */ /* 0x0005e2000c101114 */
[----:B------:R-:W-:-:S02]  /*28610*/  IADD3 R6, P1, PT, R68, R145, RZ ;  /* 0x0000009144067210 */ /* 0x000fc40007f3e0ff */
[----:B0-----:R-:W-:Y:S01]  /*28620*/  ISETP.LT.AND P2, PT, R160, UR12, !P2 ;  /* 0x0000000ca0007c0c */ /* 0x001fe2000d741270 */
[----:B------:R-:W0:Y:S02]  /*28630*/  LDCU UR12, c[0x0][0x398] ;  /* 0x00007300ff0c77ac */ /* 0x000e240008000800 */
[----:B------:R-:W-:Y:S01]  /*28640*/  IMAD.X R7, R8, 0x1, R161, P1 ;  /* 0x0000000108077824 */ /* 0x000fe200008e06a1 */
[----:B-1----:R-:W-:Y:S01]  /*28650*/  ISETP.GE.AND P1, PT, R10, UR4, PT ;  /* 0x000000040a007c0c */ /* 0x002fe2000bf26270 */
[----:B------:R-:W1:Y:S01]  /*28660*/  LDCU UR4, c[0x0][0x39c] ;  /* 0x00007380ff0477ac */ /* 0x000e620008000800 */
[C---:B----4-:R-:W-:Y:S02]  /*28670*/  IADD3 R4, P6, PT, R68.reuse, R164, RZ ;  /* 0x000000a444047210 */ /* 0x050fe40007fde0ff */
[----:B------:R-:W-:Y:S01]  /*28680*/  F2FP.SATFINITE.E5M2.F32.PACK_AB_MERGE_C R35, R35, R34, RZ ;  /* 0x000000222323723e */ /* 0x000fe200048060ff */
[----:B------:R-:W-:Y:S01]  /*28690*/  VIADD R68, R68, UR32 ;  /* 0x0000002044447c36 */ /* 0x000fe20008000000 */
[----:B------:R-:W-:Y:S01]  /*286a0*/  F2FP.SATFINITE.E5M2.F32.PACK_AB_MERGE_C R99, R99, R98, RZ ;  /* 0x000000626363723e */ /* 0x000fe200048060ff */
[----:B------:R-:W-:-:S02]  /*286b0*/  IMAD.X R5, R8, 0x1, R165, P6 ;  /* 0x0000000108057824 */ /* 0x000fc400030e06a5 */
[----:B------:R-:W-:Y:S01]  /*286c0*/  @P4 STG.E.U8 desc[UR20][R6.64], R35 ;  /* 0x0000002306004986 */ /* 0x000fe2000c101114 */
[----:B---3--:R-:W-:Y:S01]  /*286d0*/  ISETP.LT.AND P4, PT, R144, UR10, !P3 ;  /* 0x0000000a90007c0c */ /* 0x008fe2000df81270 */
[----:B------:R-:W-:Y:S01]  /*286e0*/  VIADD R10, R0, 0x22 ;  /* 0x00000022000a7836 */ /* 0x000fe20000000000 */
[----:B------:R-:W-:Y:S01]  /*286f0*/  ISETP.LT.AND P3, PT, R160, UR14, !P3 ;  /* 0x0000000ea0007c0c */ /* 0x000fe2000df61270 */
[----:B------:R3:W-:Y:S01]  /*28700*/  @P2 STG.E.U8 desc[UR20][R4.64], R99 ;  /* 0x0000006304002986 */ /* 0x0007e2000c101114 */
[----:B------:R-:W-:Y:S01]  /*28710*/  SHF.R.S32.HI R8, RZ, 0x1f, R68 ;  /* 0x0000001fff087819 */ /* 0x000fe20000011444 */
[----:B------:R-:W4:Y:S01]  /*28720*/  LDCU UR10, c[0x0][0x398] ;  /* 0x00007300ff0a77ac */ /* 0x000f220008000800 */
[----:B--2---:R-:W-:Y:S02]  /*28730*/  IADD3 R2, P2, PT, R68, R145, RZ ;  /* 0x0000009144027210 */ /* 0x004fe40007f5e0ff */
[----:B------:R-:W-:Y:S01]  /*28740*/  PRMT R9, R35, 0x9910, RZ ;  /* 0x0000991023097816 */ /* 0x000fe200000000ff */
[----:B------:R-:W2:Y:S01]  /*28750*/  LDCU UR14, c[0x0][0x398] ;  /* 0x00007300ff0e77ac */ /* 0x000ea20008000800 */
[----:B------:R-:W-:Y:S01]  /*28760*/  PRMT R11, R99, 0x9910, RZ ;  /* 0x00009910630b7816 */ /* 0x000fe200000000ff */
[----:B------:R-:W-:Y:S01]  /*28770*/  IMAD.X R3, R8, 0x1, R161, P2 ;  /* 0x0000000108037824 */ /* 0x000fe200010e06a1 */
[----:B---3--:R-:W-:-:S02]  /*28780*/  IADD3 R4, P6, PT, R68, R164, RZ ;  /* 0x000000a444047210 */ /* 0x008fc40007fde0ff */
        /* <DEDUP_REMOVED lines=29> */
[----:B----4-:R-:W-:Y:S01]  /*28960*/  ISETP.LT.AND P5, PT, R144, UR10, !P1 ;  /* 0x0000000a90007c0c */ /* 0x010fe2000cfa1270 */
[----:B------:R-:W2:Y:S01]  /*28970*/  LDCU UR4, c[0x0][0x39c] ;  /* 0x00007380ff0477ac */ /* 0x000ea20008000800 */
[----:B------:R-:W-:Y:S01]  /*28980*/  ISETP.LT.AND P1, PT, R160, UR6, !P1 ;  /* 0x00000006a0007c0c */ /* 0x000fe2000cf21270 */
        /* <DEDUP_REMOVED lines=77> */
[----:B--2---:R-:W-:Y:S01]  /*28e60*/  IADD3 R2, P6, PT, R68, R164, RZ ;  /* 0x000000a444027210 */ /* 0x004fe20007fde0ff */
[----:B------:R-:W2:Y:S01]  /*28e70*/  LDCU UR6, c[0x0][0x39c] ;  /* 0x00007380ff0677ac */ /* 0x000ea20008000800 */
[----:B------:R-:W-:Y:S02]  /*28e80*/  SHF.R.S32.HI R9, RZ, 0x8, R9 ;  /* 0x00000008ff097819 */ /* 0x000fe40000011409 */
[----:B------:R-:W-:Y:S01]  /*28e90*/  SHF.R.S32.HI R11, RZ, 0x8, R11 ;  /* 0x00000008ff0b7819 */ /* 0x000fe2000001140b */
[----:B------:R-:W-:Y:S02]  /*28ea0*/  IMAD.X R3, R8, 0x1, R165, P6 ;  /* 0x0000000108037824 */ /* 0x000fe400030e06a5 */
[----:B------:R4:W-:Y:S01]  /*28eb0*/  @P4 STG.E.U8 desc[UR20][R4.64], R9 ;  /* 0x0000000904004986 */ /* 0x0009e2000c101114 */
[----:B------:R-:W-:-:S03]  /*28ec0*/  VIADD R68, R68, UR32 ;  /* 0x0000002044447c36 */ /* 0x000fc60008000000 */
[----:B------:R1:W-:Y:S01]  /*28ed0*/  @P1 STG.E.U8 desc[UR20][R2.64], R11 ;  /* 0x0000000b02001986 */ /* 0x0003e2000c101114 */
[----:B------:R-:W-:Y:S01]  /*28ee0*/  ISETP.LT.AND P1, PT, R144, UR9, !P2 ;  /* 0x0000000990007c0c */ /* 0x000fe2000d721270 */
[----:B------:R-:W2:Y:S01]  /*28ef0*/  LDCU UR9, c[0x0][0x398] ;  /* 0x00007300ff0977ac */ /* 0x000ea20008000800 */
[----:B0-----:R-:W-:Y:S02]  /*28f00*/  ISETP.LT.AND P2, PT, R160, UR12, !P2 ;  /* 0x0000000ca0007c0c */ /* 0x001fe4000d741270 */
[----:B------:R-:W-:Y:S01]  /*28f10*/  SHF.R.S32.HI R8, RZ, 0x1f, R68 ;  /* 0x0000001fff087819 */ /* 0x000fe20000011444 */
[----:B------:R-:W0:Y:S01]  /*28f20*/  LDCU UR12, c[0x0][0x398] ;  /* 0x00007300ff0c77ac */ /* 0x000e220008000800 */
[C---:B------:R-:W-:Y:S02]  /*28f30*/  IADD3 R6, P4, PT, R68.reuse, R145, RZ ;  /* 0x0000009144067210 */ /* 0x040fe40007f9e0ff */
[----:B----4-:R-:W-:Y:S02]  /*28f40*/  IADD3 R4, P6, PT, R68, R164, RZ ;  /* 0x000000a444047210 */ /* 0x010fe40007fde0ff */
[----:B------:R-:W-:Y:S01]  /*28f50*/  F2FP.SATFINITE.E5M2.F32.PACK_AB_MERGE_C R43, R43, R42, RZ ;  /* 0x0000002a2b2b723e */ /* 0x000fe200048060ff */
[C---:B------:R-:W-:Y:S01]  /*28f60*/  IMAD.X R7, R8.reuse, 0x1, R161, P4 ;  /* 0x0000000108077824 */ /* 0x040fe200020e06a1 */
[----:B------:R-:W-:Y:S01]  /*28f70*/  F2FP.SATFINITE.E5M2.F32.PACK_AB_MERGE_C R107, R107, R106, RZ ;  /* 0x0000006a6b6b723e */ /* 0x000fe200048060ff */
[----:B------:R-:W-:Y:S01]  /*28f80*/  IMAD.X R5, R8, 0x1, R165, P6 ;  /* 0x0000000108057824 */ /* 0x000fe200030e06a5 */
[----:B-1----:R-:W-:Y:S01]  /*28f90*/  ISETP.GE.AND P4, PT, R10, UR4, PT ;  /* 0x000000040a007c0c */ /* 0x002fe2000bf86270 */
[----:B------:R-:W1:Y:S01]  /*28fa0*/  LDCU UR4, c[0x0][0x39c] ;  /* 0x00007380ff0477ac */ /* 0x000e620008000800 */
[----:B------:R-:W-:Y:S01]  /*28fb0*/  @P1 STG.E.U8 desc[UR20][R6.64], R43 ;  /* 0x0000002b06001986 */ /* 0x000fe2000c101114 */
[----:B------:R-:W-:-:S03]  /*28fc0*/  VIADD R68, R68, UR32 ;  /* 0x0000002044447c36 */ /* 0x000fc60008000000 */
[----:B------:R4:W-:Y:S01]  /*28fd0*/  @P2 STG.E.U8 desc[UR20][R4.64], R107 ;  /* 0x0000006b04002986 */ /* 0x0009e2000c101114 */
[----:B---3--:R-:W-:Y:S01]  /*28fe0*/  ISETP.LT.AND P2, PT, R144, UR10, !P3 ;  /* 0x0000000a90007c0c */ /* 0x008fe2000df41270 */
[----:B------:R-:W3:Y:S01]  /*28ff0*/  LDCU UR10, c[0x0][0x398] ;  /* 0x00007300ff0a77ac */ /* 0x000ee20008000800 */
[----:B------:R-:W-:Y:S02]  /*29000*/  ISETP.LT.AND P1, PT, R160, UR14, !P3 ;  /* 0x0000000ea0007c0c */ /* 0x000fe4000df21270 */
[----:B------:R-:W-:Y:S01]  /*29010*/  SHF.R.S32.HI R8, RZ, 0x1f, R68 ;  /* 0x0000001fff087819 */ /* 0x000fe20000011444 */
[----:B------:R-:W-:Y:S01]  /*29020*/  VIADD R9, R0, 0x2a ;  /* 0x0000002a00097836 */ /* 0x000fe20000000000 */
[----:B------:R-:W-:Y:S01]  /*29030*/  IADD3 R2, P3, PT, R68, R145, RZ ;  /* 0x0000009144027210 */ /* 0x000fe20007f7e0ff */
[----:B------:R-:W3:Y:S01]  /*29040*/  LDCU UR14, c[0x0][0x398] ;  /* 0x00007300ff0e77ac */ /* 0x000ee20008000800 */
[----:B------:R-:W-:Y:S02]  /*29050*/  PRMT R11, R43, 0x9910, RZ ;  /* 0x000099102b0b7816 */ /* 0x000fe400000000ff */
[----:B------:R-:W-:-:S02]  /*29060*/  PRMT R13, R107, 0x9910, RZ ;  /* 0x000099106b0d7816 */ /* 0x000fc400000000ff */
[-C--:B----4-:R-:W-:Y:S01]  /*29070*/  IADD3 R4, P6, PT, R68, R164.reuse, RZ ;  /* 0x000000a444047210 */ /* 0x090fe20007fde0ff */
[----:B------:R-:W-:Y:S01]  /*29080*/  IMAD.X R3, R8, 0x1, R161, P3 ;  /* 0x0000000108037824 */ /* 0x000fe200018e06a1 */
[----:B------:R-:W-:Y:S01]  /*29090*/  SHF.R.S32.HI R11, RZ, 0x8, R11 ;  /* 0x00000008ff0b7819 */ /* 0x000fe2000001140b */
[----:B------:R-:W-:Y:S01]  /*290a0*/  VIADD R68, R68, UR32 ;  /* 0x0000002044447c36 */ /* 0x000fe20008000000 */
[----:B------:R-:W-:Y:S01]  /*290b0*/  SHF.R.S32.HI R13, RZ, 0x8, R13 ;  /* 0x00000008ff0d7819 */ /* 0x000fe2000001140d */
[----:B------:R-:W-:Y:S01]  /*290c0*/  IMAD.X R5, R8, 0x1, R165, P6 ;  /* 0x0000000108057824 */ /* 0x000fe200030e06a5 */
[----:B-1----:R-:W-:Y:S01]  /*290d0*/  ISETP.GE.AND P3, PT, R9, UR4, PT ;  /* 0x0000000409007c0c */ /* 0x002fe2000bf66270 */
[----:B------:R1:W-:Y:S01]  /*290e0*/  @P2 STG.E.U8 desc[UR20][R2.64], R11 ;  /* 0x0000000b02002986 */ /* 0x0003e2000c101114 */
[----:B--2---:R-:W-:Y:S01]  /*290f0*/  ISETP.LT.AND P2, PT, R144, UR9, !P5 ;  /* 0x0000000990007c0c */ /* 0x004fe2000ef41270 */
[----:B------:R-:W2:Y:S01]  /*29100*/  LDCU UR4, c[0x0][0x39c] ;  /* 0x00007380ff0477ac */ /* 0x000ea20008000800 */
[----:B0-----:R-:W-:Y:S01]  /*29110*/  ISETP.LT.AND P5, PT, R160, UR12, !P5 ;  /* 0x0000000ca0007c0c */ /* 0x001fe2000efa1270 */
[----:B------:R0:W-:Y:S01]  /*29120*/  @P1 STG.E.U8 desc[UR20][R4.64], R13 ;  /* 0x0000000d04001986 */ /* 0x0001e2000c101114 */
[----:B------:R-:W-:Y:S01]  /*29130*/  SHF.R.S32.HI R10, RZ, 0x1f, R68 ;  /* 0x0000001fff0a7819 */ /* 0x000fe20000011444 */
[----:B------:R-:W-:Y:S01]  /*29140*/  VIADD R9, R0, 0x2b ;  /* 0x0000002b00097836 */ /* 0x000fe20000000000 */
[C---:B------:R-:W-:Y:S01]  /*29150*/  IADD3 R6, P1, PT, R68.reuse, R145, RZ ;  /* 0x0000009144067210 */ /* 0x040fe20007f3e0ff */
[----:B------:R-:W4:Y:S01]  /*29160*/  LDCU UR9, c[0x0][0x398] ;  /* 0x00007300ff0977ac */ /* 0x000f220008000800 */
[----:B------:R-:W-:-:S02]  /*29170*/  IADD3 R8, P6, PT, R68, R164, RZ ;  /* 0x000000a444087210 */ /* 0x000fc40007fde0ff */
[----:B------:R-:W-:Y:S01]  /*29180*/  F2FP.SATFINITE.E5M2.F32.PACK_AB_MERGE_C R45, R45, R44, RZ ;  /* 0x0000002c2d2d723e */ /* 0x000fe200048060ff */
[C---:B------:R-:W-:Y:S01]  /*29190*/  IMAD.X R7, R10.reuse, 0x1, R161, P1 ;  /* 0x000000010a077824 */ /* 0x040fe200008e06a1 */
[----:B------:R-:W-:Y:S01]  /*291a0*/  ISETP.GE.AND P1, PT, R9, UR6, PT ;  /* 0x0000000609007c0c */ /* 0x000fe2000bf26270 */
[----:B------:R-:W-:Y:S01]  /*291b0*/  IMAD.X R9, R10, 0x1, R165, P6 ;  /* 0x000000010a097824 */ /* 0x000fe200030e06a5 */
[----:B------:R-:W-:Y:S01]  /*291c0*/  F2FP.SATFINITE.E5M2.F32.PACK_AB_MERGE_C R109, R109, R108, RZ ;  /* 0x0000006c6d6d723e */ /* 0x000fe200048060ff */
[----:B------:R-:W-:Y:S01]  /*291d0*/  VIADD R68, R68, UR32 ;  /* 0x0000002044447c36 */ /* 0x000fe20008000000 */
[----:B------:R-:W4:Y:S01]  /*291e0*/  LDCU UR12, c[0x0][0x398] ;  /* 0x00007300ff0c77ac */ /* 0x000f220008000800 */
[----:B---3--:R-:W-:Y:S01]  /*291f0*/  ISETP.LT.AND P6, PT, R144, UR10, !P4 ;  /* 0x0000000a90007c0c */ /* 0x008fe2000e7c1270 */
[----:B------:R-:W-:Y:S01]  /*29200*/  @P2 STG.E.U8 desc[UR20][R6.64], R45 ;  /* 0x0000002d06002986 */ /* 0x000fe2000c101114 */
[----:B-1----:R-:W-:Y:S01]  /*29210*/  VIADD R3, R0, 0x2c ;  /* 0x0000002c00037836 */ /* 0x002fe20000000000 */
[----:B------:R-:W-:Y:S01]  /*29220*/  SHF.R.S32.HI R10, RZ, 0x1f, R68 ;  /* 0x0000001fff0a7819 */ /* 0x000fe20000011444 */
[----:B------:R-:W1:Y:S01]  /*29230*/  LDCU UR6, c[0x0][0x39c] ;  /* 0x00007380ff0677ac */ /* 0x000e620008000800 */
[----:B------:R3:W-:Y:S01]  /*29240*/  @P5 STG.E.U8 desc[UR20][R8.64], R109 ;  /* 0x0000006d08005986 */ /* 0x0007e2000c101114 */
[----:B------:R-:W-:-:S02]  /*29250*/  IADD3 R2, P5, PT, R68, R145, RZ ;  /* 0x0000009144027210 */ /* 0x000fc40007fbe0ff */
[----:B0-----:R-:W-:Y:S01]  /*29260*/  PRMT R4, R45, 0x9910, RZ ;  /* 0x000099102d047816 */ /* 0x001fe200000000ff */
[----:B------:R-:W0:Y:S01]  /*29270*/  LDCU UR10, c[0x0][0x398] ;  /* 0x00007300ff0a77ac */ /* 0x000e220008000800 */
[----:B--2---:R-:W-:Y:S01]  /*29280*/  ISETP.GE.AND P2, PT, R3, UR4, PT ;  /* 0x0000000403007c0c */ /* 0x004fe2000bf46270 */
[----:B------:R-:W-:Y:S01]  /*29290*/  IMAD.X R3, R10, 0x1, R161, P5 ;  /* 0x000000010a037824 */ /* 0x000fe200028e06a1 */
[----:B------:R-:W2:Y:S01]  /*292a0*/  LDCU UR4, c[0x0][0x39c] ;  /* 0x00007380ff0477ac */ /* 0x000ea20008000800 */
[----:B---3--:R-:W-:Y:S02]  /*292b0*/  SHF.R.S32.HI R9, RZ, 0x8, R4 ;  /* 0x00000008ff097819 */ /* 0x008fe40000011404 */
[----:B----4-:R-:W-:Y:S01]  /*292c0*/  ISETP.LT.AND P5, PT, R160, UR9, !P4 ;  /* 0x00000009a0007c0c */ /* 0x010fe2000e7a1270 */
[----:B------:R-:W3:Y:S02]  /*292d0*/  LDCU UR9, c[0x0][0x398] ;  /* 0x00007300ff0977ac */ /* 0x000ee40008000800 */
[----:B------:R4:W-:Y:S01]  /*292e0*/  @P6 STG.E.U8 desc[UR20][R2.64], R9 ;  /* 0x0000000902006986 */ /* 0x0009e2000c101114 */
[C---:B------:R-:W-:Y:S01]  /*292f0*/  IADD3 R4, P6, PT, R68.reuse, R164, RZ ;  /* 0x000000a444047210 */ /* 0x040fe20007fde0ff */
[----:B------:R-:W-:Y:S01]  /*29300*/  VIADD R68, R68, UR32 ;  /* 0x0000002044447c36 */ /* 0x000fe20008000000 */
[----:B------:R-:W-:-:S02]  /*29310*/  PRMT R11, R109, 0x9910, RZ ;  /* 0x000099106d0b7816 */ /* 0x000fc400000000ff */
[----:B------:R-:W-:Y:S01]  /*29320*/  ISETP.LT.AND P4, PT, R144, UR12, !P3 ;  /* 0x0000000c90007c0c */ /* 0x000fe2000df81270 */
[----:B------:R-:W-:Y:S01]  /*29330*/  IMAD.X R5, R10, 0x1, R165, P6 ;  /* 0x000000010a057824 */ /* 0x000fe200030e06a5 */
[----:B------:R-:W-:Y:S01]  /*29340*/  SHF.R.S32.HI R8, RZ, 0x1f, R68 ;  /* 0x0000001fff087819 */ /* 0x000fe20000011444 */
[----:B------:R-:W0:Y:S01]  /*29350*/  LDCU UR12, c[0x0][0x398] ;  /* 0x00007300ff0c77ac */ /* 0x000e220008000800 */
[----:B------:R-:W-:Y:S02]  /*29360*/  IADD3 R6, P6, PT, R68, R145, RZ ;  /* 0x0000009144067210 */ /* 0x000fe40007fde0ff */
[----:B------:R-:W-:Y:S01]  /*29370*/  SHF.R.S32.HI R11, RZ, 0x8, R11 ;  /* 0x00000008ff0b7819 */ /* 0x000fe2000001140b */
[----:B----4-:R-:W-:Y:S01]  /*29380*/  VIADD R2, R0, 0x2d ;  /* 0x0000002d00027836 */ /* 0x010fe20000000000 */
[----:B------:R-:W-:Y:S01]  /*29390*/  ISETP.LT.AND P3, PT, R160, UR14, !P3 ;  /* 0x0000000ea0007c0c */ /* 0x000fe2000df61270 */
[----:B------:R-:W-:Y:S01]  /*293a0*/  IMAD.X R7, R8, 0x1, R161, P6 ;  /* 0x0000000108077824 */ /* 0x000fe200030e06a1 */
[----:B------:R-:W-:Y:S01]  /*293b0*/  F2FP.SATFINITE.E5M2.F32.PACK_AB_MERGE_C R47, R47, R46, RZ ;  /* 0x0000002e2f2f723e */ /* 0x000fe200048060ff */
[----:B------:R-:W-:Y:S01]  /*293c0*/  @P5 STG.E.U8 desc[UR20][R4.64], R11 ;  /* 0x0000000b04005986 */ /* 0x000fe2000c101114 */
[----:B--2---:R-:W-:Y:S01]  /*293d0*/  ISETP.GE.AND P6, PT, R2, UR4, PT ;  /* 0x0000000402007c0c */ /* 0x004fe2000bfc6270 */
[----:B------:R-:W-:Y:S01]  /*293e0*/  VIADD R3, R0, 0x2e ;  /* 0x0000002e00037836 */ /* 0x000fe20000000000 */
[----:B------:R-:W-:Y:S01]  /*293f0*/  IADD3 R2, P5, PT, R68, R164, RZ ;  /* 0x000000a444027210 */ /* 0x000fe20007fbe0ff */
[----:B------:R2:W-:Y:S01]  /*29400*/  @P4 STG.E.U8 desc[UR20][R6.64], R47 ;  /* 0x0000002f06004986 */ /* 0x0005e2000c101114 */
[----:B------:R-:W-:Y:S01]  /*29410*/  F2FP.SATFINITE.E5M2.F32.PACK_AB_MERGE_C R111, R111, R110, RZ ;  /* 0x0000006e6f6f723e */ /* 0x000fe200048060ff */
[----:B------:R-:W4:Y:S01]  /*29420*/  LDCU UR4, c[0x0][0x39c] ;  /* 0x00007380ff0477ac */ /* 0x000f220008000800 */
[----:B-1----:R-:W-:Y:S01]  /*29430*/  ISETP.GE.AND P4, PT, R3, UR6, PT ;  /* 0x0000000603007c0c */ /* 0x002fe2000bf86270 */
[----:B------:R-:W-:-:S02]  /*29440*/  IMAD.X R3, R8, 0x1, R165, P5 ;  /* 0x0000000108037824 */ /* 0x000fc400028e06a5 */
[----:B------:R-:W-:Y:S01]  /*29450*/  VIADD R68, R68, UR32 ;  /* 0x0000002044447c36 */ /* 0x000fe20008000000 */
[----:B0-----:R-:W-:Y:S01]  /*29460*/  ISETP.LT.AND P5, PT, R144, UR10, !P1 ;  /* 0x0000000a90007c0c */ /* 0x001fe2000cfa1270 */
[----:B------:R-:W0:Y:S01]  /*29470*/  LDCU UR6, c[0x0][0x398] ;  /* 0x00007300ff0677ac */ /* 0x000e220008000800 */
[----:B------:R1:W-:Y:S01]  /*29480*/  @P3 STG.E.U8 desc[UR20][R2.64], R111 ;  /* 0x0000006f02003986 */ /* 0x0003e2000c101114 */
[----:B------:R-:W-:Y:S02]  /*29490*/  PRMT R9, R47, 0x9910, RZ ;  /* 0x000099102f097816 */ /* 0x000fe400000000ff */
[----:B--2---:R-:W-:Y:S01]  /*294a0*/  SHF.R.S32.HI R6, RZ, 0x1f, R68 ;  /* 0x0000001fff067819 */ /* 0x004fe20000011444 */
[----:B------:R-:W2:Y:S01]  /*294b0*/  LDCU UR10, c[0x0][0x398] ;  /* 0x00007300ff0a77ac */ /* 0x000ea20008000800 */
[----:B------:R-:W-:Y:S02]  /*294c0*/  IADD3 R4, P3, PT, R68, R145, RZ ;  /* 0x0000009144047210 */ /* 0x000fe40007f7e0ff */
[----:B------:R-:W-:-:S03]  /*294d0*/  SHF.R.S32.HI R9, RZ, 0x8, R9 ;  /* 0x00000008ff097819 */ /* 0x000fc60000011409 */
[----:B------:R-:W-:Y:S01]  /*294e0*/  IMAD.X R5, R6, 0x1, R161, P3 ;  /* 0x0000000106057824 */ /* 0x000fe200018e06a1 */
[----:B---3--:R-:W-:Y:S01]  /*294f0*/  ISETP.LT.AND P1, PT, R160, UR9, !P1 ;  /* 0x00000009a0007c0c */ /* 0x008fe2000cf21270 */
[----:B------:R-:W3:Y:S01]  /*29500*/  LDCU UR9, c[0x0][0x398] ;  /* 0x00007300ff0977ac */ /* 0x000ee20008000800 */
[----:B------:R-:W-:Y:S02]  /*29510*/  PRMT R11, R111, 0x9910, RZ ;  /* 0x000099106f0b7816 */ /* 0x000fe400000000ff */
[----:B------:R2:W-:Y:S01]  /*29520*/  @P5 STG.E.U8 desc[UR20][R4.64], R9 ;  /* 0x0000000904005986 */ /* 0x0005e2000c101114 */
[C---:B-1----:R-:W-:Y:S02]  /*29530*/  IADD3 R2, P5, PT, R68.reuse, R164, RZ ;  /* 0x000000a444027210 */ /* 0x042fe40007fbe0ff */
[----:B------:R-:W-:Y:S01]  /*29540*/  SHF.R.S32.HI R11, RZ, 0x8, R11 ;  /* 0x00000008ff0b7819 */ /* 0x000fe2000001140b */
[----:B------:R-:W-:Y:S02]  /*29550*/  VIADD R68, R68, UR32 ;  /* 0x0000002044447c36 */ /* 0x000fe40008000000 */
[----:B------:R-:W-:Y:S01]  /*29560*/  IMAD.X R3, R6, 0x1, R165, P5 ;  /* 0x0000000106037824 */ /* 0x000fe200028e06a5 */
[----:B0-----:R-:W-:Y:S01]  /*29570*/  ISETP.LT.AND P3, PT, R144, UR6, !P2 ;  /* 0x0000000690007c0c */ /* 0x001fe2000d761270 */
[----:B--2---:R-:W-:-:S03]  /*29580*/  VIADD R4, R0, 0x2f ;  /* 0x0000002f00047836 */ /* 0x004fc60000000000 */
[----:B------:R0:W-:Y:S01]  /*29590*/  @P1 STG.E.U8 desc[UR20][R2.64], R11 ;  /* 0x0000000b02001986 */ /* 0x0001e2000c101114 */
[----:B------:R-:W-:Y:S02]  /*295a0*/  SHF.R.S32.HI R10, RZ, 0x1f, R68 ;  /* 0x0000001fff0a7819 */ /* 0x000fe40000011444 */
[----:B------:R-:W-:Y:S01]  /*295b0*/  F2FP.SATFINITE.E5M2.F32.PACK_AB_MERGE_C R49, R49, R48, RZ ;  /* 0x000000303131723e */ /* 0x000fe200048060ff */
[----:B------:R-:W-:Y:S01]  /*295c0*/  VIADD R8, R68, UR32 ;  /* 0x0000002044087c36 */ /* 0x000fe20008000000 */
[----:B----4-:R-:W-:Y:S01]  /*295d0*/  ISETP.GE.AND P1, PT, R4, UR4, PT ;  /* 0x0000000404007c0c */ /* 0x010fe2000bf26270 */
[----:B------:R-:W1:Y:S01]  /*295e0*/  LDCU UR4, c[0x0][0x39c] ;  /* 0x00007380ff0477ac */ /* 0x000e620008000800 */
[----:B------:R-:W-:Y:S02]  /*295f0*/  IADD3 R6, P5, PT, R68, R145, RZ ;  /* 0x0000009144067210 */ /* 0x000fe40007fbe0ff */
[----:B------:R-:W-:Y:S01]  /*29600*/  ISETP.LT.AND P2, PT, R160, UR10, !P2 ;  /* 0x0000000aa0007c0c */ /* 0x000fe2000d741270 */
[----:B------:R-:W2:Y:S02]  /*29610*/  LDCU UR6, c[0x0][0x398] ;  /* 0x00007300ff0677ac */ /* 0x000ea40008000800 */
[----:B------:R-:W-:Y:S01]  /*29620*/  IMAD.X R7, R10, 0x1, R161, P5 ;  /* 0x000000010a077824 */ /* 0x000fe200028e06a1 */
[----:B------:R-:W-:-:S02]  /*29630*/  IADD3 R4, P5, PT, R68, R164, RZ ;  /* 0x000000a444047210 */ /* 0x000fc40007fbe0ff */
[----:B------:R-:W-:Y:S01]  /*29640*/  F2FP.SATFINITE.E5M2.F32.PACK_AB_MERGE_C R113, R113, R112, RZ ;  /* 0x000000707171723e */ /* 0x000fe200048060ff */
[----:B------:R-:W-:Y:S01]  /*29650*/  VIADD R13, R0, 0x31 ;  /* 0x00000031000d7836 */ /* 0x000fe20000000000 */
[----:B------:R4:W-:Y:S01]  /*29660*/  @P3 STG.E.U8 desc[UR20][R6.64], R49 ;  /* 0x0000003106003986 */ /* 0x0009e2000c101114 */
[----:B---3--:R-:W-:Y:S01]  /*29670*/  ISETP.LT.AND P3, PT, R144, UR9, !P6 ;  /* 0x0000000990007c0c */ /* 0x008fe2000f761270 */
[----:B------:R-:W-:Y:S01]  /*29680*/  IMAD.X R5, R10, 0x1, R165, P5 ;  /* 0x000000010a057824 */ /* 0x000fe200028e06a5 */
[----:B------:R-:W-:Y:S01]  /*29690*/  SHF.R.S32.HI R12, RZ, 0x1f, R8 ;  /* 0x0000001fff0c7819 */ /* 0x000fe20000011408 */
[----:B------:R-:W3:Y:S01]  /*296a0*/  LDCU UR9, c[0x0][0x398] ;  /* 0x00007300ff0977ac */ /* 0x000ee20008000800 */
[----:B0-----:R-:W-:Y:S02]  /*296b0*/  IADD3 R2, P5, PT, R8, R145, RZ ;  /* 0x0000009108027210 */ /* 0x001fe40007fbe0ff */
[----:B------:R-:W-:Y:S01]  /*296c0*/  PRMT R9, R49, 0x9910, RZ ;  /* 0x0000991031097816 */ /* 0x000fe200000000ff */
[----:B------:R-:W-:Y:S01]  /*296d0*/  @P2 STG.E.U8 desc[UR20][R4.64], R113 ;  /* 0x0000007104002986 */ /* 0x000fe2000c101114 */
[----:B------:R-:W-:Y:S01]  /*296e0*/  F2FP.SATFINITE.E5M2.F32.PACK_AB_MERGE_C R51, R51, R50, RZ ;  /* 0x000000323333723e */ /* 0x000fe200048060ff */
[----:B------:R-:W0:Y:S01]  /*296f0*/  LDCU UR10, c[0x0][0x398] ;  /* 0x00007300ff0a77ac */ /* 0x000e220008000800 */
[----:B----4-:R-:W-:Y:S01]  /*29700*/  VIADD R6, R0, 0x30 ;  /* 0x0000003000067836 */ /* 0x010fe20000000000 */
[----:B------:R-:W-:Y:S01]  /*29710*/  SHF.R.S32.HI R9, RZ, 0x8, R9 ;  /* 0x00000008ff097819 */ /* 0x000fe20000011409 */
[----:B------:R-:W-:-:S03]  /*29720*/  IMAD.X R3, R12, 0x1, R161, P5 ;  /* 0x000000010c037824 */ /* 0x000fc600028e06a1 */
[----:B-1----:R-:W-:Y:S01]  /*29730*/  ISETP.GE.AND P2, PT, R6, UR4, PT ;  /* 0x0000000406007c0c */ /* 0x002fe2000bf46270 */
[----:B------:R-:W1:Y:S01]  /*29740*/  LDCU UR4, c[0x0][0x39c] ;  /* 0x00007380ff0477ac */ /* 0x000e620008000800 */
[----:B------:R4:W-:Y:S01]  /*29750*/  @P3 STG.E.U8 desc[UR20][R2.64], R9 ;  /* 0x0000000902003986 */ /* 0x0009e2000c101114 */
[C---:B------:R-:W-:Y:S01]  /*29760*/  IADD3 R6, P3, PT, R8.reuse, R164, RZ ;  /* 0x000000a408067210 */ /* 0x040fe20007f7e0ff */
[----:B------:R-:W-:Y:S01]  /*29770*/  VIADD R8, R8, UR32 ;  /* 0x0000002008087c36 */ /* 0x000fe20008000000 */
[----:B--2---:R-:W-:Y:S01]  /*29780*/  ISETP.LT.AND P6, PT, R160, UR6, !P6 ;  /* 0x00000006a0007c0c */ /* 0x004fe2000f7c1270 */
[----:B------:R-:W2:Y:S02]  /*29790*/  LDCU UR6, c[0x0][0x398] ;  /* 0x00007300ff0677ac */ /* 0x000ea40008000800 */
[----:B------:R-:W-:Y:S01]  /*297a0*/  IMAD.X R7, R12, 0x1, R165, P3 ;  /* 0x000000010c077824 */ /* 0x000fe200018e06a5 */
[----:B------:R-:W-:Y:S02]  /*297b0*/  SHF.R.S32.HI R10, RZ, 0x1f, R8 ;  /* 0x0000001fff0a7819 */ /* 0x000fe40000011408 */
[----:B----4-:R-:W-:-:S02]  /*297c0*/  IADD3 R2, P3, PT, R8, R145, RZ ;  /* 0x0000009108027210 */ /* 0x010fc40007f7e0ff */
[----:B------:R-:W-:Y:S02]  /*297d0*/  PRMT R11, R113, 0x9910, RZ ;  /* 0x00009910710b7816 */ /* 0x000fe400000000ff */
[----:B------:R-:W-:Y:S01]  /*297e0*/  ISETP.LT.AND P5, PT, R144, UR12, !P4 ;  /* 0x0000000c90007c0c */ /* 0x000fe2000e7a1270 */
[----:B------:R-:W-:Y:S01]  /*297f0*/  IMAD.X R3, R10, 0x1, R161, P3 ;  /* 0x000000010a037824 */ /* 0x000fe200018e06a1 */
[----:B---3--:R-:W-:Y:S01]  /*29800*/  ISETP.LT.AND P4, PT, R160, UR9, !P4 ;  /* 0x00000009a0007c0c */ /* 0x008fe2000e781270 */
[----:B------:R-:W3:Y:S01]  /*29810*/  LDCU UR9, c[0x0][0x398] ;  /* 0x00007300ff0977ac */ /* 0x000ee20008000800 */
[----:B-1----:R-:W-:Y:S02]  /*29820*/  ISETP.GE.AND P3, PT, R13, UR4, PT ;  /* 0x000000040d007c0c */ /* 0x002fe4000bf66270 */
[----:B------:R-:W-:Y:S01]  /*29830*/  SHF.R.S32.HI R11, RZ, 0x8, R11 ;  /* 0x00000008ff0b7819 */ /* 0x000fe2000001140b */
[----:B------:R-:W1:Y:S04]  /*29840*/  LDCU UR4, c[0x0][0x39c] ;  /* 0x00007380ff0477ac */ /* 0x000e680008000800 */
[----:B------:R4:W-:Y:S01]  /*29850*/  @P6 STG.E.U8 desc[UR20][R6.64], R11 ;  /* 0x0000000b06006986 */ /* 0x0009e2000c101114 */
[C---:B------:R-:W-:Y:S01]  /*29860*/  IADD3 R4, P6, PT, R8.reuse, R164, RZ ;  /* 0x000000a408047210 */ /* 0x040fe20007fde0ff */
[----:B------:R-:W-:Y:S01]  /*29870*/  VIADD R8, R8, UR32 ;  /* 0x0000002008087c36 */ /* 0x000fe20008000000 */
[----:B------:R-:W-:Y:S01]  /*29880*/  F2FP.SATFINITE.E5M2.F32.PACK_AB_MERGE_C R115, R115, R114, RZ ;  /* 0x000000727373723e */ /* 0x000fe200048060ff */
[----:B------:R0:W-:Y:S01]  /*29890*/  @P5 STG.E.U8 desc[UR20][R2.64], R51 ;  /* 0x0000003302005986 */ /* 0x0001e2000c101114 */
[----:B--2---:R-:W-:Y:S01]  /*298a0*/  ISETP.LT.AND P5, PT, R144, UR6, !P1 ;  /* 0x0000000690007c0c */ /* 0x004fe2000cfa1270 */
[----:B------:R-:W-:Y:S01]  /*298b0*/  IMAD.X R5, R10, 0x1, R165, P6 ;  /* 0x000000010a057824 */ /* 0x000fe200030e06a5 */
[----:B------:R-:W2:Y:S01]  /*298c0*/  LDCU UR6, c[0x0][0x39c] ;  /* 0x00007380ff0677ac */ /* 0x000ea20008000800 */
[----:B------:R-:W-:Y:S01]  /*298d0*/  SHF.R.S32.HI R10, RZ, 0x1f, R8 ;  /* 0x0000001fff0a7819 */ /* 0x000fe20000011408 */
[----:B------:R-:W2:Y:S01]  /*298e0*/  LDCU UR12, c[0x0][0x398] ;  /* 0x00007300ff0c77ac */ /* 0x000ea20008000800 */
[----:B----4-:R-:W-:Y:S01]  /*298f0*/  VIADD R7, R0, 0x32 ;  /* 0x0000003200077836 */ /* 0x010fe20000000000 */
[----:B------:R-:W-:Y:S01]  /*29900*/  IADD3 R6, P6, PT, R8, R145, RZ ;  /* 0x0000009108067210 */ /* 0x000fe20007fde0ff */
[----:B------:R4:W-:Y:S01]  /*29910*/  @P4 STG.E.U8 desc[UR20][R4.64], R115 ;  /* 0x0000007304004986 */ /* 0x0009e2000c101114 */
[----:B---3--:R-:W-:Y:S01]  /*29920*/  ISETP.LT.AND P1, PT, R160, UR9, !P1 ;  /* 0x00000009a0007c0c */ /* 0x008fe2000cf21270 */
[----:B------:R-:W3:Y:S01]  /*29930*/  LDCU UR9, c[0x0][0x398] ;  /* 0x00007300ff0977ac */ /* 0x000ee20008000800 */
[----:B-1----:R-:W-:Y:S01]  /*29940*/  ISETP.GE.AND P4, PT, R7, UR4, PT ;  /* 0x0000000407007c0c */ /* 0x002fe2000bf86270 */
[----:B------:R-:W-:Y:S01]  /*29950*/  IMAD.X R7, R10, 0x1, R161, P6 ;  /* 0x000000010a077824 */ /* 0x000fe200030e06a1 */
[----:B------:R-:W-:Y:S01]  /*29960*/  PRMT R9, R51, 0x9910, RZ ;  /* 0x0000991033097816 */ /* 0x000fe200000000ff */
[----:B------:R-:W1:Y:S01]  /*29970*/  LDCU UR4, c[0x0][0x39c] ;  /* 0x00007380ff0477ac */ /* 0x000e620008000800 */
[----:B0-----:R-:W-:-:S02]  /*29980*/  IADD3 R2, P6, PT, R8, R164, RZ ;  /* 0x000000a408027210 */ /* 0x001fc40007fde0ff */
[----:B------:R-:W-:Y:S02]  /*29990*/  PRMT R11, R115, 0x9910, RZ ;  /* 0x00009910730b7816 */ /* 0x000fe400000000ff */
[----:B------:R-:W-:Y:S01]  /*299a0*/  SHF.R.S32.HI R9, RZ, 0x8, R9 ;  /* 0x00000008ff097819 */ /* 0x000fe20000011409 */
[----:B------:R-:W-:Y:S01]  /*299b0*/  IMAD.X R3, R10, 0x1, R165, P6 ;  /* 0x000000010a037824 */ /* 0x000fe200030e06a5 */
[----:B------:R-:W-:Y:S01]  /*299c0*/  SHF.R.S32.HI R11, RZ, 0x8, R11 ;  /* 0x00000008ff0b7819 */ /* 0x000fe2000001140b */
[----:B----4-:R-:W-:Y:S02]  /*299d0*/  VIADD R5, R0, 0x33 ;  /* 0x0000003300057836 */ /* 0x010fe40000000000 */
[----:B------:R-:W-:Y:S01]  /*299e0*/  VIADD R8, R8, UR32 ;  /* 0x0000002008087c36 */ /* 0x000fe20008000000 */
[----:B------:R0:W-:Y:S04]  /*299f0*/  @P5 STG.E.U8 desc[UR20][R6.64], R9 ;  /* 0x0000000906005986 */ /* 0x0001e8000c101114 */
[----:B------:R4:W-:Y:S01]  /*29a00*/  @P1 STG.E.U8 desc[UR20][R2.64], R11 ;  /* 0x0000000b02001986 */ /* 0x0009e2000c101114 */
[----:B--2---:R-:W-:Y:S01]  /*29a10*/  ISETP.GE.AND P1, PT, R5, UR6, PT ;  /* 0x0000000605007c0c */ /* 0x004fe2000bf26270 */
[----:B------:R-:W2:Y:S01]  /*29a20*/  LDCU UR6, c[0x0][0x398] ;  /* 0x00007300ff0677ac */ /* 0x000ea20008000800 */
[----:B------:R-:W-:-:S02]  /*29a30*/  SHF.R.S32.HI R10, RZ, 0x1f, R8 ;  /* 0x0000001fff0a7819 */ /* 0x000fc40000011408 */
[----:B------:R-:W-:Y:S02]  /*29a40*/  IADD3 R4, P6, PT, R8, R145, RZ ;  /* 0x0000009108047210 */ /* 0x000fe40007fde0ff */
[----:B------:R-:W-:Y:S01]  /*29a50*/  ISETP.LT.AND P5, PT, R144, UR10, !P2 ;  /* 0x0000000a90007c0c */ /* 0x000fe2000d7a1270 */
[----:B------:R-:W1:Y:S01]  /*29a60*/  LDCU UR10, c[0x0][0x398] ;  /* 0x00007300ff0a77ac */ /* 0x000e620008000800 */
[----:B------:R-:W-:Y:S01]  /*29a70*/  ISETP.LT.AND P2, PT, R160, UR12, !P2 ;  /* 0x0000000ca0007c0c */ /* 0x000fe2000d741270 */
[----:B------:R-:W-:Y:S01]  /*29a80*/  IMAD.X R5, R10, 0x1, R161, P6 ;  /* 0x000000010a057824 */ /* 0x000fe200030e06a1 */
[C---:B0-----:R-:W-:Y:S01]  /*29a90*/  IADD3 R6, P6, PT, R8.reuse, R164, RZ ;  /* 0x000000a408067210 */ /* 0x041fe20007fde0ff */
[----:B------:R-:W-:Y:S01]  /*29aa0*/  VIADD R8, R8, UR32 ;  /* 0x0000002008087c36 */ /* 0x000fe20008000000 */
[----:B------:R-:W-:Y:S01]  /*29ab0*/  F2FP.SATFINITE.E5M2.F32.PACK_AB_MERGE_C R53, R53, R52, RZ ;  /* 0x000000343535723e */ /* 0x000fe200048060ff */
[----:B----4-:R-:W-:Y:S01]  /*29ac0*/  VIADD R3, R0, 0x34 ;  /* 0x0000003400037836 */ /* 0x010fe20000000000 */
[----:B------:R-:W-:Y:S01]  /*29ad0*/  F2FP.SATFINITE.E5M2.F32.PACK_AB_MERGE_C R117, R117, R116, RZ ;  /* 0x000000747575723e */ /* 0x000fe200048060ff */
[----:B------:R-:W-:Y:S01]  /*29ae0*/  IMAD.X R7, R10, 0x1, R165, P6 ;  /* 0x000000010a077824 */ /* 0x000fe200030e06a5 */
[----:B------:R-:W-:-:S02]  /*29af0*/  SHF.R.S32.HI R10, RZ, 0x1f, R8 ;  /* 0x0000001fff0a7819 */ /* 0x000fc40000011408 */
[----:B------:R-:W-:Y:S01]  /*29b00*/  IADD3 R2, P6, PT, R8, R145, RZ ;  /* 0x0000009108027210 */ /* 0x000fe20007fde0ff */
[----:B------:R0:W-:Y:S01]  /*29b10*/  @P5 STG.E.U8 desc[UR20][R4.64], R53 ;  /* 0x0000003504005986 */ /* 0x0001e2000c101114 */
[----:B---3--:R-:W-:Y:S01]  /*29b20*/  ISETP.LT.AND P5, PT, R144, UR9, !P3 ;  /* 0x0000000990007c0c */ /* 0x008fe2000dfa1270 */
[----:B------:R-:W3:Y:S01]  /*29b30*/  LDCU UR9, c[0x0][0x398] ;  /* 0x00007300ff0977ac */ /* 0x000ee20008000800 */
[----:B--2---:R-:W-:Y:S01]  /*29b40*/  ISETP.LT.AND P3, PT, R160, UR6, !P3 ;  /* 0x00000006a0007c0c */ /* 0x004fe2000df61270 */
[----:B------:R2:W-:Y:S01]  /*29b50*/  @P2 STG.E.U8 desc[UR20][R6.64], R117 ;  /* 0x0000007506002986 */ /* 0x0005e2000c101114 */
[----:B-1----:R-:W-:Y:S01]  /*29b60*/  ISETP.GE.AND P2, PT, R3, UR4, PT ;  /* 0x0000000403007c0c */ /* 0x002fe2000bf46270 */
[----:B------:R-:W1:Y:S01]  /*29b70*/  LDCU UR4, c[0x0][0x398] ;  /* 0x00007300ff0477ac */ /* 0x000e620008000800 */
[----:B------:R-:W-:Y:S01]  /*29b80*/  PRMT R9, R53, 0x9910, RZ ;  /* 0x0000991035097816 */ /* 0x000fe200000000ff */
[----:B------:R-:W-:Y:S01]  /*29b90*/  IMAD.X R3, R10, 0x1, R161, P6 ;  /* 0x000000010a037824 */ /* 0x000fe200030e06a1 */
[----:B------:R-:W-:Y:S01]  /*29ba0*/  PRMT R11, R117, 0x9910, RZ ;  /* 0x00009910750b7816 */ /* 0x000fe200000000ff */
[----:B------:R-:W4:Y:S01]  /*29bb0*/  LDCU UR6, c[0x0][0x398] ;  /* 0x00007300ff0677ac */ /* 0x000f220008000800 */
[----:B0-----:R-:W-:-:S02]  /*29bc0*/  IADD3 R4, P6, PT, R8, R164, RZ ;  /* 0x000000a408047210 */ /* 0x001fc40007fde0ff */
[----:B------:R-:W-:Y:S02]  /*29bd0*/  SHF.R.S32.HI R9, RZ, 0x8, R9 ;  /* 0x00000008ff097819 */ /* 0x000fe40000011409 */
[----:B------:R-:W-:Y:S01]  /*29be0*/  SHF.R.S32.HI R11, RZ, 0x8, R11 ;  /* 0x00000008ff0b7819 */ /* 0x000fe2000001140b */
[----:B------:R-:W-:Y:S02]  /*29bf0*/  IMAD.X R5, R10, 0x1, R165, P6 ;  /* 0x000000010a057824 */ /* 0x000fe400030e06a5 */
[----:B--2---:R-:W-:Y:S01]  /*29c00*/  VIADD R7, R0, 0x35 ;  /* 0x0000003500077836 */ /* 0x004fe20000000000 */
[----:B------:R0:W-:Y:S01]  /*29c10*/  @P5 STG.E.U8 desc[UR20][R2.64], R9 ;  /* 0x0000000902005986 */ /* 0x0001e2000c101114 */
[----:B------:R-:W-:Y:S01]  /*29c20*/  VIADD R8, R8, UR32 ;  /* 0x0000002008087c36 */ /* 0x000fe20008000000 */
[----:B------:R-:W-:Y:S01]  /*29c30*/  ISETP.LT.AND P5, PT, R144, UR10, !P4 ;  /* 0x0000000a90007c0c */ /* 0x000fe2000e7a1270 */
[----:B------:R-:W2:Y:S01]  /*29c40*/  LDCU UR10, c[0x0][0x398] ;  /* 0x00007300ff0a77ac */ /* 0x000ea20008000800 */
[----:B------:R2:W-:Y:S01]  /*29c50*/  @P3 STG.E.U8 desc[UR20][R4.64], R11 ;  /* 0x0000000b04003986 */ /* 0x0005e2000c101114 */
[----:B------:R-:W-:-:S02]  /*29c60*/  ISETP.GE.AND P3, PT, R7, UR5, PT ;  /* 0x0000000507007c0c */ /* 0x000fc4000bf66270 */
[----:B------:R-:W-:Y:S01]  /*29c70*/  SHF.R.S32.HI R10, RZ, 0x1f, R8 ;  /* 0x0000001fff0a7819 */ /* 0x000fe20000011408 */
[----:B------:R-:W3:Y:S01]  /*29c80*/  LDCU UR5, c[0x0][0x398] ;  /* 0x00007300ff0577ac */ /* 0x000ee20008000800 */
[----:B------:R-:W-:Y:S02]  /*29c90*/  IADD3 R6, P6, PT, R8, R145, RZ ;  /* 0x0000009108067210 */ /* 0x000fe40007fde0ff */
[----:B-1----:R-:W-:Y:S01]  /*29ca0*/  ISETP.LT.AND P4, PT, R160, UR4, !P4 ;  /* 0x00000004a0007c0c */ /* 0x002fe2000e781270 */
[----:B------:R-:W1:Y:S01]  /*29cb0*/  LDCU UR4, c[0x0][0x398] ;  /* 0x00007300ff0477ac */ /* 0x000e620008000800 */
[----:B------:R-:W-:Y:S01]  /*29cc0*/  F2FP.SATFINITE.E5M2.F32.PACK_AB_MERGE_C R55, R55, R54, RZ ;  /* 0x000000363737723e */ /* 0x000fe200048060ff */
[----:B------:R-:W-:Y:S01]  /*29cd0*/  IMAD.X R7, R10, 0x1, R161, P6 ;  /* 0x000000010a077824 */ /* 0x000fe200030e06a1 */
[C---:B0-----:R-:W-:Y:S01]  /*29ce0*/  IADD3 R2, P6, PT, R8.reuse, R164, RZ ;  /* 0x000000a408027210 */ /* 0x041fe20007fde0ff */
[----:B------:R-:W-:Y:S01]  /*29cf0*/  VIADD R8, R8, UR32 ;  /* 0x0000002008087c36 */ /* 0x000fe20008000000 */
[----:B------:R-:W-:-:S02]  /*29d00*/  F2FP.SATFINITE.E5M2.F32.PACK_AB_MERGE_C R119, R119, R118, RZ ;  /* 0x000000767777723e */ /* 0x000fc400048060ff */
[----:B------:R0:W-:Y:S01]  /*29d10*/  @P5 STG.E.U8 desc[UR20][R6.64], R55 ;  /* 0x0000003706005986 */ /* 0x0001e2000c101114 */
[----:B----4-:R-:W-:Y:S01]  /*29d20*/  ISETP.LT.AND P5, PT, R144, UR6, !P1 ;  /* 0x0000000690007c0c */ /* 0x010fe2000cfa1270 */
[----:B------:R-:W-:Y:S01]  /*29d30*/  IMAD.X R3, R10, 0x1, R165, P6 ;  /* 0x000000010a037824 */ /* 0x000fe200030e06a5 */
[----:B------:R-:W-:Y:S01]  /*29d40*/  SHF.R.S32.HI R10, RZ, 0x1f, R8 ;  /* 0x0000001fff0a7819 */ /* 0x000fe20000011408 */
[----:B--2---:R-:W-:Y:S01]  /*29d50*/  VIADD R5, R0, 0x36 ;  /* 0x0000003600057836 */ /* 0x004fe20000000000 */
[----:B------:R-:W-:Y:S01]  /*29d60*/  IADD3 R4, P6, PT, R8, R145, RZ ;  /* 0x0000009108047210 */ /* 0x000fe20007fde0ff */
[----:B------:R-:W2:Y:S01]  /*29d70*/  LDCU UR6, c[0x0][0x398] ;  /* 0x00007300ff0677ac */ /* 0x000ea20008000800 */
[----:B------:R-:W-:Y:S01]  /*29d80*/  PRMT R9, R55, 0x9910, RZ ;  /* 0x0000991037097816 */ /* 0x000fe200000000ff */
[----:B------:R4:W-:Y:S01]  /*29d90*/  @P4 STG.E.U8 desc[UR20][R2.64], R119 ;  /* 0x0000007702004986 */ /* 0x0009e2000c101114 */
[----:B------:R-:W-:Y:S01]  /*29da0*/  ISETP.GE.AND P4, PT, R5, UR11, PT ;  /* 0x0000000b05007c0c */ /* 0x000fe2000bf86270 */
[----:B------:R-:W-:Y:S01]  /*29db0*/  IMAD.X R5, R10, 0x1, R161, P6 ;  /* 0x000000010a057824 */ /* 0x000fe200030e06a1 */
[----:B---3--:R-:W-:Y:S01]  /*29dc0*/  ISETP.LT.AND P1, PT, R160, UR5, !P1 ;  /* 0x00000005a0007c0c */ /* 0x008fe2000cf21270 */
[----:B------:R-:W3:Y:S01]  /*29dd0*/  LDCU UR5, c[0x0][0x398] ;  /* 0x00007300ff0577ac */ /* 0x000ee20008000800 */
[----:B------:R-:W-:-:S02]  /*29de0*/  SHF.R.S32.HI R9, RZ, 0x8, R9 ;  /* 0x00000008ff097819 */ /* 0x000fc40000011409 */
[C---:B0-----:R-:W-:Y:S01]  /*29df0*/  IADD3 R6, P6, PT, R8.reuse, R164, RZ ;  /* 0x000000a408067210 */ /* 0x041fe20007fde0ff */
[----:B------:R-:W-:Y:S01]  /*29e00*/  VIADD R8, R8, UR32 ;  /* 0x0000002008087c36 */ /* 0x000fe20008000000 */
[----:B------:R-:W-:Y:S01]  /*29e10*/  PRMT R11, R119, 0x9910, RZ ;  /* 0x00009910770b7816 */ /* 0x000fe200000000ff */
[----:B------:R0:W-:Y:S01]  /*29e20*/  @P5 STG.E.U8 desc[UR20][R4.64], R9 ;  /* 0x0000000904005986 */ /* 0x0001e2000c101114 */
[----:B-1----:R-:W-:Y:S01]  /*29e30*/  ISETP.LT.AND P5, PT, R144, UR4, !P2 ;  /* 0x0000000490007c0c */ /* 0x002fe2000d7a1270 */
[----:B------:R-:W-:Y:S01]  /*29e40*/  IMAD.X R7, R10, 0x1, R165, P6 ;  /* 0x000000010a077824 */ /* 0x000fe200030e06a5 */
[----:B------:R-:W-:Y:S01]  /*29e50*/  SHF.R.S32.HI R11, RZ, 0x8, R11 ;  /* 0x00000008ff0b7819 */ /* 0x000fe2000001140b */
[----:B----4-:R-:W-:Y:S01]  /*29e60*/  VIADD R3, R0, 0x37 ;  /* 0x0000003700037836 */ /* 0x010fe20000000000 */
[----:B------:R-:W-:Y:S01]  /*29e70*/  SHF.R.S32.HI R10, RZ, 0x1f, R8 ;  /* 0x0000001fff0a7819 */ /* 0x000fe20000011408 */
[----:B------:R-:W1:Y:S01]  /*29e80*/  LDCU UR4, c[0x0][0x398] ;  /* 0x00007300ff0477ac */ /* 0x000e620008000800 */
[----:B------:R-:W-:Y:S01]  /*29e90*/  IADD3 R2, P6, PT, R8, R145, RZ ;  /* 0x0000009108027210 */ /* 0x000fe20007fde0ff */
[----:B------:R4:W-:Y:S01]  /*29ea0*/  @P1 STG.E.U8 desc[UR20][R6.64], R11 ;  /* 0x0000000b06001986 */ /* 0x0009e2000c101114 */
[----:B------:R-:W-:Y:S01]  /*29eb0*/  ISETP.GE.AND P1, PT, R3, UR7, PT ;  /* 0x0000000703007c0c */ /* 0x000fe2000bf26270 */
[----:B------:R-:W1:Y:S01]  /*29ec0*/  LDCU UR7, c[0x0][0x398] ;  /* 0x00007300ff0777ac */ /* 0x000e620008000800 */
[----:B--2---:R-:W-:Y:S01]  /*29ed0*/  ISETP.LT.AND P2, PT, R160, UR6, !P2 ;  /* 0x00000006a0007c0c */ /* 0x004fe2000d741270 */
[----:B------:R-:W-:Y:S01]  /*29ee0*/  IMAD.X R3, R10, 0x1, R161, P6 ;  /* 0x000000010a037824 */ /* 0x000fe200030e06a1 */
[----:B------:R-:W-:Y:S01]  /*29ef0*/  F2FP.SATFINITE.E5M2.F32.PACK_AB_MERGE_C R57, R57, R56, RZ ;  /* 0x000000383939723e */ /* 0x000fe200048060ff */
[----:B------:R-:W2:Y:S01]  /*29f00*/  LDCU UR6, c[0x0][0x398] ;  /* 0x00007300ff0677ac */ /* 0x000ea20008000800 */
[C---:B0-----:R-:W-:Y:S01]  /*29f10*/  IADD3 R4, P6, PT, R8.reuse, R164, RZ ;  /* 0x000000a408047210 */ /* 0x041fe20007fde0ff */
[----:B------:R-:W-:-:S02]  /*29f20*/  VIADD R8, R8, UR32 ;  /* 0x0000002008087c36 */ /* 0x000fc40008000000 */
[----:B------:R0:W-:Y:S01]  /*29f30*/  @P5 STG.E.U8 desc[UR20][R2.64], R57 ;  /* 0x0000003902005986 */ /* 0x0001e2000c101114 */
[----:B---3--:R-:W-:Y:S01]  /*29f40*/  ISETP.LT.AND P5, PT, R144, UR5, !P3 ;  /* 0x0000000590007c0c */ /* 0x008fe2000dfa1270 */
[----:B------:R-:W-:Y:S01]  /*29f50*/  IMAD.X R5, R10, 0x1, R165, P6 ;  /* 0x000000010a057824 */ /* 0x000fe200030e06a5 */
[----:B------:R-:W-:Y:S01]  /*29f60*/  F2FP.SATFINITE.E5M2.F32.PACK_AB_MERGE_C R121, R121, R120, RZ ;  /* 0x000000787979723e */ /* 0x000fe200048060ff */
[----:B----4-:R-:W-:Y:S01]  /*29f70*/  VIADD R7, R0, 0x38 ;  /* 0x0000003800077836 */ /* 0x010fe20000000000 */
[----:B------:R-:W-:Y:S01]  /*29f80*/  SHF.R.S32.HI R10, RZ, 0x1f, R8 ;  /* 0x0000001fff0a7819 */ /* 0x000fe20000011408 */
[----:B------:R-:W3:Y:S01]  /*29f90*/  LDCU UR5, c[0x0][0x398] ;  /* 0x00007300ff0577ac */ /* 0x000ee20008000800 */
[----:B------:R-:W-:Y:S02]  /*29fa0*/  IADD3 R6, P6, PT, R8, R145, RZ ;  /* 0x0000009108067210 */ /* 0x000fe40007fde0ff */
[----:B------:R-:W-:Y:S01]  /*29fb0*/  PRMT R9, R57, 0x9910, RZ ;  /* 0x0000991039097816 */ /* 0x000fe200000000ff */
[----:B------:R4:W-:Y:S01]  /*29fc0*/  @P2 STG.E.U8 desc[UR20][R4.64], R121 ;  /* 0x0000007904002986 */ /* 0x0009e2000c101114 */
[----:B------:R-:W-:Y:S01]  /*29fd0*/  ISETP.GE.AND P2, PT, R7, UR27, PT ;  /* 0x0000001b07007c0c */ /* 0x000fe2000bf46270 */
[----:B------:R-:W-:Y:S01]  /*29fe0*/  IMAD.X R7, R10, 0x1, R161, P6 ;  /* 0x000000010a077824 */ /* 0x000fe200030e06a1 */
[----:B-1----:R-:W-:Y:S01]  /*29ff0*/  ISETP.LT.AND P3, PT, R160, UR4, !P3 ;  /* 0x00000004a0007c0c */ /* 0x002fe2000df61270 */
[----:B------:R-:W1:Y:S01]  /*2a000*/  LDCU UR4, c[0x0][0x398] ;  /* 0x00007300ff0477ac */ /* 0x000e620008000800 */
[----:B------:R-:W-:-:S02]  /*2a010*/  SHF.R.S32.HI R9, RZ, 0x8, R9 ;  /* 0x00000008ff097819 */ /* 0x000fc40000011409 */
[C---:B0-----:R-:W-:Y:S01]  /*2a020*/  IADD3 R2, P6, PT, R8.reuse, R164, RZ ;  /* 0x000000a408027210 */ /* 0x041fe20007fde0ff */
[----:B------:R-:W-:Y:S01]  /*2a030*/  VIADD R8, R8, UR32 ;  /* 0x0000002008087c36 */ /* 0x000fe20008000000 */
[----:B------:R-:W-:Y:S01]  /*2a040*/  PRMT R11, R121, 0x9910, RZ ;  /* 0x00009910790b7816 */ /* 0x000fe200000000ff */
[----:B------:R0:W-:Y:S01]  /*2a050*/  @P5 STG.E.U8 desc[UR20][R6.64], R9 ;  /* 0x0000000906005986 */ /* 0x0001e2000c101114 */
[----:B--2---:R-:W-:Y:S01]  /*2a060*/  ISETP.LT.AND P5, PT, R144, UR6, !P4 ;  /* 0x0000000690007c0c */ /* 0x004fe2000e7a1270 */
[----:B------:R-:W-:Y:S01]  /*2a070*/  IMAD.X R3, R10, 0x1, R165, P6 ;  /* 0x000000010a037824 */ /* 0x000fe200030e06a5 */
[----:B------:R-:W-:Y:S01]  /*2a080*/  SHF.R.S32.HI R11, RZ, 0x8, R11 ;  /* 0x00000008ff0b7819 */ /* 0x000fe2000001140b */
[----:B----4-:R-:W-:Y:S01]  /*2a090*/  VIADD R5, R0, 0x39 ;  /* 0x0000003900057836 */ /* 0x010fe20000000000 */
[----:B------:R-:W-:Y:S01]  /*2a0a0*/  SHF.R.S32.HI R10, RZ, 0x1f, R8 ;  /* 0x0000001fff0a7819 */ /* 0x000fe20000011408 */
[----:B------:R-:W2:Y:S01]  /*2a0b0*/  LDCU UR6, c[0x0][0x398] ;  /* 0x00007300ff0677ac */ /* 0x000ea20008000800 */
[----:B------:R-:W-:Y:S01]  /*2a0c0*/  IADD3 R4, P6, PT, R8, R145, RZ ;  /* 0x0000009108047210 */ /* 0x000fe20007fde0ff */
[----:B------:R4:W-:Y:S01]  /*2a0d0*/  @P3 STG.E.U8 desc[UR20][R2.64], R11 ;  /* 0x0000000b02003986 */ /* 0x0009e2000c101114 */
[----:B------:R-:W-:-:S02]  /*2a0e0*/  ISETP.GE.AND P3, PT, R5, UR25, PT ;  /* 0x0000001905007c0c */ /* 0x000fc4000bf66270 */
[----:B---3--:R-:W-:Y:S01]  /*2a0f0*/  ISETP.LT.AND P4, PT, R160, UR5, !P4 ;  /* 0x00000005a0007c0c */ /* 0x008fe2000e781270 */
[----:B------:R-:W-:Y:S01]  /*2a100*/  IMAD.X R5, R10, 0x1, R161, P6 ;  /* 0x000000010a057824 */ /* 0x000fe200030e06a1 */
[----:B------:R-:W-:Y:S01]  /*2a110*/  F2FP.SATFINITE.E5M2.F32.PACK_AB_MERGE_C R59, R59, R58, RZ ;  /* 0x0000003a3b3b723e */ /* 0x000fe200048060ff */
[----:B------:R-:W3:Y:S01]  /*2a120*/  LDCU UR5, c[0x0][0x398] ;  /* 0x00007300ff0577ac */ /* 0x000ee20008000800 */
[C---:B0-----:R-:W-:Y:S01]  /*2a130*/  IADD3 R6, P6, PT, R8.reuse, R164, RZ ;  /* 0x000000a408067210 */ /* 0x041fe20007fde0ff */
[----:B------:R-:W-:Y:S02]  /*2a140*/  VIADD R8, R8, UR32 ;  /* 0x0000002008087c36 */ /* 0x000fe40008000000 */
[----:B------:R0:W-:Y:S01]  /*2a150*/  @P5 STG.E.U8 desc[UR20][R4.64], R59 ;  /* 0x0000003b04005986 */ /* 0x0001e2000c101114 */
[----:B-1----:R-:W-:Y:S01]  /*2a160*/  ISETP.LT.AND P5, PT, R144, UR4, !P1 ;  /* 0x0000000490007c0c */ /* 0x002fe2000cfa1270 */
[----:B------:R-:W-:Y:S01]  /*2a170*/  IMAD.X R7, R10, 0x1, R165, P6 ;  /* 0x000000010a077824 */ /* 0x000fe200030e06a5 */
[----:B------:R-:W-:Y:S01]  /*2a180*/  F2FP.SATFINITE.E5M2.F32.PACK_AB_MERGE_C R123, R123, R122, RZ ;  /* 0x0000007a7b7b723e */ /* 0x000fe200048060ff */
[----:B----4-:R-:W-:Y:S01]  /*2a190*/  VIADD R3, R0, 0x3a ;  /* 0x0000003a00037836 */ /* 0x010fe20000000000 */
[----:B------:R-:W-:Y:S01]  /*2a1a0*/  SHF.R.S32.HI R10, RZ, 0x1f, R8 ;  /* 0x0000001fff0a7819 */ /* 0x000fe20000011408 */
[----:B------:R-:W1:Y:S01]  /*2a1b0*/  LDCU UR4, c[0x0][0x398] ;  /* 0x00007300ff0477ac */ /* 0x000e620008000800 */
[----:B------:R-:W-:-:S02]  /*2a1c0*/  IADD3 R2, P6, PT, R8, R145, RZ ;  /* 0x0000009108027210 */ /* 0x000fc40007fde0ff */
[----:B------:R-:W-:Y:S01]  /*2a1d0*/  PRMT R9, R59, 0x9910, RZ ;  /* 0x000099103b097816 */ /* 0x000fe200000000ff */
[----:B------:R4:W-:Y:S01]  /*2a1e0*/  @P4 STG.E.U8 desc[UR20][R6.64], R123 ;  /* 0x0000007b06004986 */ /* 0x0009e2000c101114 */
[----:B------:R-:W-:Y:S01]  /*2a1f0*/  ISETP.GE.AND P4, PT, R3, UR23, PT ;  /* 0x0000001703007c0c */ /* 0x000fe2000bf86270 */
[----:B------:R-:W-:Y:S01]  /*2a200*/  IMAD.X R3, R10, 0x1, R161, P6 ;  /* 0x000000010a037824 */ /* 0x000fe200030e06a1 */
[----:B------:R-:W-:Y:S02]  /*2a210*/  SHF.R.S32.HI R9, RZ, 0x8, R9 ;  /* 0x00000008ff097819 */ /* 0x000fe40000011409 */
[----:B--2---:R-:W-:Y:S01]  /*2a220*/  ISETP.LT.AND P1, PT, R160, UR6, !P1 ;  /* 0x00000006a0007c0c */ /* 0x004fe2000cf21270 */
[----:B------:R-:W2:Y:S01]  /*2a230*/  LDCU UR6, c[0x0][0x398] ;  /* 0x00007300ff0677ac */ /* 0x000ea20008000800 */
[C---:B0-----:R-:W-:Y:S01]  /*2a240*/  IADD3 R4, P6, PT, R8.reuse, R164, RZ ;  /* 0x000000a408047210 */ /* 0x041fe20007fde0ff */
[----:B------:R0:W-:Y:S01]  /*2a250*/  @P5 STG.E.U8 desc[UR20][R2.64], R9 ;  /* 0x0000000902005986 */ /* 0x0001e2000c101114 */
[----:B------:R-:W-:Y:S01]  /*2a260*/  PRMT R11, R123, 0x9910, RZ ;  /* 0x000099107b0b7816 */ /* 0x000fe200000000ff */
[----:B------:R-:W-:Y:S01]  /*2a270*/  VIADD R8, R8, UR32 ;  /* 0x0000002008087c36 */ /* 0x000fe20008000000 */
[----:B---3--:R-:W-:Y:S01]  /*2a280*/  ISETP.LT.AND P5, PT, R144, UR5, !P2 ;  /* 0x0000000590007c0c */ /* 0x008fe2000d7a1270 */
[----:B------:R-:W3:Y:S01]  /*2a290*/  LDCU UR5, c[0x0][0x398] ;  /* 0x00007300ff0577ac */ /* 0x000ee20008000800 */
[----:B------:R-:W-:Y:S01]  /*2a2a0*/  SHF.R.S32.HI R11, RZ, 0x8, R11 ;  /* 0x00000008ff0b7819 */ /* 0x000fe2000001140b */
[----:B------:R-:W-:Y:S01]  /*2a2b0*/  IMAD.X R5, R10, 0x1, R165, P6 ;  /* 0x000000010a057824 */ /* 0x000fe200030e06a5 */
[----:B------:R-:W-:-:S02]  /*2a2c0*/  SHF.R.S32.HI R10, RZ, 0x1f, R8 ;  /* 0x0000001fff0a7819 */ /* 0x000fc40000011408 */
[----:B----4-:R-:W-:Y:S01]  /*2a2d0*/  IADD3 R6, P6, PT, R8, R145, RZ ;  /* 0x0000009108067210 */ /* 0x010fe20007fde0ff */
[----:B0-----:R-:W-:Y:S01]  /*2a2e0*/  VIADD R2, R0, 0x3b ;  /* 0x0000003b00027836 */ /* 0x001fe20000000000 */
[----:B-1----:R-:W-:Y:S01]  /*2a2f0*/  ISETP.LT.AND P2, PT, R160, UR4, !P2 ;  /* 0x00000004a0007c0c */ /* 0x002fe2000d741270 */
[----:B------:R0:W-:Y:S01]  /*2a300*/  @P1 STG.E.U8 desc[UR20][R4.64], R11 ;  /* 0x0000000b04001986 */ /* 0x0001e2000c101114 */
[----:B------:R-:W-:Y:S01]  /*2a310*/  F2FP.SATFINITE.E5M2.F32.PACK_AB_MERGE_C R61, R61, R60, RZ ;  /* 0x0000003c3d3d723e */ /* 0x000fe200048060ff */
[----:B------:R-:W-:Y:S01]  /*2a320*/  IMAD.X R7, R10, 0x1, R161, P6 ;  /* 0x000000010a077824 */ /* 0x000fe200030e06a1 */
[----:B------:R-:W-:Y:S01]  /*2a330*/  ISETP.GE.AND P1, PT, R2, UR19, PT ;  /* 0x0000001302007c0c */ /* 0x000fe2000bf26270 */
[C---:B------:R-:W-:Y:S01]  /*2a340*/  VIADD R9, R8.reuse, UR32 ;  /* 0x0000002008097c36 */ /* 0x040fe20008000000 */
[----:B------:R-:W-:Y:S01]  /*2a350*/  IADD3 R2, P6, PT, R8, R164, RZ ;  /* 0x000000a408027210 */ /* 0x000fe20007fde0ff */
[----:B------:R-:W1:Y:S01]  /*2a360*/  LDCU UR4, c[0x0][0x398] ;  /* 0x00007300ff0477ac */ /* 0x000e620008000800 */
[----:B------:R-:W-:Y:S01]  /*2a370*/  PRMT R12, R61, 0x9910, RZ ;  /* 0x000099103d0c7816 */ /* 0x000fe200000000ff */
[----:B------:R4:W-:Y:S01]  /*2a380*/  @P5 STG.E.U8 desc[UR20][R6.64], R61 ;  /* 0x0000003d06005986 */ /* 0x0009e2000c101114 */
[----:B------:R-:W-:Y:S01]  /*2a390*/  F2FP.SATFINITE.E5M2.F32.PACK_AB_MERGE_C R125, R125, R124, RZ ;  /* 0x0000007c7d7d723e */ /* 0x000fe200048060ff */
[----:B------:R-:W-:Y:S01]  /*2a3a0*/  IMAD.X R3, R10, 0x1, R165, P6 ;  /* 0x000000010a037824 */ /* 0x000fe200030e06a5 */
[----:B--2---:R-:W-:-:S02]  /*2a3b0*/  ISETP.LT.AND P5, PT, R144, UR6, !P3 ;  /* 0x0000000690007c0c */ /* 0x004fc4000dfa1270 */
[----:B------:R-:W-:Y:S01]  /*2a3c0*/  SHF.R.S32.HI R8, RZ, 0x1f, R9 ;  /* 0x0000001fff087819 */ /* 0x000fe20000011409 */
[----:B0-----:R-:W-:Y:S01]  /*2a3d0*/  IMAD.MOV.U32 R11, RZ, RZ, R12 ;  /* 0x000000ffff0b7224 */ /* 0x001fe200078e000c */
[----:B------:R-:W-:Y:S01]  /*2a3e0*/  IADD3 R4, P6, PT, R9, R145, RZ ;  /* 0x0000009109047210 */ /* 0x000fe20007fde0ff */
[----:B------:R0:W-:Y:S01]  /*2a3f0*/  @P2 STG.E.U8 desc[UR20][R2.64], R125 ;  /* 0x0000007d02002986 */ /* 0x0001e2000c101114 */
[----:B---3--:R-:W-:Y:S01]  /*2a400*/  ISETP.LT.AND P3, PT, R160, UR5, !P3 ;  /* 0x00000005a0007c0c */ /* 0x008fe2000df61270 */
[----:B------:R-:W2:Y:S01]  /*2a410*/  LDCU UR5, c[0x0][0x398] ;  /* 0x00007300ff0577ac */ /* 0x000ea20008000800 */
[----:B----4-:R-:W-:Y:S02]  /*2a420*/  VIADD R6, R0, 0x3c ;  /* 0x0000003c00067836 */ /* 0x010fe40000000000 */
[----:B------:R-:W-:Y:S01]  /*2a430*/  IMAD.X R5, R8, 0x1, R161, P6 ;  /* 0x0000000108057824 */ /* 0x000fe200030e06a1 */
[----:B------:R-:W-:Y:S01]  /*2a440*/  SHF.R.S32.HI R11, RZ, 0x8, R11 ;  /* 0x00000008ff0b7819 */ /* 0x000fe2000001140b */
[----:B------:R-:W3:Y:S01]  /*2a450*/  LDCU UR6, c[0x0][0x398] ;  /* 0x00007300ff0677ac */ /* 0x000ee20008000800 */
[----:B------:R-:W-:-:S02]  /*2a460*/  ISETP.GE.AND P2, PT, R6, UR17, PT ;  /* 0x0000001106007c0c */ /* 0x000fc4000bf46270 */
[----:B------:R-:W-:Y:S02]  /*2a470*/  IADD3 R6, P6, PT, R9, R164, RZ ;  /* 0x000000a409067210 */ /* 0x000fe40007fde0ff */
[----:B------:R-:W-:Y:S01]  /*2a480*/  PRMT R13, R125, 0x9910, RZ ;  /* 0x000099107d0d7816 */ /* 0x000fe200000000ff */
[----:B------:R-:W-:Y:S01]  /*2a490*/  VIADD R9, R9, UR32 ;  /* 0x0000002009097c36 */ /* 0x000fe20008000000 */
[----:B------:R4:W-:Y:S01]  /*2a4a0*/  @P5 STG.E.U8 desc[UR20][R4.64], R11 ;  /* 0x0000000b04005986 */ /* 0x0009e2000c101114 */
[----:B------:R-:W-:Y:S01]  /*2a4b0*/  IMAD.X R7, R8, 0x1, R165, P6 ;  /* 0x0000000108077824 */ /* 0x000fe200030e06a5 */
[----:B------:R-:W-:Y:S02]  /*2a4c0*/  SHF.R.S32.HI R13, RZ, 0x8, R13 ;  /* 0x00000008ff0d7819 */ /* 0x000fe4000001140d */
[----:B------:R-:W-:Y:S01]  /*2a4d0*/  ISETP.LT.AND P5, PT, R144, UR7, !P4 ;  /* 0x0000000790007c0c */ /* 0x000fe2000e7a1270 */
[----:B------:R-:W2:Y:S01]  /*2a4e0*/  LDCU UR7, c[0x0][0x398] ;  /* 0x00007300ff0777ac */ /* 0x000ea20008000800 */
[----:B-1----:R-:W-:Y:S01]  /*2a4f0*/  ISETP.LT.AND P4, PT, R160, UR4, !P4 ;  /* 0x00000004a0007c0c */ /* 0x002fe2000e781270 */
[----:B------:R1:W-:Y:S01]  /*2a500*/  @P3 STG.E.U8 desc[UR20][R6.64], R13 ;  /* 0x0000000d06003986 */ /* 0x0003e2000c101114 */
[----:B------:R-:W-:Y:S01]  /*2a510*/  SHF.R.S32.HI R8, RZ, 0x1f, R9 ;  /* 0x0000001fff087819 */ /* 0x000fe20000011409 */
[----:B------:R-:W3:Y:S01]  /*2a520*/  LDCU UR4, c[0x0][0x398] ;  /* 0x00007300ff0477ac */ /* 0x000ee20008000800 */
[----:B0-----:R-:W-:-:S02]  /*2a530*/  IADD3 R2, P6, PT, R9, R145, RZ ;  /* 0x0000009109027210 */ /* 0x001fc40007fde0ff */
[----:B----4-:R-:W-:Y:S02]  /*2a540*/  IADD3 R4, P3, PT, R9, R164, RZ ;  /* 0x000000a409047210 */ /* 0x010fe40007f7e0ff */
[----:B------:R-:W-:Y:S01]  /*2a550*/  F2FP.SATFINITE.E5M2.F32.PACK_AB_MERGE_C R63, R63, R62, RZ ;  /* 0x0000003e3f3f723e */ /* 0x000fe200048060ff */
[C---:B------:R-:W-:Y:S01]  /*2a560*/  IMAD.X R3, R8.reuse, 0x1, R161, P6 ;  /* 0x0000000108037824 */ /* 0x040fe200030e06a1 */
[----:B------:R-:W-:Y:S01]  /*2a570*/  F2FP.SATFINITE.E5M2.F32.PACK_AB_MERGE_C R127, R127, R126, RZ ;  /* 0x0000007e7f7f723e */ /* 0x000fe200048060ff */
[----:B------:R-:W-:Y:S02]  /*2a580*/  IMAD.X R5, R8, 0x1, R165, P3 ;  /* 0x0000000108057824 */ /* 0x000fe400018e06a5 */
[----:B------:R-:W-:Y:S01]  /*2a590*/  VIADD R9, R9, UR32 ;  /* 0x0000002009097c36 */ /* 0x000fe20008000000 */
[----:B------:R0:W-:Y:S01]  /*2a5a0*/  @P5 STG.E.U8 desc[UR20][R2.64], R63 ;  /* 0x0000003f02005986 */ /* 0x0001e2000c101114 */
[----:B------:R-:W-:-:S03]  /*2a5b0*/  VIADD R10, R0, 0x3d ;  /* 0x0000003d000a7836 */ /* 0x000fc60000000000 */
[----:B------:R4:W-:Y:S01]  /*2a5c0*/  @P4 STG.E.U8 desc[UR20][R4.64], R127 ;  /* 0x0000007f04004986 */ /* 0x0009e2000c101114 */
[----:B--2---:R-:W-:Y:S01]  /*2a5d0*/  ISETP.LT.AND P4, PT, R144, UR5, !P1 ;  /* 0x0000000590007c0c */ /* 0x004fe2000cf81270 */
[----:B-1----:R-:W-:Y:S01]  /*2a5e0*/  VIADD R7, R0, 0x3e ;  /* 0x0000003e00077836 */ /* 0x002fe20000000000 */
[----:B------:R-:W-:Y:S01]  /*2a5f0*/  SHF.R.S32.HI R0, RZ, 0x1f, R9 ;  /* 0x0000001fff007819 */ /* 0x000fe20000011409 */
[----:B------:R-:W1:Y:S01]  /*2a600*/  LDCU UR5, c[0x0][0x398] ;  /* 0x00007300ff0577ac */ /* 0x000e620008000800 */
[----:B------:R-:W-:Y:S02]  /*2a610*/  IADD3 R6, P5, PT, R9, R145, RZ ;  /* 0x0000009109067210 */ /* 0x000fe40007fbe0ff */
[----:B------:R-:W-:Y:S02]  /*2a620*/  PRMT R11, R63, 0x9910, RZ ;  /* 0x000099103f0b7816 */ /* 0x000fe400000000ff */
[----:B------:R-:W-:Y:S01]  /*2a630*/  ISETP.GE.AND P3, PT, R7, UR13, PT ;  /* 0x0000000d07007c0c */ /* 0x000fe2000bf66270 */
[----:B------:R-:W-:Y:S01]  /*2a640*/  IMAD.X R7, R0, 0x1, R161, P5 ;  /* 0x0000000100077824 */ /* 0x000fe200028e06a1 */
[----:B---3--:R-:W-:Y:S01]  /*2a650*/  ISETP.LT.AND P1, PT, R160, UR4, !P1 ;  /* 0x00000004a0007c0c */ /* 0x008fe2000cf21270 */
[----:B------:R-:W2:Y:S01]  /*2a660*/  LDCU UR4, c[0x0][0x398] ;  /* 0x00007300ff0477ac */ /* 0x000ea20008000800 */
[----:B------:R-:W-:-:S02]  /*2a670*/  SHF.R.S32.HI R11, RZ, 0x8, R11 ;  /* 0x00000008ff0b7819 */ /* 0x000fc4000001140b */
[C---:B0-----:R-:W-:Y:S01]  /*2a680*/  IADD3 R2, P5, PT, R9.reuse, R164, RZ ;  /* 0x000000a409027210 */ /* 0x041fe20007fbe0ff */
[----:B------:R-:W-:Y:S01]  /*2a690*/  VIADD R9, R9, UR32 ;  /* 0x0000002009097c36 */ /* 0x000fe20008000000 */
[----:B------:R-:W-:Y:S01]  /*2a6a0*/  PRMT R13, R127, 0x9910, RZ ;  /* 0x000099107f0d7816 */ /* 0x000fe200000000ff */
[----:B------:R0:W-:Y:S01]  /*2a6b0*/  @P4 STG.E.U8 desc[UR20][R6.64], R11 ;  /* 0x0000000b06004986 */ /* 0x0001e2000c101114 */
[----:B------:R-:W-:Y:S01]  /*2a6c0*/  ISETP.LT.AND P4, PT, R144, UR6, !P2 ;  /* 0x0000000690007c0c */ /* 0x000fe2000d781270 */
[----:B------:R-:W-:Y:S01]  /*2a6d0*/  IMAD.X R3, R0, 0x1, R165, P5 ;  /* 0x0000000100037824 */ /* 0x000fe200028e06a5 */
[----:B------:R-:W-:Y:S01]  /*2a6e0*/  SHF.R.S32.HI R13, RZ, 0x8, R13 ;  /* 0x00000008ff0d7819 */ /* 0x000fe2000001140d */
[----:B------:R-:W3:Y:S01]  /*2a6f0*/  LDCU UR6, c[0x0][0x398] ;  /* 0x00007300ff0677ac */ /* 0x000ee20008000800 */
[----:B------:R-:W-:Y:S02]  /*2a700*/  SHF.R.S32.HI R0, RZ, 0x1f, R9 ;  /* 0x0000001fff007819 */ /* 0x000fe40000011409 */
[----:B----4-:R-:W-:-:S02]  /*2a710*/  IADD3 R4, P5, PT, R9, R145, RZ ;  /* 0x0000009109047210 */ /* 0x010fc40007fbe0ff */
[----:B------:R-:W-:Y:S01]  /*2a720*/  ISETP.LT.AND P2, PT, R160, UR7, !P2 ;  /* 0x00000007a0007c0c */ /* 0x000fe2000d741270 */
[----:B------:R4:W-:Y:S01]  /*2a730*/  @P1 STG.E.U8 desc[UR20][R2.64], R13 ;  /* 0x0000000d02001986 */ /* 0x0009e2000c101114 */
[----:B------:R-:W-:Y:S01]  /*2a740*/  F2FP.SATFINITE.E5M2.F32.PACK_AB_MERGE_C R65, R65, R64, RZ ;  /* 0x000000404141723e */ /* 0x000fe200048060ff */
[----:B------:R-:W-:Y:S01]  /*2a750*/  IMAD.X R5, R0, 0x1, R161, P5 ;  /* 0x0000000100057824 */ /* 0x000fe200028e06a1 */
[C---:B0-----:R-:W-:Y:S01]  /*2a760*/  IADD3 R6, P1, PT, R9.reuse, R164, RZ ;  /* 0x000000a409067210 */ /* 0x041fe20007f3e0ff */
[----:B------:R-:W-:Y:S01]  /*2a770*/  VIADD R9, R9, UR32 ;  /* 0x0000002009097c36 */ /* 0x000fe20008000000 */
[----:B------:R-:W-:Y:S01]  /*2a780*/  F2FP.SATFINITE.E5M2.F32.PACK_AB_MERGE_C R129, R129, R128, RZ ;  /* 0x000000808181723e */ /* 0x000fe200048060ff */
[----:B------:R-:W0:Y:S01]  /*2a790*/  LDCU UR7, c[0x0][0x398] ;  /* 0x00007300ff0777ac */ /* 0x000e220008000800 */
[----:B------:R-:W-:Y:S01]  /*2a7a0*/  ISETP.GE.AND P6, PT, R10, UR15, PT ;  /* 0x0000000f0a007c0c */ /* 0x000fe2000bfc6270 */
[----:B------:R-:W-:Y:S01]  /*2a7b0*/  IMAD.X R7, R0, 0x1, R165, P1 ;  /* 0x0000000100077824 */ /* 0x000fe200008e06a5 */
[----:B------:R1:W-:Y:S01]  /*2a7c0*/  @P4 STG.E.U8 desc[UR20][R4.64], R65 ;  /* 0x0000004104004986 */ /* 0x0003e2000c101114 */
[----:B------:R-:W-:Y:S01]  /*2a7d0*/  SHF.R.S32.HI R10, RZ, 0x1f, R9 ;  /* 0x0000001fff0a7819 */ /* 0x000fe20000011409 */
[C---:B------:R-:W-:Y:S01]  /*2a7e0*/  VIADD R0, R9.reuse, UR32 ;  /* 0x0000002009007c36 */ /* 0x040fe20008000000 */
[C---:B------:R-:W-:Y:S01]  /*2a7f0*/  IADD3 R8, P4, PT, R9.reuse, R164, RZ ;  /* 0x000000a409087210 */ /* 0x040fe20007f9e0ff */
[----:B------:R0:W-:Y:S01]  /*2a800*/  @P2 STG.E.U8 desc[UR20][R6.64], R129 ;  /* 0x0000008106002986 */ /* 0x0001e2000c101114 */
[----:B----4-:R-:W-:-:S02]  /*2a810*/  IADD3 R2, P2, PT, R9, R145, RZ ;  /* 0x0000009109027210 */ /* 0x010fc40007f5e0ff */
[----:B------:R-:W-:Y:S01]  /*2a820*/  SHF.R.S32.HI R14, RZ, 0x1f, R0 ;  /* 0x0000001fff0e7819 */ /* 0x000fe20000011400 */
[----:B------:R-:W-:Y:S01]  /*2a830*/  IMAD.X R9, R10, 0x1, R165, P4 ;  /* 0x000000010a097824 */ /* 0x000fe200020e06a5 */
[C---:B-1----:R-:W-:Y:S01]  /*2a840*/  IADD3 R4, P4, PT, R0.reuse, R145, RZ ;  /* 0x0000009100047210 */ /* 0x042fe20007f9e0ff */
[----:B------:R-:W-:-:S04]  /*2a850*/  VIADD R12, R0, UR32 ;  /* 0x00000020000c7c36 */ /* 0x000fc80008000000 */
[--C-:B------:R-:W-:Y:S01]  /*2a860*/  IMAD.X R5, R14, 0x1, R161.reuse, P4 ;  /* 0x000000010e057824 */ /* 0x100fe200020e06a1 */
[----:B0-----:R-:W-:Y:S01]  /*2a870*/  IADD3 R6, P4, PT, R0, R164, RZ ;  /* 0x000000a400067210 */ /* 0x001fe20007f9e0ff */
[----:B------:R-:W-:Y:S01]  /*2a880*/  IMAD.X R3, R10, 0x1, R161, P2 ;  /* 0x000000010a037824 */ /* 0x000fe200010e06a1 */
[----:B--2---:R-:W-:Y:S02]  /*2a890*/  ISETP.LT.AND P5, PT, R144, UR4, !P6 ;  /* 0x0000000490007c0c */ /* 0x004fe4000f7a1270 */
[----:B------:R-:W-:Y:S01]  /*2a8a0*/  ISETP.LT.AND P6, PT, R160, UR5, !P6 ;  /* 0x00000005a0007c0c */ /* 0x000fe2000f7c1270 */
[----:B------:R-:W-:Y:S01]  /*2a8b0*/  IMAD.X R7, R14, 0x1, R165, P4 ;  /* 0x000000010e077824 */ /* 0x000fe200020e06a5 */
[----:B---3--:R-:W-:Y:S02]  /*2a8c0*/  ISETP.LT.AND P2, PT, R144, UR6, !P3 ;  /* 0x0000000690007c0c */ /* 0x008fe4000df41270 */
[----:B------:R-:W-:Y:S02]  /*2a8d0*/  SHF.R.S32.HI R0, RZ, 0x1f, R12 ;  /* 0x0000001fff007819 */ /* 0x000fe4000001140c */
[----:B------:R-:W-:-:S02]  /*2a8e0*/  IADD3 R10, P4, PT, R12, R145, RZ ;  /* 0x000000910c0a7210 */ /* 0x000fc40007f9e0ff */
[----:B------:R-:W-:Y:S02]  /*2a8f0*/  ISETP.LT.AND P3, PT, R160, UR7, !P3 ;  /* 0x00000007a0007c0c */ /* 0x000fe4000df61270 */
[----:B------:R-:W-:Y:S02]  /*2a900*/  ISETP.LT.AND P1, PT, R144, UR9, !P0 ;  /* 0x0000000990007c0c */ /* 0x000fe4000c721270 */
[----:B------:R-:W-:Y:S02]  /*2a910*/  PRMT R13, R65, 0x9910, RZ ;  /* 0x00009910410d7816 */ /* 0x000fe400000000ff */
[----:B------:R-:W-:Y:S02]  /*2a920*/  F2FP.SATFINITE.E5M2.F32.PACK_AB_MERGE_C R67, R67, R66, RZ ;  /* 0x000000424343723e */ /* 0x000fe400048060ff */
[----:B------:R-:W-:Y:S02]  /*2a930*/  ISETP.LT.AND P0, PT, R160, UR10, !P0 ;  /* 0x0000000aa0007c0c */ /* 0x000fe4000c701270 */
[----:B------:R-:W-:-:S02]  /*2a940*/  PRMT R15, R129, 0x9910, RZ ;  /* 0x00009910810f7816 */ /* 0x000fc400000000ff */
[----:B------:R-:W-:Y:S01]  /*2a950*/  F2FP.SATFINITE.E5M2.F32.PACK_AB_MERGE_C R131, R131, R130, RZ ;  /* 0x000000828383723e */ /* 0x000fe200048060ff */
[----:B------:R-:W-:Y:S01]  /*2a960*/  IMAD.X R11, R0, 0x1, R161, P4 ;  /* 0x00000001000b7824 */ /* 0x000fe200020e06a1 */
[----:B------:R-:W-:Y:S02]  /*2a970*/  IADD3 R164, P4, PT, R12, R164, RZ ;  /* 0x000000a40ca47210 */ /* 0x000fe40007f9e0ff */
[----:B------:R-:W-:Y:S02]  /*2a980*/  SHF.R.S32.HI R13, RZ, 0x8, R13 ;  /* 0x00000008ff0d7819 */ /* 0x000fe4000001140d */
[----:B------:R-:W-:Y:S02]  /*2a990*/  PRMT R17, R67, 0x9910, RZ ;  /* 0x0000991043117816 */ /* 0x000fe400000000ff */
[----:B------:R-:W-:Y:S02]  /*2a9a0*/  SHF.R.S32.HI R15, RZ, 0x8, R15 ;  /* 0x00000008ff0f7819 */ /* 0x000fe4000001140f */
[----:B------:R-:W-:Y:S01]  /*2a9b0*/  PRMT R19, R131, 0x9910, RZ ;  /* 0x0000991083137816 */ /* 0x000fe200000000ff */
[----:B------:R-:W-:Y:S01]  /*2a9c0*/  IMAD.X R165, R0, 0x1, R165, P4 ;  /* 0x0000000100a57824 */ /* 0x000fe200020e06a5 */
[----:B------:R-:W-:Y:S01]  /*2a9d0*/  SHF.R.S32.HI R17, RZ, 0x8, R17 ;  /* 0x00000008ff117819 */ /* 0x000fe20000011411 */
[----:B------:R0:W-:Y:S01]  /*2a9e0*/  @P5 STG.E.U8 desc[UR20][R2.64], R13 ;  /* 0x0000000d02005986 */ /* 0x0001e2000c101114 */
[----:B------:R-:W-:-:S03]  /*2a9f0*/  SHF.R.S32.HI R19, RZ, 0x8, R19 ;  /* 0x00000008ff137819 */ /* 0x000fc60000011413 */
[----:B------:R0:W-:Y:S04]  /*2aa00*/  @P6 STG.E.U8 desc[UR20][R8.64], R15 ;  /* 0x0000000f08006986 */ /* 0x0001e8000c101114 */
[----:B------:R0:W-:Y:S04]  /*2aa10*/  @P2 STG.E.U8 desc[UR20][R4.64], R67 ;  /* 0x0000004304002986 */ /* 0x0001e8000c101114 */
[----:B------:R0:W-:Y:S04]  /*2aa20*/  @P3 STG.E.U8 desc[UR20][R6.64], R131 ;  /* 0x0000008306003986 */ /* 0x0001e8000c101114 */
[----:B------:R0:W-:Y:S04]  /*2aa30*/  @P1 STG.E.U8 desc[UR20][R10.64], R17 ;  /* 0x000000110a001986 */ /* 0x0001e8000c101114 */
[----:B------:R0:W-:Y:S01]  /*2aa40*/  @P0 STG.E.U8 desc[UR20][R164.64], R19 ;  /* 0x00000013a4000986 */ /* 0x0001e2000c101114 */
[----:B------:R-:W-:Y:S06]  /*2aa50*/  BAR.SYNC.DEFER_BLOCKING 0x0 ;  /* 0x0000000000007b1d */ /* 0x000fec0000010000 */
[----:B------:R-:W-:Y:S05]  /*2aa60*/  BRA.U UP0, `(.L_x_13) ;  /* 0x0000000100a07547 */ /* 0x000fea000b800000 */
[----:B------:R-:W1:Y:S01]  /*2aa70*/  S2UR UR5, SR_CgaCtaId ;  /* 0x00000000000579c3 */ /* 0x000e620000008800 */
[----:B------:R-:W-:Y:S01]  /*2aa80*/  NOP ;  /* 0x0000000000007918 */ /* 0x000fe20000000000 */
[----:B------:R-:W-:Y:S01]  /*2aa90*/  UMOV UR4, 0x50 ;  /* 0x0000005000047882 */ /* 0x000fe20000000000 */
[----:B------:R-:W-:Y:S02]  /*2aaa0*/  IMAD.U32 R0, RZ, RZ, UR8 ;  /* 0x00000008ff007e24 */ /* 0x000fe4000f8e00ff */
[----:B0-----:R-:W-:Y:S02]  /*2aab0*/  IMAD.MOV.U32 R3, RZ, RZ, 0xf ;  /* 0x0000000fff037424 */ /* 0x001fe400078e00ff */
[----:B------:R-:W-:Y:S01]  /*2aac0*/  IMAD.MOV.U32 R7, RZ, RZ, 0x1 ;  /* 0x00000001ff077424 */ /* 0x000fe200078e00ff */
[----:B------:R-:W-:-:S04]  /*2aad0*/  LOP3.LUT R0, R0, 0xffff, RZ, 0xc0, !PT ;  /* 0x0000ffff00007812 */ /* 0x000fc800078ec0ff */
[----:B------:R-:W-:-:S05]  /*2aae0*/  SHF.R.U32.HI R0, RZ, 0x5, R0 ;  /* 0x00000005ff007819 */ /* 0x000fca0000011600 */
[----:B------:R-:W-:Y:S01]  /*2aaf0*/  VIADD R2, R0, 0x10 ;  /* 0x0000001000027836 */ /* 0x000fe20000000000 */
[----:B------:R-:W-:Y:S01]  /*2ab00*/  SHF.L.U32 R0, R3, R0, RZ ;  /* 0x0000000003007219 */ /* 0x000fe200000006ff */
[----:B-1----:R-:W-:-:S03]  /*2ab10*/  ULEA UR6, UR5, UR4, 0x18 ;  /* 0x0000000405067291 */ /* 0x002fc6000f8ec0ff */
[----:B------:R-:W-:-:S04]  /*2ab20*/  SHF.L.U32 R3, R7, R2, RZ ;  /* 0x0000000207037219 */ /* 0x000fc800000006ff */
[----:B------:R-:W-:Y:S02]  /*2ab30*/  LOP3.LUT R0, R3, R0, RZ, 0xfc, !PT ;  /* 0x0000000003007212 */ /* 0x000fe400078efcff */
[----:B------:R-:W0:Y:S02]  /*2ab40*/  LDS R5, [UR6] ;  /* 0x00000006ff057984 */ /* 0x000e240008000800 */
[C---:B------:R-:W-:Y:S02]  /*2ab50*/  LOP3.LUT R2, R0.reuse, 0xffff, RZ, 0xc0, !PT ;  /* 0x0000ffff00027812 */ /* 0x040fe400078ec0ff */
[----:B0-----:R-:W-:-:S04]  /*2ab60*/  LOP3.LUT R3, R0, 0xffff, R5, 0x80, !PT ;  /* 0x0000ffff00037812 */ /* 0x001fc800078e8005 */
[----:B------:R-:W-:-:S13]  /*2ab70*/  ISETP.NE.AND P0, PT, R3, R2, PT ;  /* 0x000000020300720c */ /* 0x000fda0003f05270 */
[----:B------:R-:W-:Y:S05]  /*2ab80*/  @P0 BRA `(.L_x_14) ;  /* 0x0000000000500947 */ /* 0x000fea0003800000 */
[----:B------:R-:W-:Y:S02]  /*2ab90*/  SHF.R.U32.HI R5, RZ, 0x10, R5 ;  /* 0x00000010ff057819 */ /* 0x000fe40000011605 */
[----:B------:R-:W-:-:S04]  /*2aba0*/  SHF.R.U32.HI R2, RZ, 0x10, R0 ;  /* 0x00000010ff027819 */ /* 0x000fc80000011600 */
[----:B------:R-:W-:-:S04]  /*2abb0*/  LOP3.LUT R5, R5, R2, RZ, 0xc0, !PT ;  /* 0x0000000205057212 */ /* 0x000fc800078ec0ff */
[----:B------:R-:W-:-:S13]  /*2abc0*/  ISETP.NE.AND P0, PT, R5, R2, PT ;  /* 0x000000020500720c */ /* 0x000fda0003f05270 */
[----:B------:R-:W-:Y:S05]  /*2abd0*/  @P0 BRA `(.L_x_15) ;  /* 0x0000000000300947 */ /* 0x000fea0003800000 */
[----:B------:R-:W-:Y:S01]  /*2abe0*/  R2UR UR4, R0 ;  /* 0x00000000000472ca */ /* 0x000fe200000e0000 */
[----:B------:R-:W-:Y:S01]  /*2abf0*/  VOTEU.ANY UR5, UPT, PT ;  /* 0x0000000000057886 */ /* 0x000fe200038e0100 */
[----:B------:R-:W0:Y:S01]  /*2ac00*/  S2R R0, SR_LANEID ;  /* 0x0000000000007919 */ /* 0x000e220000000000 */
[----:B------:R-:W-:-:S10]  /*2ac10*/  UFLO.U32 UR5, UR5 ;  /* 0x00000005000572bd */ /* 0x000fd400080e0000 */
[----:B------:R-:W-:-:S06]  /*2ac20*/  ULOP3.LUT UR4, URZ, UR4, URZ, 0x33, !UPT ;  /* 0x00000004ff047292 */ /* 0x000fcc000f8e33ff */
[----:B------:R-:W-:-:S04]  /*2ac30*/  IMAD.U32 R2, RZ, RZ, UR4 ;  /* 0x00000004ff027e24 */ /* 0x000fc8000f8e00ff */
[----:B------:R-:W1:Y:S02]  /*2ac40*/  REDUX UR7, R2 ;  /* 0x00000000020773c4 */ /* 0x000e640000000000 */
[----:B------:R2:W-:Y:S01]  /*2ac50*/  UTCATOMSWS.AND URZ, UR4 ;  /* 0x0000000400ff79e3 */ /* 0x0005e20008000000 */
[----:B0-----:R-:W-:Y:S01]  /*2ac60*/  ISETP.EQ.U32.AND P0, PT, R0, UR5, PT ;  /* 0x0000000500007c0c */ /* 0x001fe2000bf02070 */
[----:B-1----:R-:W-:-:S12]  /*2ac70*/  IMAD.U32 R0, RZ, RZ, UR7 ;  /* 0x00000007ff007e24 */ /* 0x002fd8000f8e00ff */
[----:B------:R2:W-:Y:S01]  /*2ac80*/  @P0 ATOMS.AND RZ, [UR6], R0 ;  /* 0x00000000ffff098c */ /* 0x0005e2000a800006 */
[----:B------:R-:W-:Y:S05]  /*2ac90*/  BRA `(.L_x_13) ;  /* 0x0000000000147947 */ /* 0x000fea0003800000 */
.L_x_15:
[----:B------:R-:W-:-:S07]  /*2aca0*/  MOV R2, 0x2acc0 ;  /* 0x0002acc000027802 */ /* 0x000fce0000000f00 */
[----:B------:R-:W-:Y:S05]  /*2acb0*/  CALL.REL.NOINC `($__internal_0_$__cuda_sm10x_tcgen05_guardrail_trap_col_being_dealloced_not_returned_by_alloc) ;  /* 0x00000000002c7944 */ /* 0x000fea0003c00000 */
[----:B------:R-:W-:Y:S05]  /*2acc0*/  BRA `(.L_x_13) ;  /* 0x0000000000087947 */ /* 0x000fea0003800000 */
.L_x_14:
[----:B------:R-:W-:-:S07]  /*2acd0*/  MOV R2, 0x2acf0 ;  /* 0x0002acf000027802 */ /* 0x000fce0000000f00 */
[----:B------:R-:W-:Y:S05]  /*2ace0*/  CALL.REL.NOINC `($__internal_2_$__cuda_sm10x_tcgen05_guardrail_trap_unallocated_columns_being_dealloced) ;  /* 0x0000000000387944 */ /* 0x000fea0003c00000 */
.L_x_13:
[----:B------:R-:W-:Y:S01]  /*2acf0*/  NOP ;  /* 0x0000000000007918 */ /* 0x000fe20000000000 */
[----:B--2---:R-:W-:Y:S05]  /*2ad00*/  EXIT ;  /* 0x000000000000794d */ /* 0x004fea0003800000 */
.L_x_8:
[----:B------:R-:W0:Y:S02]  /*2ad10*/  SYNCS.PHASECHK.TRANS64.TRYWAIT P2, [UR11], R17 ;  /* 0x00000011ff0075a7 */ /* 0x000e24000804110b */
[----:B0-----:R-:W-:Y:S05]  /*2ad20*/  @!P2 BRA `(.L_x_8) ;  /* 0xfffffffc00f8a947 */ /* 0x001fea000383ffff */
[----:B------:R-:W-:Y:S05]  /*2ad30*/  BRA `(.L_x_16) ;  /* 0xffffff0c000c7947 */ /* 0x000fea000383ffff */
.L_x_12:
[----:B------:R-:W0:Y:S02]  /*2ad40*/  SYNCS.PHASECHK.TRANS64.TRYWAIT P0, [UR11], R2 ;  /* 0x00000002ff0075a7 */ /* 0x000e24000800110b */
[----:B0-----:R-:W-:Y:S05]  /*2ad50*/  @!P0 BRA `(.L_x_12) ;  /* 0xfffffffc00f88947 */ /* 0x001fea000383ffff */
[----:B------:R-:W-:Y:S05]  /*2ad60*/  BRA `(.L_x_11) ;  /* 0xffffffb400187947 */ /* 0x000fea000383ffff */
        .weak           $__internal_0_$__cuda_sm10x_tcgen05_guardrail_trap_col_being_dealloced_not_returned_by_alloc
        .type           $__internal_0_$__cuda_sm10x_tcgen05_guardrail_trap_col_being_dealloced_not_returned_by_alloc,@function
        .size           $__internal_0_$__cuda_sm10x_tcgen05_guardrail_trap_col_being_dealloced_not_returned_by_alloc,($__internal_1_$__cuda_sm10x_tcgen05_guardrail_trap_phase_invalid_during_alloc - $__internal_0_$__cuda_sm10x_tcgen05_guardrail_trap_col_being_dealloced_not_returned_by_alloc)
$__internal_0_$__cuda_sm10x_tcgen05_guardrail_trap_col_being_dealloced_not_returned_by_alloc:
[----:B------:R-:W-:Y:S05]  /*2ad70*/  BPT.TRAP 0x1 ;  /* 0x000000040000795c */ /* 0x000fea0000300000 */
[----:B------:R-:W-:-:S04]  /*2ad80*/  IMAD.MOV.U32 R3, RZ, RZ, 0x0 ;  /* 0x00000000ff037424 */ /* 0x000fc800078e00ff */
[----:B------:R-:W-:Y:S05]  /*2ad90*/  RET.REL.NODEC R2 `(matmul_kernel) ;  /* 0xfffffd5002987950 */ /* 0x000fea0003c3ffff */
        .weak           $__internal_1_$__cuda_sm10x_tcgen05_guardrail_trap_phase_invalid_during_alloc
        .type           $__internal_1_$__cuda_sm10x_tcgen05_guardrail_trap_phase_invalid_during_alloc,@function
        .size           $__internal_1_$__cuda_sm10x_tcgen05_guardrail_trap_phase_invalid_during_alloc,($__internal_2_$__cuda_sm10x_tcgen05_guardrail_trap_unallocated_columns_being_dealloced - $__internal_1_$__cuda_sm10x_tcgen05_guardrail_trap_phase_invalid_during_alloc)
$__internal_1_$__cuda_sm10x_tcgen05_guardrail_trap_phase_invalid_during_alloc:
[----:B------:R-:W-:Y:S05]  /*2ada0*/  BPT.TRAP 0x1 ;  /* 0x000000040000795c */ /* 0x000fea0000300000 */
[----:B------:R-:W-:-:S04]  /*2adb0*/  IMAD.MOV.U32 R5, RZ, RZ, 0x0 ;  /* 0x00000000ff057424 */ /* 0x000fc800078e00ff */
[----:B------:R-:W-:Y:S05]  /*2adc0*/  RET.REL.NODEC R4 `(matmul_kernel) ;  /* 0xfffffd50048c7950 */ /* 0x000fea0003c3ffff */
        .weak           $__internal_2_$__cuda_sm10x_tcgen05_guardrail_trap_unallocated_columns_being_dealloced
        .type           $__internal_2_$__cuda_sm10x_tcgen05_guardrail_trap_unallocated_columns_being_dealloced,@function
        .size           $__internal_2_$__cuda_sm10x_tcgen05_guardrail_trap_unallocated_columns_being_dealloced,(.L_x_20 - $__internal_2_$__cuda_sm10x_tcgen05_guardrail_trap_unallocated_columns_being_dealloced)
$__internal_2_$__cuda_sm10x_tcgen05_guardrail_trap_unallocated_columns_being_dealloced:
[----:B------:R-:W-:Y:S05]  /*2add0*/  BPT.TRAP 0x1 ;  /* 0x000000040000795c */ /* 0x000fea0000300000 */
[----:B------:R-:W-:-:S04]  /*2ade0*/  IMAD.MOV.U32 R3, RZ, RZ, 0x0 ;  /* 0x00000000ff037424 */ /* 0x000fc800078e00ff */
[----:B------:R-:W-:Y:S05]  /*2adf0*/  RET.REL.NODEC R2 `(matmul_kernel) ;  /* 0xfffffd5002807950 */ /* 0x000fea0003c3ffff */
.L_x_17:
[----:B------:R-:W-:-:S00]  /*2ae00*/  BRA `(.L_x_17) ;  /* 0xfffffffc00fc7947 */ /* 0x000fc0000383ffff */
[----:B------:R-:W-:-:S00]  /*2ae10*/  NOP ;  /* 0x0000000000007918 */ /* 0x000fc00000000000 */
        /* <DEDUP_REMOVED lines=14> */
.L_x_20:


//--------------------- .nv.shared.matmul_kernel  --------------------------
	.section	.nv.shared.matmul_kernel,"aw",@nobits
	.sectionflags	@""
	.align	16
	.zero		1024


//--------------------- .nv.shared.reserved.0     --------------------------
	.section	.nv.shared.reserved.0,"aw",@nobits
	.align	8
	.weak		__nv_reservedSMEM_offset_0_alias
	.size		__nv_reservedSMEM_offset_0_alias, 0, 64
	.other		__nv_reservedSMEM_offset_0_alias,@"STO_CUDA_RESERVED_SHARED STV_DEFAULT"
__nv_reservedSMEM_offset_0_alias:
	.zero		0
.nv.shared.reserved.0:
	.zero		64
	.weak		__nv_reservedSMEM_allocation_phase
	.type		__nv_reservedSMEM_allocation_phase,@object
	.size		__nv_reservedSMEM_allocation_phase,(.L_0 - __nv_reservedSMEM_allocation_phase)
__nv_reservedSMEM_allocation_phase:
	.zero		1
.L_0:
	.zero		7
	.weak		__nv_reservedSMEM_devtool_atexit_pc
	.type		__nv_reservedSMEM_devtool_atexit_pc,@object
	.size		__nv_reservedSMEM_devtool_atexit_pc,(__nv_reservedSMEM_allocation_mask - __nv_reservedSMEM_devtool_atexit_pc)
__nv_reservedSMEM_devtool_atexit_pc:
	.zero		8
	.weak		__nv_reservedSMEM_allocation_mask
	.type		__nv_reservedSMEM_allocation_mask,@object
	.size		__nv_reservedSMEM_allocation_mask,(.L_2 - __nv_reservedSMEM_allocation_mask)
__nv_reservedSMEM_allocation_mask:
	.zero		4
.L_2:


//--------------------- .nv.constant0.matmul_kernel --------------------------
	.section	.nv.constant0.matmul_kernel,"a",@progbits
	.sectionflags	@""
	.align	4
.nv.constant0.matmul_kernel:
	.zero		976


//--------------------- SYMBOLS --------------------------

	.type		.nv.reservedSmem.offset0,@object
	.size		.nv.reservedSmem.offset0,0x4
	.type		.nv.reservedSmem.cap,@object
	.size		.nv.reservedSmem.cap,0x4
